	.target	sm_90a

	.elftype	@"ET_EXEC"


//--------------------- .note.nv.tkinfo           --------------------------
	.section	.note.nv.tkinfo,"",@"SHT_NOTE"
	.sectionflags	@"SHF_NOTE_NV_TKINFO"
	.tkinfo
        /*0018*/ 	.word	0x00000002
        /*0030*/ 	.string	""
        /*0030*/ 	.string	"ptxas"
        /*0030*/ 	.string	"Cuda compilation tools, release 13.0, V13.0.88"
        /*0030*/ 	.string	"Build cuda_13.0.r13.0/compiler.36424714_0"
        /*0030*/ 	.string	"-arch sm_90a -m 64 "



//--------------------- .note.nv.cuinfo           --------------------------
	.section	.note.nv.cuinfo,"",@"SHT_NOTE"
	.sectionflags	@"SHF_NOTE_NV_CUINFO"
        /*0018*/ 	.short	0x0002
        /*001a*/ 	.short	0x005a
        /*001c*/ 	.short	0x0082
	.zero		2


//--------------------- .nv.info                  --------------------------
	.section	.nv.info,"",@"SHT_CUDA_INFO"
	.align	4


	//----- nvinfo : EIATTR_REGCOUNT
	.align		4
        /*0000*/ 	.byte	0x04, 0x2f
        /*0002*/ 	.short	(.L_12 - .L_11)
	.align		4
.L_11:
        /*0004*/ 	.word	index@(_ZN7cutlass13device_kernelIN5flash22FlashAttnBwdPreprocessIN4cute5tupleIJNS3_1CILi64EEENS5_ILi128EEEEEENS_10bfloat16_tEfNS_4arch4Sm80ELb1ELb1EEEEEvNT_6ParamsE)
        /*0008*/ 	.word	0x00000040


	//----- nvinfo : EIATTR_FRAME_SIZE
	.align		4
.L_12:
        /*000c*/ 	.byte	0x04, 0x11
        /*000e*/ 	.short	(.L_14 - .L_13)
	.align		4
.L_13:
        /*0010*/ 	.word	index@(_ZN7cutlass13device_kernelIN5flash22FlashAttnBwdPreprocessIN4cute5tupleIJNS3_1CILi64EEENS5_ILi128EEEEEENS_10bfloat16_tEfNS_4arch4Sm80ELb1ELb1EEEEEvNT_6ParamsE)
        /*0014*/ 	.word	0x00000000


	//----- nvinfo : EIATTR_REGCOUNT
	.align		4
.L_14:
        /*0018*/ 	.byte	0x04, 0x2f
        /*001a*/ 	.short	(.L_16 - .L_15)
	.align		4
.L_15:
        /*001c*/ 	.word	index@(_ZN7cutlass13device_kernelIN5flash19enable_sm80_to_sm89INS1_16FlashAttnBwdSm80INS1_25CollectiveMainloopBwdSm80ILi2ELi2EN4cute5tupleIJNS5_1CILi64EEENS7_ILi128EEES9_EEENS_10bfloat16_tEfNS_4arch4Sm80ELb1ELb0ELb0ELb1ELb1ELb0ELb0ELb0ELi2ELi2ELi2ELi2ELb0EEENS1_24CollectiveEpilogueBwdGQAISA_fSD_Li256ELb1ELb1EEENS1_25SingleTileBwdLPTSchedulerILb1ELi128ELb1EEEEEEEEEvNT_6ParamsE)
        /*0020*/ 	.word	0x00000004


	//----- nvinfo : EIATTR_FRAME_SIZE
	.align		4
.L_16:
        /*0024*/ 	.byte	0x04, 0x11
        /*0026*/ 	.short	(.L_18 - .L_17)
	.align		4
.L_17:
        /*0028*/ 	.word	index@(_ZN7cutlass13device_kernelIN5flash19enable_sm80_to_sm89INS1_16FlashAttnBwdSm80INS1_25CollectiveMainloopBwdSm80ILi2ELi2EN4cute5tupleIJNS5_1CILi64EEENS7_ILi128EEES9_EEENS_10bfloat16_tEfNS_4arch4Sm80ELb1ELb0ELb0ELb1ELb1ELb0ELb0ELb0ELi2ELi2ELi2ELi2ELb0EEENS1_24CollectiveEpilogueBwdGQAISA_fSD_Li256ELb1ELb1EEENS1_25SingleTileBwdLPTSchedulerILb1ELi128ELb1EEEEEEEEEvNT_6ParamsE)
        /*002c*/ 	.word	0x00000000


	//----- nvinfo : EIATTR_REGCOUNT
	.align		4
.L_18:
        /*0030*/ 	.byte	0x04, 0x2f
        /*0032*/ 	.short	(.L_20 - .L_19)
	.align		4
.L_19:
        /*0034*/ 	.word	index@(_ZN7cutlass13device_kernelIN5flash32FlashAttnBwdPostprocessConvertdQIN4cute5tupleIJNS3_1CILi64EEENS5_ILi128EEEEEENS_10bfloat16_tEfNS_4arch4Sm80ELi256ENS3_8TiledMMAINS3_8MMA_AtomIJNS3_30SM80_16x8x16_F32BF16BF16F32_TNEEEENS3_6LayoutINS4_IJNS5_ILi2EEENS5_ILi4EEENS5_ILi1EEEEEENS4_IJSJ_SH_NS5_ILi0EEEEEEEENS4_IJNS5_ILi32EEES6_NS5_ILi16EEEEEEEELb0EEEEEvNT_6ParamsE)
        /*0038*/ 	.word	0x00000037


	//----- nvinfo : EIATTR_FRAME_SIZE
	.align		4
.L_20:
        /*003c*/ 	.byte	0x04, 0x11
        /*003e*/ 	.short	(.L_22 - .L_21)
	.align		4
.L_21:
        /*0040*/ 	.word	index@(_ZN7cutlass13device_kernelIN5flash32FlashAttnBwdPostprocessConvertdQIN4cute5tupleIJNS3_1CILi64EEENS5_ILi128EEEEEENS_10bfloat16_tEfNS_4arch4Sm80ELi256ENS3_8TiledMMAINS3_8MMA_AtomIJNS3_30SM80_16x8x16_F32BF16BF16F32_TNEEEENS3_6LayoutINS4_IJNS5_ILi2EEENS5_ILi4EEENS5_ILi1EEEEEENS4_IJSJ_SH_NS5_ILi0EEEEEEEENS4_IJNS5_ILi32EEES6_NS5_ILi16EEEEEEEELb0EEEEEvNT_6ParamsE)
        /*0044*/ 	.word	0x00000000


	//----- nvinfo : EIATTR_REGCOUNT
	.align		4
.L_22:
        /*0048*/ 	.byte	0x04, 0x2f
        /*004a*/ 	.short	(.L_24 - .L_23)
	.align		4
.L_23:
        /*004c*/ 	.word	index@(_ZN7cutlass13device_kernelIN5flash32FlashAttnBwdPostprocessConvertdQIN4cute5tupleIJNS3_1CILi128EEES6_EEENS_10bfloat16_tEfNS_4arch4Sm80ELi256ENS3_8TiledMMAINS3_8MMA_AtomIJNS3_30SM80_16x8x16_F32BF16BF16F32_TNEEEENS3_6LayoutINS4_IJNS5_ILi2EEENS5_ILi4EEENS5_ILi1EEEEEENS4_IJSI_SG_NS5_ILi0EEEEEEEENS4_IJNS5_ILi32EEENS5_ILi64EEENS5_ILi16EEEEEEEELb0EEEEEvNT_6ParamsE)
        /*0050*/ 	.word	0x00000058


	//----- nvinfo : EIATTR_FRAME_SIZE
	.align		4
.L_24:
        /*0054*/ 	.byte	0x04, 0x11
        /*0056*/ 	.short	(.L_26 - .L_25)
	.align		4
.L_25:
        /*0058*/ 	.word	index@(_ZN7cutlass13device_kernelIN5flash32FlashAttnBwdPostprocessConvertdQIN4cute5tupleIJNS3_1CILi128EEES6_EEENS_10bfloat16_tEfNS_4arch4Sm80ELi256ENS3_8TiledMMAINS3_8MMA_AtomIJNS3_30SM80_16x8x16_F32BF16BF16F32_TNEEEENS3_6LayoutINS4_IJNS5_ILi2EEENS5_ILi4EEENS5_ILi1EEEEEENS4_IJSI_SG_NS5_ILi0EEEEEEEENS4_IJNS5_ILi32EEENS5_ILi64EEENS5_ILi16EEEEEEEELb0EEEEEvNT_6ParamsE)
        /*005c*/ 	.word	0x00000000


	//----- nvinfo : EIATTR_REGCOUNT
	.align		4
.L_26:
        /*0060*/ 	.byte	0x04, 0x2f
        /*0062*/ 	.short	(.L_28 - .L_27)
	.align		4
.L_27:
        /*0064*/ 	.word	index@(_ZN7cutlass13device_kernelIN5flash19enable_sm80_to_sm89INS1_16FlashAttnBwdSm80INS1_25CollectiveMainloopBwdSm80ILi2ELi2EN4cute5tupleIJNS5_1CILi64EEENS7_ILi128EEES9_EEENS_10bfloat16_tEfNS_4arch4Sm80ELb1ELb0ELb0ELb1ELb0ELb0ELb0ELb0ELi2ELi2ELi2ELi2ELb0EEENS1_24CollectiveEpilogueBwdGQAISA_fSD_Li256ELb1ELb0EEENS1_25SingleTileBwdLPTSchedulerILb1ELi128ELb0EEEEEEEEEvNT_6ParamsE)
        /*0068*/ 	.word	0x00000004


	//----- nvinfo : EIATTR_FRAME_SIZE
	.align		4
.L_28:
        /*006c*/ 	.byte	0x04, 0x11
        /*006e*/ 	.short	(.L_30 - .L_29)
	.align		4
.L_29:
        /*0070*/ 	.word	index@(_ZN7cutlass13device_kernelIN5flash19enable_sm80_to_sm89INS1_16FlashAttnBwdSm80INS1_25CollectiveMainloopBwdSm80ILi2ELi2EN4cute5tupleIJNS5_1CILi64EEENS7_ILi128EEES9_EEENS_10bfloat16_tEfNS_4arch4Sm80ELb1ELb0ELb0ELb1ELb0ELb0ELb0ELb0ELi2ELi2ELi2ELi2ELb0EEENS1_24CollectiveEpilogueBwdGQAISA_fSD_Li256ELb1ELb0EEENS1_25SingleTileBwdLPTSchedulerILb1ELi128ELb0EEEEEEEEEvNT_6ParamsE)
        /*0074*/ 	.word	0x00000000


	//----- nvinfo : EIATTR_REGCOUNT
	.align		4
.L_30:
        /*0078*/ 	.byte	0x04, 0x2f
        /*007a*/ 	.short	(.L_32 - .L_31)
	.align		4
.L_31:
        /*007c*/ 	.word	index@(_ZN7cutlass13device_kernelIN5flash19enable_sm80_to_sm89INS1_16FlashAttnBwdSm80INS1_25CollectiveMainloopBwdSm80ILi2ELi2EN4cute5tupleIJNS5_1CILi64EEENS7_ILi128EEES9_EEENS_10bfloat16_tEfNS_4arch4Sm80ELb1ELb0ELb0ELb1ELb1ELb0ELb0ELb0ELi2ELi2ELi2ELi2ELb0EEENS1_21CollectiveEpilogueBwdISA_SB_SD_Li256ELb1ELb0ELi4EEENS1_25SingleTileBwdLPTSchedulerILb1ELi128ELb1EEEEEEEEEvNT_6ParamsE)
        /*0080*/ 	.word	0x00000004


	//----- nvinfo : EIATTR_FRAME_SIZE
	.align		4
.L_32:
        /*0084*/ 	.byte	0x04, 0x11
        /*0086*/ 	.short	(.L_34 - .L_33)
	.align		4
.L_33:
        /*0088*/ 	.word	index@(_ZN7cutlass13device_kernelIN5flash19enable_sm80_to_sm89INS1_16FlashAttnBwdSm80INS1_25CollectiveMainloopBwdSm80ILi2ELi2EN4cute5tupleIJNS5_1CILi64EEENS7_ILi128EEES9_EEENS_10bfloat16_tEfNS_4arch4Sm80ELb1ELb0ELb0ELb1ELb1ELb0ELb0ELb0ELi2ELi2ELi2ELi2ELb0EEENS1_21CollectiveEpilogueBwdISA_SB_SD_Li256ELb1ELb0ELi4EEENS1_25SingleTileBwdLPTSchedulerILb1ELi128ELb1EEEEEEEEEvNT_6ParamsE)
        /*008c*/ 	.word	0x00000000


	//----- nvinfo : EIATTR_REGCOUNT
	.align		4
.L_34:
        /*0090*/ 	.byte	0x04, 0x2f
        /*0092*/ 	.short	(.L_36 - .L_35)
	.align		4
.L_35:
        /*0094*/ 	.word	index@(_ZN7cutlass13device_kernelIN5flash19enable_sm80_to_sm89INS1_16FlashAttnBwdSm80INS1_25CollectiveMainloopBwdSm80ILi2ELi2EN4cute5tupleIJNS5_1CILi64EEENS7_ILi128EEES9_EEENS_10bfloat16_tEfNS_4arch4Sm80ELb1ELb0ELb0ELb1ELb0ELb0ELb0ELb0ELi2ELi2ELi2ELi2ELb0EEENS1_21CollectiveEpilogueBwdISA_SB_SD_Li256ELb1ELb0ELi4EEENS1_25SingleTileBwdLPTSchedulerILb1ELi128ELb0EEEEEEEEEvNT_6ParamsE)
        /*0098*/ 	.word	0x00000004


	//----- nvinfo : EIATTR_FRAME_SIZE
	.align		4
.L_36:
        /*009c*/ 	.byte	0x04, 0x11
        /*009e*/ 	.short	(.L_38 - .L_37)
	.align		4
.L_37:
        /*00a0*/ 	.word	index@(_ZN7cutlass13device_kernelIN5flash19enable_sm80_to_sm89INS1_16FlashAttnBwdSm80INS1_25CollectiveMainloopBwdSm80ILi2ELi2EN4cute5tupleIJNS5_1CILi64EEENS7_ILi128EEES9_EEENS_10bfloat16_tEfNS_4arch4Sm80ELb1ELb0ELb0ELb1ELb0ELb0ELb0ELb0ELi2ELi2ELi2ELi2ELb0EEENS1_21CollectiveEpilogueBwdISA_SB_SD_Li256ELb1ELb0ELi4EEENS1_25SingleTileBwdLPTSchedulerILb1ELi128ELb0EEEEEEEEEvNT_6ParamsE)
        /*00a4*/ 	.word	0x00000000


	//----- nvinfo : EIATTR_REGCOUNT
	.align		4
.L_38:
        /*00a8*/ 	.byte	0x04, 0x2f
        /*00aa*/ 	.short	(.L_40 - .L_39)
	.align		4
.L_39:
        /*00ac*/ 	.word	index@(_ZN7cutlass13device_kernelIN5flash22FlashAttnBwdPreprocessIN4cute5tupleIJNS3_1CILi64EEENS5_ILi128EEEEEENS_10bfloat16_tEfNS_4arch4Sm80ELb1ELb0EEEEEvNT_6ParamsE)
        /*00b0*/ 	.word	0x00000040


	//----- nvinfo : EIATTR_FRAME_SIZE
	.align		4
.L_40:
        /*00b4*/ 	.byte	0x04, 0x11
        /*00b6*/ 	.short	(.L_42 - .L_41)
	.align		4
.L_41:
        /*00b8*/ 	.word	index@(_ZN7cutlass13device_kernelIN5flash22FlashAttnBwdPreprocessIN4cute5tupleIJNS3_1CILi64EEENS5_ILi128EEEEEENS_10bfloat16_tEfNS_4arch4Sm80ELb1ELb0EEEEEvNT_6ParamsE)
        /*00bc*/ 	.word	0x00000000


	//----- nvinfo : EIATTR_REGCOUNT
	.align		4
.L_42:
        /*00c0*/ 	.byte	0x04, 0x2f
        /*00c2*/ 	.short	(.L_44 - .L_43)
	.align		4
.L_43:
        /*00c4*/ 	.word	index@(_ZN7cutlass13device_kernelIN5flash19enable_sm80_to_sm89INS1_16FlashAttnBwdSm80INS1_25CollectiveMainloopBwdSm80ILi2ELi2EN4cute5tupleIJNS5_1CILi64EEENS7_ILi128EEES9_EEENS_10bfloat16_tEfNS_4arch4Sm80ELb1ELb0ELb0ELb0ELb1ELb0ELb0ELb0ELi2ELi2ELi2ELi2ELb0EEENS1_24CollectiveEpilogueBwdGQAISA_fSD_Li256ELb0ELb1EEENS1_25SingleTileBwdLPTSchedulerILb0ELi128ELb1EEEEEEEEEvNT_6ParamsE)
        /*00c8*/ 	.word	0x00000004


	//----- nvinfo : EIATTR_FRAME_SIZE
	.align		4
.L_44:
        /*00cc*/ 	.byte	0x04, 0x11
        /*00ce*/ 	.short	(.L_46 - .L_45)
	.align		4
.L_45:
        /*00d0*/ 	.word	index@(_ZN7cutlass13device_kernelIN5flash19enable_sm80_to_sm89INS1_16FlashAttnBwdSm80INS1_25CollectiveMainloopBwdSm80ILi2ELi2EN4cute5tupleIJNS5_1CILi64EEENS7_ILi128EEES9_EEENS_10bfloat16_tEfNS_4arch4Sm80ELb1ELb0ELb0ELb0ELb1ELb0ELb0ELb0ELi2ELi2ELi2ELi2ELb0EEENS1_24CollectiveEpilogueBwdGQAISA_fSD_Li256ELb0ELb1EEENS1_25SingleTileBwdLPTSchedulerILb0ELi128ELb1EEEEEEEEEvNT_6ParamsE)
        /*00d4*/ 	.word	0x00000000


	//----- nvinfo : EIATTR_REGCOUNT
	.align		4
.L_46:
        /*00d8*/ 	.byte	0x04, 0x2f
        /*00da*/ 	.short	(.L_48 - .L_47)
	.align		4
.L_47:
        /*00dc*/ 	.word	index@(_ZN7cutlass13device_kernelIN5flash19enable_sm80_to_sm89INS1_16FlashAttnBwdSm80INS1_25CollectiveMainloopBwdSm80ILi2ELi2EN4cute5tupleIJNS5_1CILi64EEENS7_ILi128EEES9_EEENS_10bfloat16_tEfNS_4arch4Sm80ELb1ELb0ELb0ELb0ELb0ELb0ELb0ELb0ELi2ELi2ELi2ELi2ELb0EEENS1_24CollectiveEpilogueBwdGQAISA_fSD_Li256ELb0ELb0EEENS1_25SingleTileBwdLPTSchedulerILb0ELi128ELb0EEEEEEEEEvNT_6ParamsE)
        /*00e0*/ 	.word	0x00000004


	//----- nvinfo : EIATTR_FRAME_SIZE
	.align		4
.L_48:
        /*00e4*/ 	.byte	0x04, 0x11
        /*00e6*/ 	.short	(.L_50 - .L_49)
	.align		4
.L_49:
        /*00e8*/ 	.word	index@(_ZN7cutlass13device_kernelIN5flash19enable_sm80_to_sm89INS1_16FlashAttnBwdSm80INS1_25CollectiveMainloopBwdSm80ILi2ELi2EN4cute5tupleIJNS5_1CILi64EEENS7_ILi128EEES9_EEENS_10bfloat16_tEfNS_4arch4Sm80ELb1ELb0ELb0ELb0ELb0ELb0ELb0ELb0ELi2ELi2ELi2ELi2ELb0EEENS1_24CollectiveEpilogueBwdGQAISA_fSD_Li256ELb0ELb0EEENS1_25SingleTileBwdLPTSchedulerILb0ELi128ELb0EEEEEEEEEvNT_6ParamsE)
        /*00ec*/ 	.word	0x00000000


	//----- nvinfo : EIATTR_REGCOUNT
	.align		4
.L_50:
        /*00f0*/ 	.byte	0x04, 0x2f
        /*00f2*/ 	.short	(.L_52 - .L_51)
	.align		4
.L_51:
        /*00f4*/ 	.word	index@(_ZN7cutlass13device_kernelIN5flash19enable_sm80_to_sm89INS1_16FlashAttnBwdSm80INS1_25CollectiveMainloopBwdSm80ILi2ELi2EN4cute5tupleIJNS5_1CILi64EEENS7_ILi128EEES9_EEENS_10bfloat16_tEfNS_4arch4Sm80ELb1ELb0ELb0ELb0ELb1ELb0ELb0ELb0ELi2ELi2ELi2ELi2ELb0EEENS1_21CollectiveEpilogueBwdISA_SB_SD_Li256ELb0ELb0ELi4EEENS1_25SingleTileBwdLPTSchedulerILb0ELi128ELb1EEEEEEEEEvNT_6ParamsE)
        /*00f8*/ 	.word	0x00000004


	//----- nvinfo : EIATTR_FRAME_SIZE
	.align		4
.L_52:
        /*00fc*/ 	.byte	0x04, 0x11
        /*00fe*/ 	.short	(.L_54 - .L_53)
	.align		4
.L_53:
        /*0100*/ 	.word	index@(_ZN7cutlass13device_kernelIN5flash19enable_sm80_to_sm89INS1_16FlashAttnBwdSm80INS1_25CollectiveMainloopBwdSm80ILi2ELi2EN4cute5tupleIJNS5_1CILi64EEENS7_ILi128EEES9_EEENS_10bfloat16_tEfNS_4arch4Sm80ELb1ELb0ELb0ELb0ELb1ELb0ELb0ELb0ELi2ELi2ELi2ELi2ELb0EEENS1_21CollectiveEpilogueBwdISA_SB_SD_Li256ELb0ELb0ELi4EEENS1_25SingleTileBwdLPTSchedulerILb0ELi128ELb1EEEEEEEEEvNT_6ParamsE)
        /*0104*/ 	.word	0x00000000


	//----- nvinfo : EIATTR_REGCOUNT
	.align		4
.L_54:
        /*0108*/ 	.byte	0x04, 0x2f
        /*010a*/ 	.short	(.L_56 - .L_55)
	.align		4
.L_55:
        /*010c*/ 	.word	index@(_ZN7cutlass13device_kernelIN5flash19enable_sm80_to_sm89INS1_16FlashAttnBwdSm80INS1_25CollectiveMainloopBwdSm80ILi2ELi2EN4cute5tupleIJNS5_1CILi64EEENS7_ILi128EEES9_EEENS_10bfloat16_tEfNS_4arch4Sm80ELb1ELb0ELb0ELb0ELb0ELb0ELb0ELb0ELi2ELi2ELi2ELi2ELb0EEENS1_21CollectiveEpilogueBwdISA_SB_SD_Li256ELb0ELb0ELi4EEENS1_25SingleTileBwdLPTSchedulerILb0ELi128ELb0EEEEEEEEEvNT_6ParamsE)
        /*0110*/ 	.word	0x00000004


	//----- nvinfo : EIATTR_FRAME_SIZE
	.align		4
.L_56:
        /*0114*/ 	.byte	0x04, 0x11
        /*0116*/ 	.short	(.L_58 - .L_57)
	.align		4
.L_57:
        /*0118*/ 	.word	index@(_ZN7cutlass13device_kernelIN5flash19enable_sm80_to_sm89INS1_16FlashAttnBwdSm80INS1_25CollectiveMainloopBwdSm80ILi2ELi2EN4cute5tupleIJNS5_1CILi64EEENS7_ILi128EEES9_EEENS_10bfloat16_tEfNS_4arch4Sm80ELb1ELb0ELb0ELb0ELb0ELb0ELb0ELb0ELi2ELi2ELi2ELi2ELb0EEENS1_21CollectiveEpilogueBwdISA_SB_SD_Li256ELb0ELb0ELi4EEENS1_25SingleTileBwdLPTSchedulerILb0ELi128ELb0EEEEEEEEEvNT_6ParamsE)
        /*011c*/ 	.word	0x00000000


	//----- nvinfo : EIATTR_REGCOUNT
	.align		4
.L_58:
        /*0120*/ 	.byte	0x04, 0x2f
        /*0122*/ 	.short	(.L_60 - .L_59)
	.align		4
.L_59:
        /*0124*/ 	.word	index@(_ZN7cutlass13device_kernelIN5flash19enable_sm80_to_sm89INS1_16FlashAttnBwdSm80INS1_25CollectiveMainloopBwdSm80ILi2ELi2EN4cute5tupleIJNS5_1CILi64EEENS7_ILi128EEES9_EEENS_10bfloat16_tEfNS_4arch4Sm80ELb0ELb1ELb0ELb1ELb1ELb0ELb0ELb0ELi2ELi2ELi2ELi2ELb0EEENS1_24CollectiveEpilogueBwdGQAISA_fSD_Li256ELb1ELb1EEENS1_19SingleTileSchedulerILb1ELb0ELb0ELi128EEEEEEEEEvNT_6ParamsE)
        /*0128*/ 	.word	0x00000004


	//----- nvinfo : EIATTR_FRAME_SIZE
	.align		4
.L_60:
        /*012c*/ 	.byte	0x04, 0x11
        /*012e*/ 	.short	(.L_62 - .L_61)
	.align		4
.L_61:
        /*0130*/ 	.word	index@(_ZN7cutlass13device_kernelIN5flash19enable_sm80_to_sm89INS1_16FlashAttnBwdSm80INS1_25CollectiveMainloopBwdSm80ILi2ELi2EN4cute5tupleIJNS5_1CILi64EEENS7_ILi128EEES9_EEENS_10bfloat16_tEfNS_4arch4Sm80ELb0ELb1ELb0ELb1ELb1ELb0ELb0ELb0ELi2ELi2ELi2ELi2ELb0EEENS1_24CollectiveEpilogueBwdGQAISA_fSD_Li256ELb1ELb1EEENS1_19SingleTileSchedulerILb1ELb0ELb0ELi128EEEEEEEEEvNT_6ParamsE)
        /*0134*/ 	.word	0x00000000


	//----- nvinfo : EIATTR_REGCOUNT
	.align		4
.L_62:
        /*0138*/ 	.byte	0x04, 0x2f
        /*013a*/ 	.short	(.L_64 - .L_63)
	.align		4
.L_63:
        /*013c*/ 	.word	index@(_ZN7cutlass13device_kernelIN5flash19enable_sm80_to_sm89INS1_16FlashAttnBwdSm80INS1_25CollectiveMainloopBwdSm80ILi2ELi2EN4cute5tupleIJNS5_1CILi64EEENS7_ILi128EEES9_EEENS_10bfloat16_tEfNS_4arch4Sm80ELb0ELb1ELb0ELb1ELb0ELb0ELb0ELb0ELi2ELi2ELi2ELi2ELb0EEENS1_24CollectiveEpilogueBwdGQAISA_fSD_Li256ELb1ELb0EEENS1_19SingleTileSchedulerILb1ELb0ELb0ELi128EEEEEEEEEvNT_6ParamsE)
        /*0140*/ 	.word	0x00000004


	//----- nvinfo : EIATTR_FRAME_SIZE
	.align		4
.L_64:
        /*0144*/ 	.byte	0x04, 0x11
        /*0146*/ 	.short	(.L_66 - .L_65)
	.align		4
.L_65:
        /*0148*/ 	.word	index@(_ZN7cutlass13device_kernelIN5flash19enable_sm80_to_sm89INS1_16FlashAttnBwdSm80INS1_25CollectiveMainloopBwdSm80ILi2ELi2EN4cute5tupleIJNS5_1CILi64EEENS7_ILi128EEES9_EEENS_10bfloat16_tEfNS_4arch4Sm80ELb0ELb1ELb0ELb1ELb0ELb0ELb0ELb0ELi2ELi2ELi2ELi2ELb0EEENS1_24CollectiveEpilogueBwdGQAISA_fSD_Li256ELb1ELb0EEENS1_19SingleTileSchedulerILb1ELb0ELb0ELi128EEEEEEEEEvNT_6ParamsE)
        /*014c*/ 	.word	0x00000000


	//----- nvinfo : EIATTR_REGCOUNT
	.align		4
.L_66:
        /*0150*/ 	.byte	0x04, 0x2f
        /*0152*/ 	.short	(.L_68 - .L_67)
	.align		4
.L_67:
        /*0154*/ 	.word	index@(_ZN7cutlass13device_kernelIN5flash19enable_sm80_to_sm89INS1_16FlashAttnBwdSm80INS1_25CollectiveMainloopBwdSm80ILi2ELi2EN4cute5tupleIJNS5_1CILi64EEENS7_ILi128EEES9_EEENS_10bfloat16_tEfNS_4arch4Sm80ELb0ELb1ELb0ELb1ELb1ELb0ELb0ELb0ELi2ELi2ELi2ELi2ELb0EEENS1_21CollectiveEpilogueBwdISA_SB_SD_Li256ELb1ELb0ELi4EEENS1_19SingleTileSchedulerILb1ELb0ELb0ELi128EEEEEEEEEvNT_6ParamsE)
        /*0158*/ 	.word	0x00000004


	//----- nvinfo : EIATTR_FRAME_SIZE
	.align		4
.L_68:
        /*015c*/ 	.byte	0x04, 0x11
        /*015e*/ 	.short	(.L_70 - .L_69)
	.align		4
.L_69:
        /*0160*/ 	.word	index@(_ZN7cutlass13device_kernelIN5flash19enable_sm80_to_sm89INS1_16FlashAttnBwdSm80INS1_25CollectiveMainloopBwdSm80ILi2ELi2EN4cute5tupleIJNS5_1CILi64EEENS7_ILi128EEES9_EEENS_10bfloat16_tEfNS_4arch4Sm80ELb0ELb1ELb0ELb1ELb1ELb0ELb0ELb0ELi2ELi2ELi2ELi2ELb0EEENS1_21CollectiveEpilogueBwdISA_SB_SD_Li256ELb1ELb0ELi4EEENS1_19SingleTileSchedulerILb1ELb0ELb0ELi128EEEEEEEEEvNT_6ParamsE)
        /*0164*/ 	.word	0x00000000


	//----- nvinfo : EIATTR_REGCOUNT
	.align		4
.L_70:
        /*0168*/ 	.byte	0x04, 0x2f
        /*016a*/ 	.short	(.L_72 - .L_71)
	.align		4
.L_71:
        /*016c*/ 	.word	index@(_ZN7cutlass13device_kernelIN5flash19enable_sm80_to_sm89INS1_16FlashAttnBwdSm80INS1_25CollectiveMainloopBwdSm80ILi2ELi2EN4cute5tupleIJNS5_1CILi64EEENS7_ILi128EEES9_EEENS_10bfloat16_tEfNS_4arch4Sm80ELb0ELb1ELb0ELb1ELb0ELb0ELb0ELb0ELi2ELi2ELi2ELi2ELb0EEENS1_21CollectiveEpilogueBwdISA_SB_SD_Li256ELb1ELb0ELi4EEENS1_19SingleTileSchedulerILb1ELb0ELb0ELi128EEEEEEEEEvNT_6ParamsE)
        /*0170*/ 	.word	0x00000004


	//----- nvinfo : EIATTR_FRAME_SIZE
	.align		4
.L_72:
        /*0174*/ 	.byte	0x04, 0x11
        /*0176*/ 	.short	(.L_74 - .L_73)
	.align		4
.L_73:
        /*0178*/ 	.word	index@(_ZN7cutlass13device_kernelIN5flash19enable_sm80_to_sm89INS1_16FlashAttnBwdSm80INS1_25CollectiveMainloopBwdSm80ILi2ELi2EN4cute5tupleIJNS5_1CILi64EEENS7_ILi128EEES9_EEENS_10bfloat16_tEfNS_4arch4Sm80ELb0ELb1ELb0ELb1ELb0ELb0ELb0ELb0ELi2ELi2ELi2ELi2ELb0EEENS1_21CollectiveEpilogueBwdISA_SB_SD_Li256ELb1ELb0ELi4EEENS1_19SingleTileSchedulerILb1ELb0ELb0ELi128EEEEEEEEEvNT_6ParamsE)
        /*017c*/ 	.word	0x00000000


	//----- nvinfo : EIATTR_REGCOUNT
	.align		4
.L_74:
        /*0180*/ 	.byte	0x04, 0x2f
        /*0182*/ 	.short	(.L_76 - .L_75)
	.align		4
.L_75:
        /*0184*/ 	.word	index@(_ZN7cutlass13device_kernelIN5flash19enable_sm80_to_sm89INS1_16FlashAttnBwdSm80INS1_25CollectiveMainloopBwdSm80ILi2ELi2EN4cute5tupleIJNS5_1CILi64EEENS7_ILi128EEES9_EEENS_10bfloat16_tEfNS_4arch4Sm80ELb0ELb1ELb0ELb0ELb1ELb0ELb0ELb0ELi2ELi2ELi2ELi2ELb0EEENS1_24CollectiveEpilogueBwdGQAISA_fSD_Li256ELb0ELb1EEENS1_19SingleTileSchedulerILb0ELb0ELb0ELi128EEEEEEEEEvNT_6ParamsE)
        /*0188*/ 	.word	0x00000004


	//----- nvinfo : EIATTR_FRAME_SIZE
	.align		4
.L_76:
        /*018c*/ 	.byte	0x04, 0x11
        /*018e*/ 	.short	(.L_78 - .L_77)
	.align		4
.L_77:
        /*0190*/ 	.word	index@(_ZN7cutlass13device_kernelIN5flash19enable_sm80_to_sm89INS1_16FlashAttnBwdSm80INS1_25CollectiveMainloopBwdSm80ILi2ELi2EN4cute5tupleIJNS5_1CILi64EEENS7_ILi128EEES9_EEENS_10bfloat16_tEfNS_4arch4Sm80ELb0ELb1ELb0ELb0ELb1ELb0ELb0ELb0ELi2ELi2ELi2ELi2ELb0EEENS1_24CollectiveEpilogueBwdGQAISA_fSD_Li256ELb0ELb1EEENS1_19SingleTileSchedulerILb0ELb0ELb0ELi128EEEEEEEEEvNT_6ParamsE)
        /*0194*/ 	.word	0x00000000


	//----- nvinfo : EIATTR_REGCOUNT
	.align		4
.L_78:
        /*0198*/ 	.byte	0x04, 0x2f
        /*019a*/ 	.short	(.L_80 - .L_79)
	.align		4
.L_79:
        /*019c*/ 	.word	index@(_ZN7cutlass13device_kernelIN5flash19enable_sm80_to_sm89INS1_16FlashAttnBwdSm80INS1_25CollectiveMainloopBwdSm80ILi2ELi2EN4cute5tupleIJNS5_1CILi64EEENS7_ILi128EEES9_EEENS_10bfloat16_tEfNS_4arch4Sm80ELb0ELb1ELb0ELb0ELb0ELb0ELb0ELb0ELi2ELi2ELi2ELi2ELb0EEENS1_24CollectiveEpilogueBwdGQAISA_fSD_Li256ELb0ELb0EEENS1_19SingleTileSchedulerILb0ELb0ELb0ELi128EEEEEEEEEvNT_6ParamsE)
        /*01a0*/ 	.word	0x00000004


	//----- nvinfo : EIATTR_FRAME_SIZE
	.align		4
.L_80:
        /*01a4*/ 	.byte	0x04, 0x11
        /*01a6*/ 	.short	(.L_82 - .L_81)
	.align		4
.L_81:
        /*01a8*/ 	.word	index@(_ZN7cutlass13device_kernelIN5flash19enable_sm80_to_sm89INS1_16FlashAttnBwdSm80INS1_25CollectiveMainloopBwdSm80ILi2ELi2EN4cute5tupleIJNS5_1CILi64EEENS7_ILi128EEES9_EEENS_10bfloat16_tEfNS_4arch4Sm80ELb0ELb1ELb0ELb0ELb0ELb0ELb0ELb0ELi2ELi2ELi2ELi2ELb0EEENS1_24CollectiveEpilogueBwdGQAISA_fSD_Li256ELb0ELb0EEENS1_19SingleTileSchedulerILb0ELb0ELb0ELi128EEEEEEEEEvNT_6ParamsE)
        /*01ac*/ 	.word	0x00000000


	//----- nvinfo : EIATTR_REGCOUNT
	.align		4
.L_82:
        /*01b0*/ 	.byte	0x04, 0x2f
        /*01b2*/ 	.short	(.L_84 - .L_83)
	.align		4
.L_83:
        /*01b4*/ 	.word	index@(_ZN7cutlass13device_kernelIN5flash19enable_sm80_to_sm89INS1_16FlashAttnBwdSm80INS1_25CollectiveMainloopBwdSm80ILi2ELi2EN4cute5tupleIJNS5_1CILi64EEENS7_ILi128EEES9_EEENS_10bfloat16_tEfNS_4arch4Sm80ELb0ELb1ELb0ELb0ELb1ELb0ELb0ELb0ELi2ELi2ELi2ELi2ELb0EEENS1_21CollectiveEpilogueBwdISA_SB_SD_Li256ELb0ELb0ELi4EEENS1_19SingleTileSchedulerILb0ELb0ELb0ELi128EEEEEEEEEvNT_6ParamsE)
        /*01b8*/ 	.word	0x00000004


	//----- nvinfo : EIATTR_FRAME_SIZE
	.align		4
.L_84:
        /*01bc*/ 	.byte	0x04, 0x11
        /*01be*/ 	.short	(.L_86 - .L_85)
	.align		4
.L_85:
        /*01c0*/ 	.word	index@(_ZN7cutlass13device_kernelIN5flash19enable_sm80_to_sm89INS1_16FlashAttnBwdSm80INS1_25CollectiveMainloopBwdSm80ILi2ELi2EN4cute5tupleIJNS5_1CILi64EEENS7_ILi128EEES9_EEENS_10bfloat16_tEfNS_4arch4Sm80ELb0ELb1ELb0ELb0ELb1ELb0ELb0ELb0ELi2ELi2ELi2ELi2ELb0EEENS1_21CollectiveEpilogueBwdISA_SB_SD_Li256ELb0ELb0ELi4EEENS1_19SingleTileSchedulerILb0ELb0ELb0ELi128EEEEEEEEEvNT_6ParamsE)
        /*01c4*/ 	.word	0x00000000


	//----- nvinfo : EIATTR_REGCOUNT
	.align		4
.L_86:
        /*01c8*/ 	.byte	0x04, 0x2f
        /*01ca*/ 	.short	(.L_88 - .L_87)
	.align		4
.L_87:
        /*01cc*/ 	.word	index@(_ZN7cutlass13device_kernelIN5flash19enable_sm80_to_sm89INS1_16FlashAttnBwdSm80INS1_25CollectiveMainloopBwdSm80ILi2ELi2EN4cute5tupleIJNS5_1CILi64EEENS7_ILi128EEES9_EEENS_10bfloat16_tEfNS_4arch4Sm80ELb0ELb1ELb0ELb0ELb0ELb0ELb0ELb0ELi2ELi2ELi2ELi2ELb0EEENS1_21CollectiveEpilogueBwdISA_SB_SD_Li256ELb0ELb0ELi4EEENS1_19SingleTileSchedulerILb0ELb0ELb0ELi128EEEEEEEEEvNT_6ParamsE)
        /*01d0*/ 	.word	0x00000004


	//----- nvinfo : EIATTR_FRAME_SIZE
	.align		4
.L_88:
        /*01d4*/ 	.byte	0x04, 0x11
        /*01d6*/ 	.short	(.L_90 - .L_89)
	.align		4
.L_89:
        /*01d8*/ 	.word	index@(_ZN7cutlass13device_kernelIN5flash19enable_sm80_to_sm89INS1_16FlashAttnBwdSm80INS1_25CollectiveMainloopBwdSm80ILi2ELi2EN4cute5tupleIJNS5_1CILi64EEENS7_ILi128EEES9_EEENS_10bfloat16_tEfNS_4arch4Sm80ELb0ELb1ELb0ELb0ELb0ELb0ELb0ELb0ELi2ELi2ELi2ELi2ELb0EEENS1_21CollectiveEpilogueBwdISA_SB_SD_Li256ELb0ELb0ELi4EEENS1_19SingleTileSchedulerILb0ELb0ELb0ELi128EEEEEEEEEvNT_6ParamsE)
        /*01dc*/ 	.word	0x00000000


	//----- nvinfo : EIATTR_REGCOUNT
	.align		4
.L_90:
        /*01e0*/ 	.byte	0x04, 0x2f
        /*01e2*/ 	.short	(.L_92 - .L_91)
	.align		4
.L_91:
        /*01e4*/ 	.word	index@(_ZN7cutlass13device_kernelIN5flash19enable_sm80_to_sm89INS1_16FlashAttnBwdSm80INS1_25CollectiveMainloopBwdSm80ILi2ELi2EN4cute5tupleIJNS5_1CILi64EEENS7_ILi128EEES9_EEENS_10bfloat16_tEfNS_4arch4Sm80ELb0ELb0ELb0ELb1ELb1ELb0ELb0ELb0ELi2ELi2ELi2ELi2ELb0EEENS1_24CollectiveEpilogueBwdGQAISA_fSD_Li256ELb1ELb1EEENS1_19SingleTileSchedulerILb1ELb0ELb0ELi128EEEEEEEEEvNT_6ParamsE)
        /*01e8*/ 	.word	0x00000004


	//----- nvinfo : EIATTR_FRAME_SIZE
	.align		4
.L_92:
        /*01ec*/ 	.byte	0x04, 0x11
        /*01ee*/ 	.short	(.L_94 - .L_93)
	.align		4
.L_93:
        /*01f0*/ 	.word	index@(_ZN7cutlass13device_kernelIN5flash19enable_sm80_to_sm89INS1_16FlashAttnBwdSm80INS1_25CollectiveMainloopBwdSm80ILi2ELi2EN4cute5tupleIJNS5_1CILi64EEENS7_ILi128EEES9_EEENS_10bfloat16_tEfNS_4arch4Sm80ELb0ELb0ELb0ELb1ELb1ELb0ELb0ELb0ELi2ELi2ELi2ELi2ELb0EEENS1_24CollectiveEpilogueBwdGQAISA_fSD_Li256ELb1ELb1EEENS1_19SingleTileSchedulerILb1ELb0ELb0ELi128EEEEEEEEEvNT_6ParamsE)
        /*01f4*/ 	.word	0x00000000


	//----- nvinfo : EIATTR_REGCOUNT
	.align		4
.L_94:
        /*01f8*/ 	.byte	0x04, 0x2f
        /*01fa*/ 	.short	(.L_96 - .L_95)
	.align		4
.L_95:
        /*01fc*/ 	.word	index@(_ZN7cutlass13device_kernelIN5flash19enable_sm80_to_sm89INS1_16FlashAttnBwdSm80INS1_25CollectiveMainloopBwdSm80ILi2ELi2EN4cute5tupleIJNS5_1CILi64EEENS7_ILi128EEES9_EEENS_10bfloat16_tEfNS_4arch4Sm80ELb0ELb0ELb0ELb1ELb0ELb0ELb0ELb0ELi2ELi2ELi2ELi2ELb0EEENS1_24CollectiveEpilogueBwdGQAISA_fSD_Li256ELb1ELb0EEENS1_19SingleTileSchedulerILb1ELb0ELb0ELi128EEEEEEEEEvNT_6ParamsE)
        /*0200*/ 	.word	0x00000004


	//----- nvinfo : EIATTR_FRAME_SIZE
	.align		4
.L_96:
        /*0204*/ 	.byte	0x04, 0x11
        /*0206*/ 	.short	(.L_98 - .L_97)
	.align		4
.L_97:
        /*0208*/ 	.word	index@(_ZN7cutlass13device_kernelIN5flash19enable_sm80_to_sm89INS1_16FlashAttnBwdSm80INS1_25CollectiveMainloopBwdSm80ILi2ELi2EN4cute5tupleIJNS5_1CILi64EEENS7_ILi128EEES9_EEENS_10bfloat16_tEfNS_4arch4Sm80ELb0ELb0ELb0ELb1ELb0ELb0ELb0ELb0ELi2ELi2ELi2ELi2ELb0EEENS1_24CollectiveEpilogueBwdGQAISA_fSD_Li256ELb1ELb0EEENS1_19SingleTileSchedulerILb1ELb0ELb0ELi128EEEEEEEEEvNT_6ParamsE)
        /*020c*/ 	.word	0x00000000


	//----- nvinfo : EIATTR_REGCOUNT
	.align		4
.L_98:
        /*0210*/ 	.byte	0x04, 0x2f
        /*0212*/ 	.short	(.L_100 - .L_99)
	.align		4
.L_99:
        /*0214*/ 	.word	index@(_ZN7cutlass13device_kernelIN5flash19enable_sm80_to_sm89INS1_16FlashAttnBwdSm80INS1_25CollectiveMainloopBwdSm80ILi2ELi2EN4cute5tupleIJNS5_1CILi64EEENS7_ILi128EEES9_EEENS_10bfloat16_tEfNS_4arch4Sm80ELb0ELb0ELb0ELb1ELb1ELb0ELb0ELb0ELi2ELi2ELi2ELi2ELb0EEENS1_21CollectiveEpilogueBwdISA_SB_SD_Li256ELb1ELb0ELi4EEENS1_19SingleTileSchedulerILb1ELb0ELb0ELi128EEEEEEEEEvNT_6ParamsE)
        /*0218*/ 	.word	0x00000004


	//----- nvinfo : EIATTR_FRAME_SIZE
	.align		4
.L_100:
        /*021c*/ 	.byte	0x04, 0x11
        /*021e*/ 	.short	(.L_102 - .L_101)
	.align		4
.L_101:
        /*0220*/ 	.word	index@(_ZN7cutlass13device_kernelIN5flash19enable_sm80_to_sm89INS1_16FlashAttnBwdSm80INS1_25CollectiveMainloopBwdSm80ILi2ELi2EN4cute5tupleIJNS5_1CILi64EEENS7_ILi128EEES9_EEENS_10bfloat16_tEfNS_4arch4Sm80ELb0ELb0ELb0ELb1ELb1ELb0ELb0ELb0ELi2ELi2ELi2ELi2ELb0EEENS1_21CollectiveEpilogueBwdISA_SB_SD_Li256ELb1ELb0ELi4EEENS1_19SingleTileSchedulerILb1ELb0ELb0ELi128EEEEEEEEEvNT_6ParamsE)
        /*0224*/ 	.word	0x00000000


	//----- nvinfo : EIATTR_REGCOUNT
	.align		4
.L_102:
        /*0228*/ 	.byte	0x04, 0x2f
        /*022a*/ 	.short	(.L_104 - .L_103)
	.align		4
.L_103:
        /*022c*/ 	.word	index@(_ZN7cutlass13device_kernelIN5flash19enable_sm80_to_sm89INS1_16FlashAttnBwdSm80INS1_25CollectiveMainloopBwdSm80ILi2ELi2EN4cute5tupleIJNS5_1CILi64EEENS7_ILi128EEES9_EEENS_10bfloat16_tEfNS_4arch4Sm80ELb0ELb0ELb0ELb1ELb0ELb0ELb0ELb0ELi2ELi2ELi2ELi2ELb0EEENS1_21CollectiveEpilogueBwdISA_SB_SD_Li256ELb1ELb0ELi4EEENS1_19SingleTileSchedulerILb1ELb0ELb0ELi128EEEEEEEEEvNT_6ParamsE)
        /*0230*/ 	.word	0x00000004


	//----- nvinfo : EIATTR_FRAME_SIZE
	.align		4
.L_104:
        /*0234*/ 	.byte	0x04, 0x11
        /*0236*/ 	.short	(.L_106 - .L_105)
	.align		4
.L_105:
        /*0238*/ 	.word	index@(_ZN7cutlass13device_kernelIN5flash19enable_sm80_to_sm89INS1_16FlashAttnBwdSm80INS1_25CollectiveMainloopBwdSm80ILi2ELi2EN4cute5tupleIJNS5_1CILi64EEENS7_ILi128EEES9_EEENS_10bfloat16_tEfNS_4arch4Sm80ELb0ELb0ELb0ELb1ELb0ELb0ELb0ELb0ELi2ELi2ELi2ELi2ELb0EEENS1_21CollectiveEpilogueBwdISA_SB_SD_Li256ELb1ELb0ELi4EEENS1_19SingleTileSchedulerILb1ELb0ELb0ELi128EEEEEEEEEvNT_6ParamsE)
        /*023c*/ 	.word	0x00000000


	//----- nvinfo : EIATTR_REGCOUNT
	.align		4
.L_106:
        /*0240*/ 	.byte	0x04, 0x2f
        /*0242*/ 	.short	(.L_108 - .L_107)
	.align		4
.L_107:
        /*0244*/ 	.word	index@(_ZN7cutlass13device_kernelIN5flash19enable_sm80_to_sm89INS1_16FlashAttnBwdSm80INS1_25CollectiveMainloopBwdSm80ILi2ELi2EN4cute5tupleIJNS5_1CILi64EEENS7_ILi128EEES9_EEENS_10bfloat16_tEfNS_4arch4Sm80ELb0ELb0ELb0ELb0ELb1ELb0ELb0ELb0ELi2ELi2ELi2ELi2ELb0EEENS1_24CollectiveEpilogueBwdGQAISA_fSD_Li256ELb0ELb1EEENS1_19SingleTileSchedulerILb0ELb0ELb0ELi128EEEEEEEEEvNT_6ParamsE)
        /*0248*/ 	.word	0x00000004


	//----- nvinfo : EIATTR_FRAME_SIZE
	.align		4
.L_108:
        /*024c*/ 	.byte	0x04, 0x11
        /*024e*/ 	.short	(.L_110 - .L_109)
	.align		4
.L_109:
        /*0250*/ 	.word	index@(_ZN7cutlass13device_kernelIN5flash19enable_sm80_to_sm89INS1_16FlashAttnBwdSm80INS1_25CollectiveMainloopBwdSm80ILi2ELi2EN4cute5tupleIJNS5_1CILi64EEENS7_ILi128EEES9_EEENS_10bfloat16_tEfNS_4arch4Sm80ELb0ELb0ELb0ELb0ELb1ELb0ELb0ELb0ELi2ELi2ELi2ELi2ELb0EEENS1_24CollectiveEpilogueBwdGQAISA_fSD_Li256ELb0ELb1EEENS1_19SingleTileSchedulerILb0ELb0ELb0ELi128EEEEEEEEEvNT_6ParamsE)
        /*0254*/ 	.word	0x00000000


	//----- nvinfo : EIATTR_REGCOUNT
	.align		4
.L_110:
        /*0258*/ 	.byte	0x04, 0x2f
        /*025a*/ 	.short	(.L_112 - .L_111)
	.align		4
.L_111:
        /*025c*/ 	.word	index@(_ZN7cutlass13device_kernelIN5flash19enable_sm80_to_sm89INS1_16FlashAttnBwdSm80INS1_25CollectiveMainloopBwdSm80ILi2ELi2EN4cute5tupleIJNS5_1CILi64EEENS7_ILi128EEES9_EEENS_10bfloat16_tEfNS_4arch4Sm80ELb0ELb0ELb0ELb0ELb0ELb0ELb0ELb0ELi2ELi2ELi2ELi2ELb0EEENS1_24CollectiveEpilogueBwdGQAISA_fSD_Li256ELb0ELb0EEENS1_19SingleTileSchedulerILb0ELb0ELb0ELi128EEEEEEEEEvNT_6ParamsE)
        /*0260*/ 	.word	0x00000004


	//----- nvinfo : EIATTR_FRAME_SIZE
	.align		4
.L_112:
        /*0264*/ 	.byte	0x04, 0x11
        /*0266*/ 	.short	(.L_114 - .L_113)
	.align		4
.L_113:
        /*0268*/ 	.word	index@(_ZN7cutlass13device_kernelIN5flash19enable_sm80_to_sm89INS1_16FlashAttnBwdSm80INS1_25CollectiveMainloopBwdSm80ILi2ELi2EN4cute5tupleIJNS5_1CILi64EEENS7_ILi128EEES9_EEENS_10bfloat16_tEfNS_4arch4Sm80ELb0ELb0ELb0ELb0ELb0ELb0ELb0ELb0ELi2ELi2ELi2ELi2ELb0EEENS1_24CollectiveEpilogueBwdGQAISA_fSD_Li256ELb0ELb0EEENS1_19SingleTileSchedulerILb0ELb0ELb0ELi128EEEEEEEEEvNT_6ParamsE)
        /*026c*/ 	.word	0x00000000


	//----- nvinfo : EIATTR_REGCOUNT
	.align		4
.L_114:
        /*0270*/ 	.byte	0x04, 0x2f
        /*0272*/ 	.short	(.L_116 - .L_115)
	.align		4
.L_115:
        /*0274*/ 	.word	index@(_ZN7cutlass13device_kernelIN5flash19enable_sm80_to_sm89INS1_16FlashAttnBwdSm80INS1_25CollectiveMainloopBwdSm80ILi2ELi2EN4cute5tupleIJNS5_1CILi64EEENS7_ILi128EEES9_EEENS_10bfloat16_tEfNS_4arch4Sm80ELb0ELb0ELb0ELb0ELb1ELb0ELb0ELb0ELi2ELi2ELi2ELi2ELb0EEENS1_21CollectiveEpilogueBwdISA_SB_SD_Li256ELb0ELb0ELi4EEENS1_19SingleTileSchedulerILb0ELb0ELb0ELi128EEEEEEEEEvNT_6ParamsE)
        /*0278*/ 	.word	0x00000004


	//----- nvinfo : EIATTR_FRAME_SIZE
	.align		4
.L_116:
        /*027c*/ 	.byte	0x04, 0x11
        /*027e*/ 	.short	(.L_118 - .L_117)
	.align		4
.L_117:
        /*0280*/ 	.word	index@(_ZN7cutlass13device_kernelIN5flash19enable_sm80_to_sm89INS1_16FlashAttnBwdSm80INS1_25CollectiveMainloopBwdSm80ILi2ELi2EN4cute5tupleIJNS5_1CILi64EEENS7_ILi128EEES9_EEENS_10bfloat16_tEfNS_4arch4Sm80ELb0ELb0ELb0ELb0ELb1ELb0ELb0ELb0ELi2ELi2ELi2ELi2ELb0EEENS1_21CollectiveEpilogueBwdISA_SB_SD_Li256ELb0ELb0ELi4EEENS1_19SingleTileSchedulerILb0ELb0ELb0ELi128EEEEEEEEEvNT_6ParamsE)
        /*0284*/ 	.word	0x00000000


	//----- nvinfo : EIATTR_REGCOUNT
	.align		4
.L_118:
        /*0288*/ 	.byte	0x04, 0x2f
        /*028a*/ 	.short	(.L_120 - .L_119)
	.align		4
.L_119:
        /*028c*/ 	.word	index@(_ZN7cutlass13device_kernelIN5flash19enable_sm80_to_sm89INS1_16FlashAttnBwdSm80INS1_25CollectiveMainloopBwdSm80ILi2ELi2EN4cute5tupleIJNS5_1CILi64EEENS7_ILi128EEES9_EEENS_10bfloat16_tEfNS_4arch4Sm80ELb0ELb0ELb0ELb0ELb0ELb0ELb0ELb0ELi2ELi2ELi2ELi2ELb0EEENS1_21CollectiveEpilogueBwdISA_SB_SD_Li256ELb0ELb0ELi4EEENS1_19SingleTileSchedulerILb0ELb0ELb0ELi128EEEEEEEEEvNT_6ParamsE)
        /*0290*/ 	.word	0x00000004


	//----- nvinfo : EIATTR_FRAME_SIZE
	.align		4
.L_120:
        /*0294*/ 	.byte	0x04, 0x11
        /*0296*/ 	.short	(.L_122 - .L_121)
	.align		4
.L_121:
        /*0298*/ 	.word	index@(_ZN7cutlass13device_kernelIN5flash19enable_sm80_to_sm89INS1_16FlashAttnBwdSm80INS1_25CollectiveMainloopBwdSm80ILi2ELi2EN4cute5tupleIJNS5_1CILi64EEENS7_ILi128EEES9_EEENS_10bfloat16_tEfNS_4arch4Sm80ELb0ELb0ELb0ELb0ELb0ELb0ELb0ELb0ELi2ELi2ELi2ELi2ELb0EEENS1_21CollectiveEpilogueBwdISA_SB_SD_Li256ELb0ELb0ELi4EEENS1_19SingleTileSchedulerILb0ELb0ELb0ELi128EEEEEEEEEvNT_6ParamsE)
        /*029c*/ 	.word	0x00000000


	//----- nvinfo : EIATTR_REGCOUNT
	.align		4
.L_122:
        /*02a0*/ 	.byte	0x04, 0x2f
        /*02a2*/ 	.short	(.L_124 - .L_123)
	.align		4
.L_123:
        /*02a4*/ 	.word	index@(_ZN7cutlass13device_kernelIN5flash19enable_sm80_to_sm89INS1_16FlashAttnBwdSm80INS1_25CollectiveMainloopBwdSm80ILi2ELi1EN4cute5tupleIJNS5_1CILi64EEENS7_ILi96EEENS7_ILi128EEEEEENS_10bfloat16_tEfNS_4arch4Sm80ELb1ELb0ELb0ELb1ELb1ELb0ELb0ELb0ELi2ELi2ELi2ELi2ELb1EEENS1_24CollectiveEpilogueBwdGQAISB_fSE_Li256ELb1ELb1EEENS1_25SingleTileBwdLPTSchedulerILb1ELi96ELb1EEEEEEEEEvNT_6ParamsE)
        /*02a8*/ 	.word	0x00000004


	//----- nvinfo : EIATTR_FRAME_SIZE
	.align		4
.L_124:
        /*02ac*/ 	.byte	0x04, 0x11
        /*02ae*/ 	.short	(.L_126 - .L_125)
	.align		4
.L_125:
        /*02b0*/ 	.word	index@(_ZN7cutlass13device_kernelIN5flash19enable_sm80_to_sm89INS1_16FlashAttnBwdSm80INS1_25CollectiveMainloopBwdSm80ILi2ELi1EN4cute5tupleIJNS5_1CILi64EEENS7_ILi96EEENS7_ILi128EEEEEENS_10bfloat16_tEfNS_4arch4Sm80ELb1ELb0ELb0ELb1ELb1ELb0ELb0ELb0ELi2ELi2ELi2ELi2ELb1EEENS1_24CollectiveEpilogueBwdGQAISB_fSE_Li256ELb1ELb1EEENS1_25SingleTileBwdLPTSchedulerILb1ELi96ELb1EEEEEEEEEvNT_6ParamsE)
        /*02b4*/ 	.word	0x00000000


	//----- nvinfo : EIATTR_REGCOUNT
	.align		4
.L_126:
        /*02b8*/ 	.byte	0x04, 0x2f
        /*02ba*/ 	.short	(.L_128 - .L_127)
	.align		4
.L_127:
        /*02bc*/ 	.word	index@(_ZN7cutlass13device_kernelIN5flash32FlashAttnBwdPostprocessConvertdQIN4cute5tupleIJNS3_1CILi96EEENS5_ILi128EEEEEENS_10bfloat16_tEfNS_4arch4Sm80ELi256ENS3_8TiledMMAINS3_8MMA_AtomIJNS3_30SM80_16x8x16_F32BF16BF16F32_TNEEEENS3_6LayoutINS4_IJNS5_ILi2EEENS5_ILi4EEENS5_ILi1EEEEEENS4_IJSJ_SH_NS5_ILi0EEEEEEEENS4_IJNS5_ILi32EEENS5_ILi64EEENS5_ILi16EEEEEEEELb0EEEEEvNT_6ParamsE)
        /*02c0*/ 	.word	0x00000048


	//----- nvinfo : EIATTR_FRAME_SIZE
	.align		4
.L_128:
        /*02c4*/ 	.byte	0x04, 0x11
        /*02c6*/ 	.short	(.L_130 - .L_129)
	.align		4
.L_129:
        /*02c8*/ 	.word	index@(_ZN7cutlass13device_kernelIN5flash32FlashAttnBwdPostprocessConvertdQIN4cute5tupleIJNS3_1CILi96EEENS5_ILi128EEEEEENS_10bfloat16_tEfNS_4arch4Sm80ELi256ENS3_8TiledMMAINS3_8MMA_AtomIJNS3_30SM80_16x8x16_F32BF16BF16F32_TNEEEENS3_6LayoutINS4_IJNS5_ILi2EEENS5_ILi4EEENS5_ILi1EEEEEENS4_IJSJ_SH_NS5_ILi0EEEEEEEENS4_IJNS5_ILi32EEENS5_ILi64EEENS5_ILi16EEEEEEEELb0EEEEEvNT_6ParamsE)
        /*02cc*/ 	.word	0x00000000


	//----- nvinfo : EIATTR_REGCOUNT
	.align		4
.L_130:
        /*02d0*/ 	.byte	0x04, 0x2f
        /*02d2*/ 	.short	(.L_132 - .L_131)
	.align		4
.L_131:
        /*02d4*/ 	.word	index@(_ZN7cutlass13device_kernelIN5flash19enable_sm80_to_sm89INS1_16FlashAttnBwdSm80INS1_25CollectiveMainloopBwdSm80ILi2ELi1EN4cute5tupleIJNS5_1CILi64EEENS7_ILi96EEENS7_ILi128EEEEEENS_10bfloat16_tEfNS_4arch4Sm80ELb1ELb0ELb0ELb1ELb0ELb0ELb0ELb0ELi2ELi2ELi2ELi2ELb1EEENS1_24CollectiveEpilogueBwdGQAISB_fSE_Li256ELb1ELb0EEENS1_25SingleTileBwdLPTSchedulerILb1ELi96ELb0EEEEEEEEEvNT_6ParamsE)
        /*02d8*/ 	.word	0x00000004


	//----- nvinfo : EIATTR_FRAME_SIZE
	.align		4
.L_132:
        /*02dc*/ 	.byte	0x04, 0x11
        /*02de*/ 	.short	(.L_134 - .L_133)
	.align		4
.L_133:
        /*02e0*/ 	.word	index@(_ZN7cutlass13device_kernelIN5flash19enable_sm80_to_sm89INS1_16FlashAttnBwdSm80INS1_25CollectiveMainloopBwdSm80ILi2ELi1EN4cute5tupleIJNS5_1CILi64EEENS7_ILi96EEENS7_ILi128EEEEEENS_10bfloat16_tEfNS_4arch4Sm80ELb1ELb0ELb0ELb1ELb0ELb0ELb0ELb0ELi2ELi2ELi2ELi2ELb1EEENS1_24CollectiveEpilogueBwdGQAISB_fSE_Li256ELb1ELb0EEENS1_25SingleTileBwdLPTSchedulerILb1ELi96ELb0EEEEEEEEEvNT_6ParamsE)
        /*02e4*/ 	.word	0x00000000


	//----- nvinfo : EIATTR_REGCOUNT
	.align		4
.L_134:
        /*02e8*/ 	.byte	0x04, 0x2f
        /*02ea*/ 	.short	(.L_136 - .L_135)
	.align		4
.L_135:
        /*02ec*/ 	.word	index@(_ZN7cutlass13device_kernelIN5flash19enable_sm80_to_sm89INS1_16FlashAttnBwdSm80INS1_25CollectiveMainloopBwdSm80ILi2ELi1EN4cute5tupleIJNS5_1CILi64EEENS7_ILi96EEENS7_ILi128EEEEEENS_10bfloat16_tEfNS_4arch4Sm80ELb1ELb0ELb0ELb1ELb1ELb0ELb0ELb0ELi2ELi2ELi2ELi2ELb1EEENS1_21CollectiveEpilogueBwdISB_SC_SE_Li256ELb1ELb0ELi4EEENS1_25SingleTileBwdLPTSchedulerILb1ELi96ELb1EEEEEEEEEvNT_6ParamsE)
        /*02f0*/ 	.word	0x00000004


	//----- nvinfo : EIATTR_FRAME_SIZE
	.align		4
.L_136:
        /*02f4*/ 	.byte	0x04, 0x11
        /*02f6*/ 	.short	(.L_138 - .L_137)
	.align		4
.L_137:
        /*02f8*/ 	.word	index@(_ZN7cutlass13device_kernelIN5flash19enable_sm80_to_sm89INS1_16FlashAttnBwdSm80INS1_25CollectiveMainloopBwdSm80ILi2ELi1EN4cute5tupleIJNS5_1CILi64EEENS7_ILi96EEENS7_ILi128EEEEEENS_10bfloat16_tEfNS_4arch4Sm80ELb1ELb0ELb0ELb1ELb1ELb0ELb0ELb0ELi2ELi2ELi2ELi2ELb1EEENS1_21CollectiveEpilogueBwdISB_SC_SE_Li256ELb1ELb0ELi4EEENS1_25SingleTileBwdLPTSchedulerILb1ELi96ELb1EEEEEEEEEvNT_6ParamsE)
        /*02fc*/ 	.word	0x00000000


	//----- nvinfo : EIATTR_REGCOUNT
	.align		4
.L_138:
        /*0300*/ 	.byte	0x04, 0x2f
        /*0302*/ 	.short	(.L_140 - .L_139)
	.align		4
.L_139:
        /*0304*/ 	.word	index@(_ZN7cutlass13device_kernelIN5flash19enable_sm80_to_sm89INS1_16FlashAttnBwdSm80INS1_25CollectiveMainloopBwdSm80ILi2ELi1EN4cute5tupleIJNS5_1CILi64EEENS7_ILi96EEENS7_ILi128EEEEEENS_10bfloat16_tEfNS_4arch4Sm80ELb1ELb0ELb0ELb1ELb0ELb0ELb0ELb0ELi2ELi2ELi2ELi2ELb1EEENS1_21CollectiveEpilogueBwdISB_SC_SE_Li256ELb1ELb0ELi4EEENS1_25SingleTileBwdLPTSchedulerILb1ELi96ELb0EEEEEEEEEvNT_6ParamsE)
        /*0308*/ 	.word	0x00000004


	//----- nvinfo : EIATTR_FRAME_SIZE
	.align		4
.L_140:
        /*030c*/ 	.byte	0x04, 0x11
        /*030e*/ 	.short	(.L_142 - .L_141)
	.align		4
.L_141:
        /*0310*/ 	.word	index@(_ZN7cutlass13device_kernelIN5flash19enable_sm80_to_sm89INS1_16FlashAttnBwdSm80INS1_25CollectiveMainloopBwdSm80ILi2ELi1EN4cute5tupleIJNS5_1CILi64EEENS7_ILi96EEENS7_ILi128EEEEEENS_10bfloat16_tEfNS_4arch4Sm80ELb1ELb0ELb0ELb1ELb0ELb0ELb0ELb0ELi2ELi2ELi2ELi2ELb1EEENS1_21CollectiveEpilogueBwdISB_SC_SE_Li256ELb1ELb0ELi4EEENS1_25SingleTileBwdLPTSchedulerILb1ELi96ELb0EEEEEEEEEvNT_6ParamsE)
        /*0314*/ 	.word	0x00000000


	//----- nvinfo : EIATTR_REGCOUNT
	.align		4
.L_142:
        /*0318*/ 	.byte	0x04, 0x2f
        /*031a*/ 	.short	(.L_144 - .L_143)
	.align		4
.L_143:
        /*031c*/ 	.word	index@(_ZN7cutlass13device_kernelIN5flash19enable_sm80_to_sm89INS1_16FlashAttnBwdSm80INS1_25CollectiveMainloopBwdSm80ILi2ELi1EN4cute5tupleIJNS5_1CILi64EEENS7_ILi96EEENS7_ILi128EEEEEENS_10bfloat16_tEfNS_4arch4Sm80ELb1ELb0ELb0ELb0ELb1ELb0ELb0ELb0ELi2ELi2ELi2ELi2ELb1EEENS1_24CollectiveEpilogueBwdGQAISB_fSE_Li256ELb0ELb1EEENS1_25SingleTileBwdLPTSchedulerILb0ELi96ELb1EEEEEEEEEvNT_6ParamsE)
        /*0320*/ 	.word	0x00000004


	//----- nvinfo : EIATTR_FRAME_SIZE
	.align		4
.L_144:
        /*0324*/ 	.byte	0x04, 0x11
        /*0326*/ 	.short	(.L_146 - .L_145)
	.align		4
.L_145:
        /*0328*/ 	.word	index@(_ZN7cutlass13device_kernelIN5flash19enable_sm80_to_sm89INS1_16FlashAttnBwdSm80INS1_25CollectiveMainloopBwdSm80ILi2ELi1EN4cute5tupleIJNS5_1CILi64EEENS7_ILi96EEENS7_ILi128EEEEEENS_10bfloat16_tEfNS_4arch4Sm80ELb1ELb0ELb0ELb0ELb1ELb0ELb0ELb0ELi2ELi2ELi2ELi2ELb1EEENS1_24CollectiveEpilogueBwdGQAISB_fSE_Li256ELb0ELb1EEENS1_25SingleTileBwdLPTSchedulerILb0ELi96ELb1EEEEEEEEEvNT_6ParamsE)
        /*032c*/ 	.word	0x00000000


	//----- nvinfo : EIATTR_REGCOUNT
	.align		4
.L_146:
        /*0330*/ 	.byte	0x04, 0x2f
        /*0332*/ 	.short	(.L_148 - .L_147)
	.align		4
.L_147:
        /*0334*/ 	.word	index@(_ZN7cutlass13device_kernelIN5flash19enable_sm80_to_sm89INS1_16FlashAttnBwdSm80INS1_25CollectiveMainloopBwdSm80ILi2ELi1EN4cute5tupleIJNS5_1CILi64EEENS7_ILi96EEENS7_ILi128EEEEEENS_10bfloat16_tEfNS_4arch4Sm80ELb1ELb0ELb0ELb0ELb0ELb0ELb0ELb0ELi2ELi2ELi2ELi2ELb1EEENS1_24CollectiveEpilogueBwdGQAISB_fSE_Li256ELb0ELb0EEENS1_25SingleTileBwdLPTSchedulerILb0ELi96ELb0EEEEEEEEEvNT_6ParamsE)
        /*0338*/ 	.word	0x00000004


	//----- nvinfo : EIATTR_FRAME_SIZE
	.align		4
.L_148:
        /*033c*/ 	.byte	0x04, 0x11
        /*033e*/ 	.short	(.L_150 - .L_149)
	.align		4
.L_149:
        /*0340*/ 	.word	index@(_ZN7cutlass13device_kernelIN5flash19enable_sm80_to_sm89INS1_16FlashAttnBwdSm80INS1_25CollectiveMainloopBwdSm80ILi2ELi1EN4cute5tupleIJNS5_1CILi64EEENS7_ILi96EEENS7_ILi128EEEEEENS_10bfloat16_tEfNS_4arch4Sm80ELb1ELb0ELb0ELb0ELb0ELb0ELb0ELb0ELi2ELi2ELi2ELi2ELb1EEENS1_24CollectiveEpilogueBwdGQAISB_fSE_Li256ELb0ELb0EEENS1_25SingleTileBwdLPTSchedulerILb0ELi96ELb0EEEEEEEEEvNT_6ParamsE)
        /*0344*/ 	.word	0x00000000


	//----- nvinfo : EIATTR_REGCOUNT
	.align		4
.L_150:
        /*0348*/ 	.byte	0x04, 0x2f
        /*034a*/ 	.short	(.L_152 - .L_151)
	.align		4
.L_151:
        /*034c*/ 	.word	index@(_ZN7cutlass13device_kernelIN5flash19enable_sm80_to_sm89INS1_16FlashAttnBwdSm80INS1_25CollectiveMainloopBwdSm80ILi2ELi1EN4cute5tupleIJNS5_1CILi64EEENS7_ILi96EEENS7_ILi128EEEEEENS_10bfloat16_tEfNS_4arch4Sm80ELb1ELb0ELb0ELb0ELb1ELb0ELb0ELb0ELi2ELi2ELi2ELi2ELb1EEENS1_21CollectiveEpilogueBwdISB_SC_SE_Li256ELb0ELb0ELi4EEENS1_25SingleTileBwdLPTSchedulerILb0ELi96ELb1EEEEEEEEEvNT_6ParamsE)
        /*0350*/ 	.word	0x00000004


	//----- nvinfo : EIATTR_FRAME_SIZE
	.align		4
.L_152:
        /*0354*/ 	.byte	0x04, 0x11
        /*0356*/ 	.short	(.L_154 - .L_153)
	.align		4
.L_153:
        /*0358*/ 	.word	index@(_ZN7cutlass13device_kernelIN5flash19enable_sm80_to_sm89INS1_16FlashAttnBwdSm80INS1_25CollectiveMainloopBwdSm80ILi2ELi1EN4cute5tupleIJNS5_1CILi64EEENS7_ILi96EEENS7_ILi128EEEEEENS_10bfloat16_tEfNS_4arch4Sm80ELb1ELb0ELb0ELb0ELb1ELb0ELb0ELb0ELi2ELi2ELi2ELi2ELb1EEENS1_21CollectiveEpilogueBwdISB_SC_SE_Li256ELb0ELb0ELi4EEENS1_25SingleTileBwdLPTSchedulerILb0ELi96ELb1EEEEEEEEEvNT_6ParamsE)
        /*035c*/ 	.word	0x00000000


	//----- nvinfo : EIATTR_REGCOUNT
	.align		4
.L_154:
        /*0360*/ 	.byte	0x04, 0x2f
        /*0362*/ 	.short	(.L_156 - .L_155)
	.align		4
.L_155:
        /*0364*/ 	.word	index@(_ZN7cutlass13device_kernelIN5flash19enable_sm80_to_sm89INS1_16FlashAttnBwdSm80INS1_25CollectiveMainloopBwdSm80ILi2ELi1EN4cute5tupleIJNS5_1CILi64EEENS7_ILi96EEENS7_ILi128EEEEEENS_10bfloat16_tEfNS_4arch4Sm80ELb1ELb0ELb0ELb0ELb0ELb0ELb0ELb0ELi2ELi2ELi2ELi2ELb1EEENS1_21CollectiveEpilogueBwdISB_SC_SE_Li256ELb0ELb0ELi4EEENS1_25SingleTileBwdLPTSchedulerILb0ELi96ELb0EEEEEEEEEvNT_6ParamsE)
        /*0368*/ 	.word	0x00000004


	//----- nvinfo : EIATTR_FRAME_SIZE
	.align		4
.L_156:
        /*036c*/ 	.byte	0x04, 0x11
        /*036e*/ 	.short	(.L_158 - .L_157)
	.align		4
.L_157:
        /*0370*/ 	.word	index@(_ZN7cutlass13device_kernelIN5flash19enable_sm80_to_sm89INS1_16FlashAttnBwdSm80INS1_25CollectiveMainloopBwdSm80ILi2ELi1EN4cute5tupleIJNS5_1CILi64EEENS7_ILi96EEENS7_ILi128EEEEEENS_10bfloat16_tEfNS_4arch4Sm80ELb1ELb0ELb0ELb0ELb0ELb0ELb0ELb0ELi2ELi2ELi2ELi2ELb1EEENS1_21CollectiveEpilogueBwdISB_SC_SE_Li256ELb0ELb0ELi4EEENS1_25SingleTileBwdLPTSchedulerILb0ELi96ELb0EEEEEEEEEvNT_6ParamsE)
        /*0374*/ 	.word	0x00000000


	//----- nvinfo : EIATTR_REGCOUNT
	.align		4
.L_158:
        /*0378*/ 	.byte	0x04, 0x2f
        /*037a*/ 	.short	(.L_160 - .L_159)
	.align		4
.L_159:
        /*037c*/ 	.word	index@(_ZN7cutlass13device_kernelIN5flash19enable_sm80_to_sm89INS1_16FlashAttnBwdSm80INS1_25CollectiveMainloopBwdSm80ILi2ELi1EN4cute5tupleIJNS5_1CILi64EEENS7_ILi96EEENS7_ILi128EEEEEENS_10bfloat16_tEfNS_4arch4Sm80ELb0ELb1ELb0ELb1ELb1ELb0ELb0ELb0ELi2ELi2ELi2ELi2ELb1EEENS1_24CollectiveEpilogueBwdGQAISB_fSE_Li256ELb1ELb1EEENS1_19SingleTileSchedulerILb1ELb0ELb0ELi96EEEEEEEEEvNT_6ParamsE)
        /*0380*/ 	.word	0x00000004


	//----- nvinfo : EIATTR_FRAME_SIZE
	.align		4
.L_160:
        /*0384*/ 	.byte	0x04, 0x11
        /*0386*/ 	.short	(.L_162 - .L_161)
	.align		4
.L_161:
        /*0388*/ 	.word	index@(_ZN7cutlass13device_kernelIN5flash19enable_sm80_to_sm89INS1_16FlashAttnBwdSm80INS1_25CollectiveMainloopBwdSm80ILi2ELi1EN4cute5tupleIJNS5_1CILi64EEENS7_ILi96EEENS7_ILi128EEEEEENS_10bfloat16_tEfNS_4arch4Sm80ELb0ELb1ELb0ELb1ELb1ELb0ELb0ELb0ELi2ELi2ELi2ELi2ELb1EEENS1_24CollectiveEpilogueBwdGQAISB_fSE_Li256ELb1ELb1EEENS1_19SingleTileSchedulerILb1ELb0ELb0ELi96EEEEEEEEEvNT_6ParamsE)
        /*038c*/ 	.word	0x00000000


	//----- nvinfo : EIATTR_REGCOUNT
	.align		4
.L_162:
        /*0390*/ 	.byte	0x04, 0x2f
        /*0392*/ 	.short	(.L_164 - .L_163)
	.align		4
.L_163:
        /*0394*/ 	.word	index@(_ZN7cutlass13device_kernelIN5flash19enable_sm80_to_sm89INS1_16FlashAttnBwdSm80INS1_25CollectiveMainloopBwdSm80ILi2ELi1EN4cute5tupleIJNS5_1CILi64EEENS7_ILi96EEENS7_ILi128EEEEEENS_10bfloat16_tEfNS_4arch4Sm80ELb0ELb1ELb0ELb1ELb0ELb0ELb0ELb0ELi2ELi2ELi2ELi2ELb1EEENS1_24CollectiveEpilogueBwdGQAISB_fSE_Li256ELb1ELb0EEENS1_19SingleTileSchedulerILb1ELb0ELb0ELi96EEEEEEEEEvNT_6ParamsE)
        /*0398*/ 	.word	0x00000004


	//----- nvinfo : EIATTR_FRAME_SIZE
	.align		4
.L_164:
        /*039c*/ 	.byte	0x04, 0x11
        /*039e*/ 	.short	(.L_166 - .L_165)
	.align		4
.L_165:
        /*03a0*/ 	.word	index@(_ZN7cutlass13device_kernelIN5flash19enable_sm80_to_sm89INS1_16FlashAttnBwdSm80INS1_25CollectiveMainloopBwdSm80ILi2ELi1EN4cute5tupleIJNS5_1CILi64EEENS7_ILi96EEENS7_ILi128EEEEEENS_10bfloat16_tEfNS_4arch4Sm80ELb0ELb1ELb0ELb1ELb0ELb0ELb0ELb0ELi2ELi2ELi2ELi2ELb1EEENS1_24CollectiveEpilogueBwdGQAISB_fSE_Li256ELb1ELb0EEENS1_19SingleTileSchedulerILb1ELb0ELb0ELi96EEEEEEEEEvNT_6ParamsE)
        /*03a4*/ 	.word	0x00000000


	//----- nvinfo : EIATTR_REGCOUNT
	.align		4
.L_166:
        /*03a8*/ 	.byte	0x04, 0x2f
        /*03aa*/ 	.short	(.L_168 - .L_167)
	.align		4
.L_167:
        /*03ac*/ 	.word	index@(_ZN7cutlass13device_kernelIN5flash19enable_sm80_to_sm89INS1_16FlashAttnBwdSm80INS1_25CollectiveMainloopBwdSm80ILi2ELi1EN4cute5tupleIJNS5_1CILi64EEENS7_ILi96EEENS7_ILi128EEEEEENS_10bfloat16_tEfNS_4arch4Sm80ELb0ELb1ELb0ELb1ELb1ELb0ELb0ELb0ELi2ELi2ELi2ELi2ELb1EEENS1_21CollectiveEpilogueBwdISB_SC_SE_Li256ELb1ELb0ELi4EEENS1_19SingleTileSchedulerILb1ELb0ELb0ELi96EEEEEEEEEvNT_6ParamsE)
        /*03b0*/ 	.word	0x00000004


	//----- nvinfo : EIATTR_FRAME_SIZE
	.align		4
.L_168:
        /*03b4*/ 	.byte	0x04, 0x11
        /*03b6*/ 	.short	(.L_170 - .L_169)
	.align		4
.L_169:
        /*03b8*/ 	.word	index@(_ZN7cutlass13device_kernelIN5flash19enable_sm80_to_sm89INS1_16FlashAttnBwdSm80INS1_25CollectiveMainloopBwdSm80ILi2ELi1EN4cute5tupleIJNS5_1CILi64EEENS7_ILi96EEENS7_ILi128EEEEEENS_10bfloat16_tEfNS_4arch4Sm80ELb0ELb1ELb0ELb1ELb1ELb0ELb0ELb0ELi2ELi2ELi2ELi2ELb1EEENS1_21CollectiveEpilogueBwdISB_SC_SE_Li256ELb1ELb0ELi4EEENS1_19SingleTileSchedulerILb1ELb0ELb0ELi96EEEEEEEEEvNT_6ParamsE)
        /*03bc*/ 	.word	0x00000000


	//----- nvinfo : EIATTR_REGCOUNT
	.align		4
.L_170:
        /*03c0*/ 	.byte	0x04, 0x2f
        /*03c2*/ 	.short	(.L_172 - .L_171)
	.align		4
.L_171:
        /*03c4*/ 	.word	index@(_ZN7cutlass13device_kernelIN5flash19enable_sm80_to_sm89INS1_16FlashAttnBwdSm80INS1_25CollectiveMainloopBwdSm80ILi2ELi1EN4cute5tupleIJNS5_1CILi64EEENS7_ILi96EEENS7_ILi128EEEEEENS_10bfloat16_tEfNS_4arch4Sm80ELb0ELb1ELb0ELb1ELb0ELb0ELb0ELb0ELi2ELi2ELi2ELi2ELb1EEENS1_21CollectiveEpilogueBwdISB_SC_SE_Li256ELb1ELb0ELi4EEENS1_19SingleTileSchedulerILb1ELb0ELb0ELi96EEEEEEEEEvNT_6ParamsE)
        /*03c8*/ 	.word	0x00000004


	//----- nvinfo : EIATTR_FRAME_SIZE
	.align		4
.L_172:
        /*03cc*/ 	.byte	0x04, 0x11
        /*03ce*/ 	.short	(.L_174 - .L_173)
	.align		4
.L_173:
        /*03d0*/ 	.word	index@(_ZN7cutlass13device_kernelIN5flash19enable_sm80_to_sm89INS1_16FlashAttnBwdSm80INS1_25CollectiveMainloopBwdSm80ILi2ELi1EN4cute5tupleIJNS5_1CILi64EEENS7_ILi96EEENS7_ILi128EEEEEENS_10bfloat16_tEfNS_4arch4Sm80ELb0ELb1ELb0ELb1ELb0ELb0ELb0ELb0ELi2ELi2ELi2ELi2ELb1EEENS1_21CollectiveEpilogueBwdISB_SC_SE_Li256ELb1ELb0ELi4EEENS1_19SingleTileSchedulerILb1ELb0ELb0ELi96EEEEEEEEEvNT_6ParamsE)
        /*03d4*/ 	.word	0x00000000


	//----- nvinfo : EIATTR_REGCOUNT
	.align		4
.L_174:
        /*03d8*/ 	.byte	0x04, 0x2f
        /*03da*/ 	.short	(.L_176 - .L_175)
	.align		4
.L_175:
        /*03dc*/ 	.word	index@(_ZN7cutlass13device_kernelIN5flash19enable_sm80_to_sm89INS1_16FlashAttnBwdSm80INS1_25CollectiveMainloopBwdSm80ILi2ELi1EN4cute5tupleIJNS5_1CILi64EEENS7_ILi96EEENS7_ILi128EEEEEENS_10bfloat16_tEfNS_4arch4Sm80ELb0ELb1ELb0ELb0ELb1ELb0ELb0ELb0ELi2ELi2ELi2ELi2ELb1EEENS1_24CollectiveEpilogueBwdGQAISB_fSE_Li256ELb0ELb1EEENS1_19SingleTileSchedulerILb0ELb0ELb0ELi96EEEEEEEEEvNT_6ParamsE)
        /*03e0*/ 	.word	0x00000004


	//----- nvinfo : EIATTR_FRAME_SIZE
	.align		4
.L_176:
        /*03e4*/ 	.byte	0x04, 0x11
        /*03e6*/ 	.short	(.L_178 - .L_177)
	.align		4
.L_177:
        /*03e8*/ 	.word	index@(_ZN7cutlass13device_kernelIN5flash19enable_sm80_to_sm89INS1_16FlashAttnBwdSm80INS1_25CollectiveMainloopBwdSm80ILi2ELi1EN4cute5tupleIJNS5_1CILi64EEENS7_ILi96EEENS7_ILi128EEEEEENS_10bfloat16_tEfNS_4arch4Sm80ELb0ELb1ELb0ELb0ELb1ELb0ELb0ELb0ELi2ELi2ELi2ELi2ELb1EEENS1_24CollectiveEpilogueBwdGQAISB_fSE_Li256ELb0ELb1EEENS1_19SingleTileSchedulerILb0ELb0ELb0ELi96EEEEEEEEEvNT_6ParamsE)
        /*03ec*/ 	.word	0x00000000


	//----- nvinfo : EIATTR_REGCOUNT
	.align		4
.L_178:
        /*03f0*/ 	.byte	0x04, 0x2f
        /*03f2*/ 	.short	(.L_180 - .L_179)
	.align		4
.L_179:
        /*03f4*/ 	.word	index@(_ZN7cutlass13device_kernelIN5flash19enable_sm80_to_sm89INS1_16FlashAttnBwdSm80INS1_25CollectiveMainloopBwdSm80ILi2ELi1EN4cute5tupleIJNS5_1CILi64EEENS7_ILi96EEENS7_ILi128EEEEEENS_10bfloat16_tEfNS_4arch4Sm80ELb0ELb1ELb0ELb0ELb0ELb0ELb0ELb0ELi2ELi2ELi2ELi2ELb1EEENS1_24CollectiveEpilogueBwdGQAISB_fSE_Li256ELb0ELb0EEENS1_19SingleTileSchedulerILb0ELb0ELb0ELi96EEEEEEEEEvNT_6ParamsE)
        /*03f8*/ 	.word	0x00000004


	//----- nvinfo : EIATTR_FRAME_SIZE
	.align		4
.L_180:
        /*03fc*/ 	.byte	0x04, 0x11
        /*03fe*/ 	.short	(.L_182 - .L_181)
	.align		4
.L_181:
        /*0400*/ 	.word	index@(_ZN7cutlass13device_kernelIN5flash19enable_sm80_to_sm89INS1_16FlashAttnBwdSm80INS1_25CollectiveMainloopBwdSm80ILi2ELi1EN4cute5tupleIJNS5_1CILi64EEENS7_ILi96EEENS7_ILi128EEEEEENS_10bfloat16_tEfNS_4arch4Sm80ELb0ELb1ELb0ELb0ELb0ELb0ELb0ELb0ELi2ELi2ELi2ELi2ELb1EEENS1_24CollectiveEpilogueBwdGQAISB_fSE_Li256ELb0ELb0EEENS1_19SingleTileSchedulerILb0ELb0ELb0ELi96EEEEEEEEEvNT_6ParamsE)
        /*0404*/ 	.word	0x00000000


	//----- nvinfo : EIATTR_REGCOUNT
	.align		4
.L_182:
        /*0408*/ 	.byte	0x04, 0x2f
        /*040a*/ 	.short	(.L_184 - .L_183)
	.align		4
.L_183:
        /*040c*/ 	.word	index@(_ZN7cutlass13device_kernelIN5flash19enable_sm80_to_sm89INS1_16FlashAttnBwdSm80INS1_25CollectiveMainloopBwdSm80ILi2ELi1EN4cute5tupleIJNS5_1CILi64EEENS7_ILi96EEENS7_ILi128EEEEEENS_10bfloat16_tEfNS_4arch4Sm80ELb0ELb1ELb0ELb0ELb1ELb0ELb0ELb0ELi2ELi2ELi2ELi2ELb1EEENS1_21CollectiveEpilogueBwdISB_SC_SE_Li256ELb0ELb0ELi4EEENS1_19SingleTileSchedulerILb0ELb0ELb0ELi96EEEEEEEEEvNT_6ParamsE)
        /*0410*/ 	.word	0x00000004


	//----- nvinfo : EIATTR_FRAME_SIZE
	.align		4
.L_184:
        /*0414*/ 	.byte	0x04, 0x11
        /*0416*/ 	.short	(.L_186 - .L_185)
	.align		4
.L_185:
        /*0418*/ 	.word	index@(_ZN7cutlass13device_kernelIN5flash19enable_sm80_to_sm89INS1_16FlashAttnBwdSm80INS1_25CollectiveMainloopBwdSm80ILi2ELi1EN4cute5tupleIJNS5_1CILi64EEENS7_ILi96EEENS7_ILi128EEEEEENS_10bfloat16_tEfNS_4arch4Sm80ELb0ELb1ELb0ELb0ELb1ELb0ELb0ELb0ELi2ELi2ELi2ELi2ELb1EEENS1_21CollectiveEpilogueBwdISB_SC_SE_Li256ELb0ELb0ELi4EEENS1_19SingleTileSchedulerILb0ELb0ELb0ELi96EEEEEEEEEvNT_6ParamsE)
        /*041c*/ 	.word	0x00000000


	//----- nvinfo : EIATTR_REGCOUNT
	.align		4
.L_186:
        /*0420*/ 	.byte	0x04, 0x2f
        /*0422*/ 	.short	(.L_188 - .L_187)
	.align		4
.L_187:
        /*0424*/ 	.word	index@(_ZN7cutlass13device_kernelIN5flash19enable_sm80_to_sm89INS1_16FlashAttnBwdSm80INS1_25CollectiveMainloopBwdSm80ILi2ELi1EN4cute5tupleIJNS5_1CILi64EEENS7_ILi96EEENS7_ILi128EEEEEENS_10bfloat16_tEfNS_4arch4Sm80ELb0ELb1ELb0ELb0ELb0ELb0ELb0ELb0ELi2ELi2ELi2ELi2ELb1EEENS1_21CollectiveEpilogueBwdISB_SC_SE_Li256ELb0ELb0ELi4EEENS1_19SingleTileSchedulerILb0ELb0ELb0ELi96EEEEEEEEEvNT_6ParamsE)
        /*0428*/ 	.word	0x00000004


	//----- nvinfo : EIATTR_FRAME_SIZE
	.align		4
.L_188:
        /*042c*/ 	.byte	0x04, 0x11
        /*042e*/ 	.short	(.L_190 - .L_189)
	.align		4
.L_189:
        /*0430*/ 	.word	index@(_ZN7cutlass13device_kernelIN5flash19enable_sm80_to_sm89INS1_16FlashAttnBwdSm80INS1_25CollectiveMainloopBwdSm80ILi2ELi1EN4cute5tupleIJNS5_1CILi64EEENS7_ILi96EEENS7_ILi128EEEEEENS_10bfloat16_tEfNS_4arch4Sm80ELb0ELb1ELb0ELb0ELb0ELb0ELb0ELb0ELi2ELi2ELi2ELi2ELb1EEENS1_21CollectiveEpilogueBwdISB_SC_SE_Li256ELb0ELb0ELi4EEENS1_19SingleTileSchedulerILb0ELb0ELb0ELi96EEEEEEEEEvNT_6ParamsE)
        /*0434*/ 	.word	0x00000000


	//----- nvinfo : EIATTR_REGCOUNT
	.align		4
.L_190:
        /*0438*/ 	.byte	0x04, 0x2f
        /*043a*/ 	.short	(.L_192 - .L_191)
	.align		4
.L_191:
        /*043c*/ 	.word	index@(_ZN7cutlass13device_kernelIN5flash19enable_sm80_to_sm89INS1_16FlashAttnBwdSm80INS1_25CollectiveMainloopBwdSm80ILi2ELi1EN4cute5tupleIJNS5_1CILi64EEENS7_ILi96EEENS7_ILi128EEEEEENS_10bfloat16_tEfNS_4arch4Sm80ELb0ELb0ELb0ELb1ELb1ELb0ELb0ELb0ELi2ELi2ELi2ELi2ELb1EEENS1_24CollectiveEpilogueBwdGQAISB_fSE_Li256ELb1ELb1EEENS1_19SingleTileSchedulerILb1ELb0ELb0ELi96EEEEEEEEEvNT_6ParamsE)
        /*0440*/ 	.word	0x00000004


	//----- nvinfo : EIATTR_FRAME_SIZE
	.align		4
.L_192:
        /*0444*/ 	.byte	0x04, 0x11
        /*0446*/ 	.short	(.L_194 - .L_193)
	.align		4
.L_193:
        /*0448*/ 	.word	index@(_ZN7cutlass13device_kernelIN5flash19enable_sm80_to_sm89INS1_16FlashAttnBwdSm80INS1_25CollectiveMainloopBwdSm80ILi2ELi1EN4cute5tupleIJNS5_1CILi64EEENS7_ILi96EEENS7_ILi128EEEEEENS_10bfloat16_tEfNS_4arch4Sm80ELb0ELb0ELb0ELb1ELb1ELb0ELb0ELb0ELi2ELi2ELi2ELi2ELb1EEENS1_24CollectiveEpilogueBwdGQAISB_fSE_Li256ELb1ELb1EEENS1_19SingleTileSchedulerILb1ELb0ELb0ELi96EEEEEEEEEvNT_6ParamsE)
        /*044c*/ 	.word	0x00000000


	//----- nvinfo : EIATTR_REGCOUNT
	.align		4
.L_194:
        /*0450*/ 	.byte	0x04, 0x2f
        /*0452*/ 	.short	(.L_196 - .L_195)
	.align		4
.L_195:
        /*0454*/ 	.word	index@(_ZN7cutlass13device_kernelIN5flash19enable_sm80_to_sm89INS1_16FlashAttnBwdSm80INS1_25CollectiveMainloopBwdSm80ILi2ELi1EN4cute5tupleIJNS5_1CILi64EEENS7_ILi96EEENS7_ILi128EEEEEENS_10bfloat16_tEfNS_4arch4Sm80ELb0ELb0ELb0ELb1ELb0ELb0ELb0ELb0ELi2ELi2ELi2ELi2ELb1EEENS1_24CollectiveEpilogueBwdGQAISB_fSE_Li256ELb1ELb0EEENS1_19SingleTileSchedulerILb1ELb0ELb0ELi96EEEEEEEEEvNT_6ParamsE)
        /*0458*/ 	.word	0x00000004


	//----- nvinfo : EIATTR_FRAME_SIZE
	.align		4
.L_196:
        /*045c*/ 	.byte	0x04, 0x11
        /*045e*/ 	.short	(.L_198 - .L_197)
	.align		4
.L_197:
        /*0460*/ 	.word	index@(_ZN7cutlass13device_kernelIN5flash19enable_sm80_to_sm89INS1_16FlashAttnBwdSm80INS1_25CollectiveMainloopBwdSm80ILi2ELi1EN4cute5tupleIJNS5_1CILi64EEENS7_ILi96EEENS7_ILi128EEEEEENS_10bfloat16_tEfNS_4arch4Sm80ELb0ELb0ELb0ELb1ELb0ELb0ELb0ELb0ELi2ELi2ELi2ELi2ELb1EEENS1_24CollectiveEpilogueBwdGQAISB_fSE_Li256ELb1ELb0EEENS1_19SingleTileSchedulerILb1ELb0ELb0ELi96EEEEEEEEEvNT_6ParamsE)
        /*0464*/ 	.word	0x00000000


	//----- nvinfo : EIATTR_REGCOUNT
	.align		4
.L_198:
        /*0468*/ 	.byte	0x04, 0x2f
        /*046a*/ 	.short	(.L_200 - .L_199)
	.align		4
.L_199:
        /*046c*/ 	.word	index@(_ZN7cutlass13device_kernelIN5flash19enable_sm80_to_sm89INS1_16FlashAttnBwdSm80INS1_25CollectiveMainloopBwdSm80ILi2ELi1EN4cute5tupleIJNS5_1CILi64EEENS7_ILi96EEENS7_ILi128EEEEEENS_10bfloat16_tEfNS_4arch4Sm80ELb0ELb0ELb0ELb1ELb1ELb0ELb0ELb0ELi2ELi2ELi2ELi2ELb1EEENS1_21CollectiveEpilogueBwdISB_SC_SE_Li256ELb1ELb0ELi4EEENS1_19SingleTileSchedulerILb1ELb0ELb0ELi96EEEEEEEEEvNT_6ParamsE)
        /*0470*/ 	.word	0x00000004


	//----- nvinfo : EIATTR_FRAME_SIZE
	.align		4
.L_200:
        /*0474*/ 	.byte	0x04, 0x11
        /*0476*/ 	.short	(.L_202 - .L_201)
	.align		4
.L_201:
        /*0478*/ 	.word	index@(_ZN7cutlass13device_kernelIN5flash19enable_sm80_to_sm89INS1_16FlashAttnBwdSm80INS1_25CollectiveMainloopBwdSm80ILi2ELi1EN4cute5tupleIJNS5_1CILi64EEENS7_ILi96EEENS7_ILi128EEEEEENS_10bfloat16_tEfNS_4arch4Sm80ELb0ELb0ELb0ELb1ELb1ELb0ELb0ELb0ELi2ELi2ELi2ELi2ELb1EEENS1_21CollectiveEpilogueBwdISB_SC_SE_Li256ELb1ELb0ELi4EEENS1_19SingleTileSchedulerILb1ELb0ELb0ELi96EEEEEEEEEvNT_6ParamsE)
        /*047c*/ 	.word	0x00000000


	//----- nvinfo : EIATTR_REGCOUNT
	.align		4
.L_202:
        /*0480*/ 	.byte	0x04, 0x2f
        /*0482*/ 	.short	(.L_204 - .L_203)
	.align		4
.L_203:
        /*0484*/ 	.word	index@(_ZN7cutlass13device_kernelIN5flash19enable_sm80_to_sm89INS1_16FlashAttnBwdSm80INS1_25CollectiveMainloopBwdSm80ILi2ELi1EN4cute5tupleIJNS5_1CILi64EEENS7_ILi96EEENS7_ILi128EEEEEENS_10bfloat16_tEfNS_4arch4Sm80ELb0ELb0ELb0ELb1ELb0ELb0ELb0ELb0ELi2ELi2ELi2ELi2ELb1EEENS1_21CollectiveEpilogueBwdISB_SC_SE_Li256ELb1ELb0ELi4EEENS1_19SingleTileSchedulerILb1ELb0ELb0ELi96EEEEEEEEEvNT_6ParamsE)
        /*0488*/ 	.word	0x00000004


	//----- nvinfo : EIATTR_FRAME_SIZE
	.align		4
.L_204:
        /*048c*/ 	.byte	0x04, 0x11
        /*048e*/ 	.short	(.L_206 - .L_205)
	.align		4
.L_205:
        /*0490*/ 	.word	index@(_ZN7cutlass13device_kernelIN5flash19enable_sm80_to_sm89INS1_16FlashAttnBwdSm80INS1_25CollectiveMainloopBwdSm80ILi2ELi1EN4cute5tupleIJNS5_1CILi64EEENS7_ILi96EEENS7_ILi128EEEEEENS_10bfloat16_tEfNS_4arch4Sm80ELb0ELb0ELb0ELb1ELb0ELb0ELb0ELb0ELi2ELi2ELi2ELi2ELb1EEENS1_21CollectiveEpilogueBwdISB_SC_SE_Li256ELb1ELb0ELi4EEENS1_19SingleTileSchedulerILb1ELb0ELb0ELi96EEEEEEEEEvNT_6ParamsE)
        /*0494*/ 	.word	0x00000000


	//----- nvinfo : EIATTR_REGCOUNT
	.align		4
.L_206:
        /*0498*/ 	.byte	0x04, 0x2f
        /*049a*/ 	.short	(.L_208 - .L_207)
	.align		4
.L_207:
        /*049c*/ 	.word	index@(_ZN7cutlass13device_kernelIN5flash19enable_sm80_to_sm89INS1_16FlashAttnBwdSm80INS1_25CollectiveMainloopBwdSm80ILi2ELi1EN4cute5tupleIJNS5_1CILi64EEENS7_ILi96EEENS7_ILi128EEEEEENS_10bfloat16_tEfNS_4arch4Sm80ELb0ELb0ELb0ELb0ELb1ELb0ELb0ELb0ELi2ELi2ELi2ELi2ELb1EEENS1_24CollectiveEpilogueBwdGQAISB_fSE_Li256ELb0ELb1EEENS1_19SingleTileSchedulerILb0ELb0ELb0ELi96EEEEEEEEEvNT_6ParamsE)
        /*04a0*/ 	.word	0x00000004


	//----- nvinfo : EIATTR_FRAME_SIZE
	.align		4
.L_208:
        /*04a4*/ 	.byte	0x04, 0x11
        /*04a6*/ 	.short	(.L_210 - .L_209)
	.align		4
.L_209:
        /*04a8*/ 	.word	index@(_ZN7cutlass13device_kernelIN5flash19enable_sm80_to_sm89INS1_16FlashAttnBwdSm80INS1_25CollectiveMainloopBwdSm80ILi2ELi1EN4cute5tupleIJNS5_1CILi64EEENS7_ILi96EEENS7_ILi128EEEEEENS_10bfloat16_tEfNS_4arch4Sm80ELb0ELb0ELb0ELb0ELb1ELb0ELb0ELb0ELi2ELi2ELi2ELi2ELb1EEENS1_24CollectiveEpilogueBwdGQAISB_fSE_Li256ELb0ELb1EEENS1_19SingleTileSchedulerILb0ELb0ELb0ELi96EEEEEEEEEvNT_6ParamsE)
        /*04ac*/ 	.word	0x00000000


	//----- nvinfo : EIATTR_REGCOUNT
	.align		4
.L_210:
        /*04b0*/ 	.byte	0x04, 0x2f
        /*04b2*/ 	.short	(.L_212 - .L_211)
	.align		4
.L_211:
        /*04b4*/ 	.word	index@(_ZN7cutlass13device_kernelIN5flash19enable_sm80_to_sm89INS1_16FlashAttnBwdSm80INS1_25CollectiveMainloopBwdSm80ILi2ELi1EN4cute5tupleIJNS5_1CILi64EEENS7_ILi96EEENS7_ILi128EEEEEENS_10bfloat16_tEfNS_4arch4Sm80ELb0ELb0ELb0ELb0ELb0ELb0ELb0ELb0ELi2ELi2ELi2ELi2ELb1EEENS1_24CollectiveEpilogueBwdGQAISB_fSE_Li256ELb0ELb0EEENS1_19SingleTileSchedulerILb0ELb0ELb0ELi96EEEEEEEEEvNT_6ParamsE)
        /*04b8*/ 	.word	0x00000004


	//----- nvinfo : EIATTR_FRAME_SIZE
	.align		4
.L_212:
        /*04bc*/ 	.byte	0x04, 0x11
        /*04be*/ 	.short	(.L_214 - .L_213)
	.align		4
.L_213:
        /*04c0*/ 	.word	index@(_ZN7cutlass13device_kernelIN5flash19enable_sm80_to_sm89INS1_16FlashAttnBwdSm80INS1_25CollectiveMainloopBwdSm80ILi2ELi1EN4cute5tupleIJNS5_1CILi64EEENS7_ILi96EEENS7_ILi128EEEEEENS_10bfloat16_tEfNS_4arch4Sm80ELb0ELb0ELb0ELb0ELb0ELb0ELb0ELb0ELi2ELi2ELi2ELi2ELb1EEENS1_24CollectiveEpilogueBwdGQAISB_fSE_Li256ELb0ELb0EEENS1_19SingleTileSchedulerILb0ELb0ELb0ELi96EEEEEEEEEvNT_6ParamsE)
        /*04c4*/ 	.word	0x00000000


	//----- nvinfo : EIATTR_REGCOUNT
	.align		4
.L_214:
        /*04c8*/ 	.byte	0x04, 0x2f
        /*04ca*/ 	.short	(.L_216 - .L_215)
	.align		4
.L_215:
        /*04cc*/ 	.word	index@(_ZN7cutlass13device_kernelIN5flash19enable_sm80_to_sm89INS1_16FlashAttnBwdSm80INS1_25CollectiveMainloopBwdSm80ILi2ELi1EN4cute5tupleIJNS5_1CILi64EEENS7_ILi96EEENS7_ILi128EEEEEENS_10bfloat16_tEfNS_4arch4Sm80ELb0ELb0ELb0ELb0ELb1ELb0ELb0ELb0ELi2ELi2ELi2ELi2ELb1EEENS1_21CollectiveEpilogueBwdISB_SC_SE_Li256ELb0ELb0ELi4EEENS1_19SingleTileSchedulerILb0ELb0ELb0ELi96EEEEEEEEEvNT_6ParamsE)
        /*04d0*/ 	.word	0x00000004


	//----- nvinfo : EIATTR_FRAME_SIZE
	.align		4
.L_216:
        /*04d4*/ 	.byte	0x04, 0x11
        /*04d6*/ 	.short	(.L_218 - .L_217)
	.align		4
.L_217:
        /*04d8*/ 	.word	index@(_ZN7cutlass13device_kernelIN5flash19enable_sm80_to_sm89INS1_16FlashAttnBwdSm80INS1_25CollectiveMainloopBwdSm80ILi2ELi1EN4cute5tupleIJNS5_1CILi64EEENS7_ILi96EEENS7_ILi128EEEEEENS_10bfloat16_tEfNS_4arch4Sm80ELb0ELb0ELb0ELb0ELb1ELb0ELb0ELb0ELi2ELi2ELi2ELi2ELb1EEENS1_21CollectiveEpilogueBwdISB_SC_SE_Li256ELb0ELb0ELi4EEENS1_19SingleTileSchedulerILb0ELb0ELb0ELi96EEEEEEEEEvNT_6ParamsE)
        /*04dc*/ 	.word	0x00000000


	//----- nvinfo : EIATTR_REGCOUNT
	.align		4
.L_218:
        /*04e0*/ 	.byte	0x04, 0x2f
        /*04e2*/ 	.short	(.L_220 - .L_219)
	.align		4
.L_219:
        /*04e4*/ 	.word	index@(_ZN7cutlass13device_kernelIN5flash19enable_sm80_to_sm89INS1_16FlashAttnBwdSm80INS1_25CollectiveMainloopBwdSm80ILi2ELi1EN4cute5tupleIJNS5_1CILi64EEENS7_ILi96EEENS7_ILi128EEEEEENS_10bfloat16_tEfNS_4arch4Sm80ELb0ELb0ELb0ELb0ELb0ELb0ELb0ELb0ELi2ELi2ELi2ELi2ELb1EEENS1_21CollectiveEpilogueBwdISB_SC_SE_Li256ELb0ELb0ELi4EEENS1_19SingleTileSchedulerILb0ELb0ELb0ELi96EEEEEEEEEvNT_6ParamsE)
        /*04e8*/ 	.word	0x00000004


	//----- nvinfo : EIATTR_FRAME_SIZE
	.align		4
.L_220:
        /*04ec*/ 	.byte	0x04, 0x11
        /*04ee*/ 	.short	(.L_222 - .L_221)
	.align		4
.L_221:
        /*04f0*/ 	.word	index@(_ZN7cutlass13device_kernelIN5flash19enable_sm80_to_sm89INS1_16FlashAttnBwdSm80INS1_25CollectiveMainloopBwdSm80ILi2ELi1EN4cute5tupleIJNS5_1CILi64EEENS7_ILi96EEENS7_ILi128EEEEEENS_10bfloat16_tEfNS_4arch4Sm80ELb0ELb0ELb0ELb0ELb0ELb0ELb0ELb0ELi2ELi2ELi2ELi2ELb1EEENS1_21CollectiveEpilogueBwdISB_SC_SE_Li256ELb0ELb0ELi4EEENS1_19SingleTileSchedulerILb0ELb0ELb0ELi96EEEEEEEEEvNT_6ParamsE)
        /*04f4*/ 	.word	0x00000000


	//----- nvinfo : EIATTR_MIN_STACK_SIZE
	.align		4
.L_222:
        /*04f8*/ 	.byte	0x04, 0x12
        /*04fa*/ 	.short	(.L_224 - .L_223)
	.align		4
.L_223:
        /*04fc*/ 	.word	index@(_ZN7cutlass13device_kernelIN5flash19enable_sm80_to_sm89INS1_16FlashAttnBwdSm80INS1_25CollectiveMainloopBwdSm80ILi2ELi1EN4cute5tupleIJNS5_1CILi64EEENS7_ILi96EEENS7_ILi128EEEEEENS_10bfloat16_tEfNS_4arch4Sm80ELb0ELb0ELb0ELb0ELb0ELb0ELb0ELb0ELi2ELi2ELi2ELi2ELb1EEENS1_21CollectiveEpilogueBwdISB_SC_SE_Li256ELb0ELb0ELi4EEENS1_19SingleTileSchedulerILb0ELb0ELb0ELi96EEEEEEEEEvNT_6ParamsE)
        /*0500*/ 	.word	0x00000000


	//----- nvinfo : EIATTR_MIN_STACK_SIZE
	.align		4
.L_224:
        /*0504*/ 	.byte	0x04, 0x12
        /*0506*/ 	.short	(.L_226 - .L_225)
	.align		4
.L_225:
        /*0508*/ 	.word	index@(_ZN7cutlass13device_kernelIN5flash19enable_sm80_to_sm89INS1_16FlashAttnBwdSm80INS1_25CollectiveMainloopBwdSm80ILi2ELi1EN4cute5tupleIJNS5_1CILi64EEENS7_ILi96EEENS7_ILi128EEEEEENS_10bfloat16_tEfNS_4arch4Sm80ELb0ELb0ELb0ELb0ELb1ELb0ELb0ELb0ELi2ELi2ELi2ELi2ELb1EEENS1_21CollectiveEpilogueBwdISB_SC_SE_Li256ELb0ELb0ELi4EEENS1_19SingleTileSchedulerILb0ELb0ELb0ELi96EEEEEEEEEvNT_6ParamsE)
        /*050c*/ 	.word	0x00000000


	//----- nvinfo : EIATTR_MIN_STACK_SIZE
	.align		4
.L_226:
        /*0510*/ 	.byte	0x04, 0x12
        /*0512*/ 	.short	(.L_228 - .L_227)
	.align		4
.L_227:
        /*0514*/ 	.word	index@(_ZN7cutlass13device_kernelIN5flash19enable_sm80_to_sm89INS1_16FlashAttnBwdSm80INS1_25CollectiveMainloopBwdSm80ILi2ELi1EN4cute5tupleIJNS5_1CILi64EEENS7_ILi96EEENS7_ILi128EEEEEENS_10bfloat16_tEfNS_4arch4Sm80ELb0ELb0ELb0ELb0ELb0ELb0ELb0ELb0ELi2ELi2ELi2ELi2ELb1EEENS1_24CollectiveEpilogueBwdGQAISB_fSE_Li256ELb0ELb0EEENS1_19SingleTileSchedulerILb0ELb0ELb0ELi96EEEEEEEEEvNT_6ParamsE)
        /*0518*/ 	.word	0x00000000


	//----- nvinfo : EIATTR_MIN_STACK_SIZE
	.align		4
.L_228:
        /*051c*/ 	.byte	0x04, 0x12
        /*051e*/ 	.short	(.L_230 - .L_229)
	.align		4
.L_229:
        /*0520*/ 	.word	index@(_ZN7cutlass13device_kernelIN5flash19enable_sm80_to_sm89INS1_16FlashAttnBwdSm80INS1_25CollectiveMainloopBwdSm80ILi2ELi1EN4cute5tupleIJNS5_1CILi64EEENS7_ILi96EEENS7_ILi128EEEEEENS_10bfloat16_tEfNS_4arch4Sm80ELb0ELb0ELb0ELb0ELb1ELb0ELb0ELb0ELi2ELi2ELi2ELi2ELb1EEENS1_24CollectiveEpilogueBwdGQAISB_fSE_Li256ELb0ELb1EEENS1_19SingleTileSchedulerILb0ELb0ELb0ELi96EEEEEEEEEvNT_6ParamsE)
        /*0524*/ 	.word	0x00000000


	//----- nvinfo : EIATTR_MIN_STACK_SIZE
	.align		4
.L_230:
        /*0528*/ 	.byte	0x04, 0x12
        /*052a*/ 	.short	(.L_232 - .L_231)
	.align		4
.L_231:
        /*052c*/ 	.word	index@(_ZN7cutlass13device_kernelIN5flash19enable_sm80_to_sm89INS1_16FlashAttnBwdSm80INS1_25CollectiveMainloopBwdSm80ILi2ELi1EN4cute5tupleIJNS5_1CILi64EEENS7_ILi96EEENS7_ILi128EEEEEENS_10bfloat16_tEfNS_4arch4Sm80ELb0ELb0ELb0ELb1ELb0ELb0ELb0ELb0ELi2ELi2ELi2ELi2ELb1EEENS1_21CollectiveEpilogueBwdISB_SC_SE_Li256ELb1ELb0ELi4EEENS1_19SingleTileSchedulerILb1ELb0ELb0ELi96EEEEEEEEEvNT_6ParamsE)
        /*0530*/ 	.word	0x00000000


	//----- nvinfo : EIATTR_MIN_STACK_SIZE
	.align		4
.L_232:
        /*0534*/ 	.byte	0x04, 0x12
        /*0536*/ 	.short	(.L_234 - .L_233)
	.align		4
.L_233:
        /*0538*/ 	.word	index@(_ZN7cutlass13device_kernelIN5flash19enable_sm80_to_sm89INS1_16FlashAttnBwdSm80INS1_25CollectiveMainloopBwdSm80ILi2ELi1EN4cute5tupleIJNS5_1CILi64EEENS7_ILi96EEENS7_ILi128EEEEEENS_10bfloat16_tEfNS_4arch4Sm80ELb0ELb0ELb0ELb1ELb1ELb0ELb0ELb0ELi2ELi2ELi2ELi2ELb1EEENS1_21CollectiveEpilogueBwdISB_SC_SE_Li256ELb1ELb0ELi4EEENS1_19SingleTileSchedulerILb1ELb0ELb0ELi96EEEEEEEEEvNT_6ParamsE)
        /*053c*/ 	.word	0x00000000


	//----- nvinfo : EIATTR_MIN_STACK_SIZE
	.align		4
.L_234:
        /*0540*/ 	.byte	0x04, 0x12
        /*0542*/ 	.short	(.L_236 - .L_235)
	.align		4
.L_235:
        /*0544*/ 	.word	index@(_ZN7cutlass13device_kernelIN5flash19enable_sm80_to_sm89INS1_16FlashAttnBwdSm80INS1_25CollectiveMainloopBwdSm80ILi2ELi1EN4cute5tupleIJNS5_1CILi64EEENS7_ILi96EEENS7_ILi128EEEEEENS_10bfloat16_tEfNS_4arch4Sm80ELb0ELb0ELb0ELb1ELb0ELb0ELb0ELb0ELi2ELi2ELi2ELi2ELb1EEENS1_24CollectiveEpilogueBwdGQAISB_fSE_Li256ELb1ELb0EEENS1_19SingleTileSchedulerILb1ELb0ELb0ELi96EEEEEEEEEvNT_6ParamsE)
        /*0548*/ 	.word	0x00000000


	//----- nvinfo : EIATTR_MIN_STACK_SIZE
	.align		4
.L_236:
        /*054c*/ 	.byte	0x04, 0x12
        /*054e*/ 	.short	(.L_238 - .L_237)
	.align		4
.L_237:
        /*0550*/ 	.word	index@(_ZN7cutlass13device_kernelIN5flash19enable_sm80_to_sm89INS1_16FlashAttnBwdSm80INS1_25CollectiveMainloopBwdSm80ILi2ELi1EN4cute5tupleIJNS5_1CILi64EEENS7_ILi96EEENS7_ILi128EEEEEENS_10bfloat16_tEfNS_4arch4Sm80ELb0ELb0ELb0ELb1ELb1ELb0ELb0ELb0ELi2ELi2ELi2ELi2ELb1EEENS1_24CollectiveEpilogueBwdGQAISB_fSE_Li256ELb1ELb1EEENS1_19SingleTileSchedulerILb1ELb0ELb0ELi96EEEEEEEEEvNT_6ParamsE)
        /*0554*/ 	.word	0x00000000


	//----- nvinfo : EIATTR_MIN_STACK_SIZE
	.align		4
.L_238:
        /*0558*/ 	.byte	0x04, 0x12
        /*055a*/ 	.short	(.L_240 - .L_239)
	.align		4
.L_239:
        /*055c*/ 	.word	index@(_ZN7cutlass13device_kernelIN5flash19enable_sm80_to_sm89INS1_16FlashAttnBwdSm80INS1_25CollectiveMainloopBwdSm80ILi2ELi1EN4cute5tupleIJNS5_1CILi64EEENS7_ILi96EEENS7_ILi128EEEEEENS_10bfloat16_tEfNS_4arch4Sm80ELb0ELb1ELb0ELb0ELb0ELb0ELb0ELb0ELi2ELi2ELi2ELi2ELb1EEENS1_21CollectiveEpilogueBwdISB_SC_SE_Li256ELb0ELb0ELi4EEENS1_19SingleTileSchedulerILb0ELb0ELb0ELi96EEEEEEEEEvNT_6ParamsE)
        /*0560*/ 	.word	0x00000000


	//----- nvinfo : EIATTR_MIN_STACK_SIZE
	.align		4
.L_240:
        /*0564*/ 	.byte	0x04, 0x12
        /*0566*/ 	.short	(.L_242 - .L_241)
	.align		4
.L_241:
        /*0568*/ 	.word	index@(_ZN7cutlass13device_kernelIN5flash19enable_sm80_to_sm89INS1_16FlashAttnBwdSm80INS1_25CollectiveMainloopBwdSm80ILi2ELi1EN4cute5tupleIJNS5_1CILi64EEENS7_ILi96EEENS7_ILi128EEEEEENS_10bfloat16_tEfNS_4arch4Sm80ELb0ELb1ELb0ELb0ELb1ELb0ELb0ELb0ELi2ELi2ELi2ELi2ELb1EEENS1_21CollectiveEpilogueBwdISB_SC_SE_Li256ELb0ELb0ELi4EEENS1_19SingleTileSchedulerILb0ELb0ELb0ELi96EEEEEEEEEvNT_6ParamsE)
        /*056c*/ 	.word	0x00000000


	//----- nvinfo : EIATTR_MIN_STACK_SIZE
	.align		4
.L_242:
        /*0570*/ 	.byte	0x04, 0x12
        /*0572*/ 	.short	(.L_244 - .L_243)
	.align		4
.L_243:
        /*0574*/ 	.word	index@(_ZN7cutlass13device_kernelIN5flash19enable_sm80_to_sm89INS1_16FlashAttnBwdSm80INS1_25CollectiveMainloopBwdSm80ILi2ELi1EN4cute5tupleIJNS5_1CILi64EEENS7_ILi96EEENS7_ILi128EEEEEENS_10bfloat16_tEfNS_4arch4Sm80ELb0ELb1ELb0ELb0ELb0ELb0ELb0ELb0ELi2ELi2ELi2ELi2ELb1EEENS1_24CollectiveEpilogueBwdGQAISB_fSE_Li256ELb0ELb0EEENS1_19SingleTileSchedulerILb0ELb0ELb0ELi96EEEEEEEEEvNT_6ParamsE)
        /*0578*/ 	.word	0x00000000


	//----- nvinfo : EIATTR_MIN_STACK_SIZE
	.align		4
.L_244:
        /*057c*/ 	.byte	0x04, 0x12
        /*057e*/ 	.short	(.L_246 - .L_245)
	.align		4
.L_245:
        /*0580*/ 	.word	index@(_ZN7cutlass13device_kernelIN5flash19enable_sm80_to_sm89INS1_16FlashAttnBwdSm80INS1_25CollectiveMainloopBwdSm80ILi2ELi1EN4cute5tupleIJNS5_1CILi64EEENS7_ILi96EEENS7_ILi128EEEEEENS_10bfloat16_tEfNS_4arch4Sm80ELb0ELb1ELb0ELb0ELb1ELb0ELb0ELb0ELi2ELi2ELi2ELi2ELb1EEENS1_24CollectiveEpilogueBwdGQAISB_fSE_Li256ELb0ELb1EEENS1_19SingleTileSchedulerILb0ELb0ELb0ELi96EEEEEEEEEvNT_6ParamsE)
        /*0584*/ 	.word	0x00000000


	//----- nvinfo : EIATTR_MIN_STACK_SIZE
	.align		4
.L_246:
        /*0588*/ 	.byte	0x04, 0x12
        /*058a*/ 	.short	(.L_248 - .L_247)
	.align		4
.L_247:
        /*058c*/ 	.word	index@(_ZN7cutlass13device_kernelIN5flash19enable_sm80_to_sm89INS1_16FlashAttnBwdSm80INS1_25CollectiveMainloopBwdSm80ILi2ELi1EN4cute5tupleIJNS5_1CILi64EEENS7_ILi96EEENS7_ILi128EEEEEENS_10bfloat16_tEfNS_4arch4Sm80ELb0ELb1ELb0ELb1ELb0ELb0ELb0ELb0ELi2ELi2ELi2ELi2ELb1EEENS1_21CollectiveEpilogueBwdISB_SC_SE_Li256ELb1ELb0ELi4EEENS1_19SingleTileSchedulerILb1ELb0ELb0ELi96EEEEEEEEEvNT_6ParamsE)
        /*0590*/ 	.word	0x00000000


	//----- nvinfo : EIATTR_MIN_STACK_SIZE
	.align		4
.L_248:
        /*0594*/ 	.byte	0x04, 0x12
        /*0596*/ 	.short	(.L_250 - .L_249)
	.align		4
.L_249:
        /*0598*/ 	.word	index@(_ZN7cutlass13device_kernelIN5flash19enable_sm80_to_sm89INS1_16FlashAttnBwdSm80INS1_25CollectiveMainloopBwdSm80ILi2ELi1EN4cute5tupleIJNS5_1CILi64EEENS7_ILi96EEENS7_ILi128EEEEEENS_10bfloat16_tEfNS_4arch4Sm80ELb0ELb1ELb0ELb1ELb1ELb0ELb0ELb0ELi2ELi2ELi2ELi2ELb1EEENS1_21CollectiveEpilogueBwdISB_SC_SE_Li256ELb1ELb0ELi4EEENS1_19SingleTileSchedulerILb1ELb0ELb0ELi96EEEEEEEEEvNT_6ParamsE)
        /*059c*/ 	.word	0x00000000


	//----- nvinfo : EIATTR_MIN_STACK_SIZE
	.align		4
.L_250:
        /*05a0*/ 	.byte	0x04, 0x12
        /*05a2*/ 	.short	(.L_252 - .L_251)
	.align		4
.L_251:
        /*05a4*/ 	.word	index@(_ZN7cutlass13device_kernelIN5flash19enable_sm80_to_sm89INS1_16FlashAttnBwdSm80INS1_25CollectiveMainloopBwdSm80ILi2ELi1EN4cute5tupleIJNS5_1CILi64EEENS7_ILi96EEENS7_ILi128EEEEEENS_10bfloat16_tEfNS_4arch4Sm80ELb0ELb1ELb0ELb1ELb0ELb0ELb0ELb0ELi2ELi2ELi2ELi2ELb1EEENS1_24CollectiveEpilogueBwdGQAISB_fSE_Li256ELb1ELb0EEENS1_19SingleTileSchedulerILb1ELb0ELb0ELi96EEEEEEEEEvNT_6ParamsE)
        /*05a8*/ 	.word	0x00000000


	//----- nvinfo : EIATTR_MIN_STACK_SIZE
	.align		4
.L_252:
        /*05ac*/ 	.byte	0x04, 0x12
        /*05ae*/ 	.short	(.L_254 - .L_253)
	.align		4
.L_253:
        /*05b0*/ 	.word	index@(_ZN7cutlass13device_kernelIN5flash19enable_sm80_to_sm89INS1_16FlashAttnBwdSm80INS1_25CollectiveMainloopBwdSm80ILi2ELi1EN4cute5tupleIJNS5_1CILi64EEENS7_ILi96EEENS7_ILi128EEEEEENS_10bfloat16_tEfNS_4arch4Sm80ELb0ELb1ELb0ELb1ELb1ELb0ELb0ELb0ELi2ELi2ELi2ELi2ELb1EEENS1_24CollectiveEpilogueBwdGQAISB_fSE_Li256ELb1ELb1EEENS1_19SingleTileSchedulerILb1ELb0ELb0ELi96EEEEEEEEEvNT_6ParamsE)
        /*05b4*/ 	.word	0x00000000


	//----- nvinfo : EIATTR_MIN_STACK_SIZE
	.align		4
.L_254:
        /*05b8*/ 	.byte	0x04, 0x12
        /*05ba*/ 	.short	(.L_256 - .L_255)
	.align		4
.L_255:
        /*05bc*/ 	.word	index@(_ZN7cutlass13device_kernelIN5flash19enable_sm80_to_sm89INS1_16FlashAttnBwdSm80INS1_25CollectiveMainloopBwdSm80ILi2ELi1EN4cute5tupleIJNS5_1CILi64EEENS7_ILi96EEENS7_ILi128EEEEEENS_10bfloat16_tEfNS_4arch4Sm80ELb1ELb0ELb0ELb0ELb0ELb0ELb0ELb0ELi2ELi2ELi2ELi2ELb1EEENS1_21CollectiveEpilogueBwdISB_SC_SE_Li256ELb0ELb0ELi4EEENS1_25SingleTileBwdLPTSchedulerILb0ELi96ELb0EEEEEEEEEvNT_6ParamsE)
        /*05c0*/ 	.word	0x00000000


	//----- nvinfo : EIATTR_MIN_STACK_SIZE
	.align		4
.L_256:
        /*05c4*/ 	.byte	0x04, 0x12
        /*05c6*/ 	.short	(.L_258 - .L_257)
	.align		4
.L_257:
        /*05c8*/ 	.word	index@(_ZN7cutlass13device_kernelIN5flash19enable_sm80_to_sm89INS1_16FlashAttnBwdSm80INS1_25CollectiveMainloopBwdSm80ILi2ELi1EN4cute5tupleIJNS5_1CILi64EEENS7_ILi96EEENS7_ILi128EEEEEENS_10bfloat16_tEfNS_4arch4Sm80ELb1ELb0ELb0ELb0ELb1ELb0ELb0ELb0ELi2ELi2ELi2ELi2ELb1EEENS1_21CollectiveEpilogueBwdISB_SC_SE_Li256ELb0ELb0ELi4EEENS1_25SingleTileBwdLPTSchedulerILb0ELi96ELb1EEEEEEEEEvNT_6ParamsE)
        /*05cc*/ 	.word	0x00000000


	//----- nvinfo : EIATTR_MIN_STACK_SIZE
	.align		4
.L_258:
        /*05d0*/ 	.byte	0x04, 0x12
        /*05d2*/ 	.short	(.L_260 - .L_259)
	.align		4
.L_259:
        /*05d4*/ 	.word	index@(_ZN7cutlass13device_kernelIN5flash19enable_sm80_to_sm89INS1_16FlashAttnBwdSm80INS1_25CollectiveMainloopBwdSm80ILi2ELi1EN4cute5tupleIJNS5_1CILi64EEENS7_ILi96EEENS7_ILi128EEEEEENS_10bfloat16_tEfNS_4arch4Sm80ELb1ELb0ELb0ELb0ELb0ELb0ELb0ELb0ELi2ELi2ELi2ELi2ELb1EEENS1_24CollectiveEpilogueBwdGQAISB_fSE_Li256ELb0ELb0EEENS1_25SingleTileBwdLPTSchedulerILb0ELi96ELb0EEEEEEEEEvNT_6ParamsE)
        /*05d8*/ 	.word	0x00000000


	//----- nvinfo : EIATTR_MIN_STACK_SIZE
	.align		4
.L_260:
        /*05dc*/ 	.byte	0x04, 0x12
        /*05de*/ 	.short	(.L_262 - .L_261)
	.align		4
.L_261:
        /*05e0*/ 	.word	index@(_ZN7cutlass13device_kernelIN5flash19enable_sm80_to_sm89INS1_16FlashAttnBwdSm80INS1_25CollectiveMainloopBwdSm80ILi2ELi1EN4cute5tupleIJNS5_1CILi64EEENS7_ILi96EEENS7_ILi128EEEEEENS_10bfloat16_tEfNS_4arch4Sm80ELb1ELb0ELb0ELb0ELb1ELb0ELb0ELb0ELi2ELi2ELi2ELi2ELb1EEENS1_24CollectiveEpilogueBwdGQAISB_fSE_Li256ELb0ELb1EEENS1_25SingleTileBwdLPTSchedulerILb0ELi96ELb1EEEEEEEEEvNT_6ParamsE)
        /*05e4*/ 	.word	0x00000000


	//----- nvinfo : EIATTR_MIN_STACK_SIZE
	.align		4
.L_262:
        /*05e8*/ 	.byte	0x04, 0x12
        /*05ea*/ 	.short	(.L_264 - .L_263)
	.align		4
.L_263:
        /*05ec*/ 	.word	index@(_ZN7cutlass13device_kernelIN5flash19enable_sm80_to_sm89INS1_16FlashAttnBwdSm80INS1_25CollectiveMainloopBwdSm80ILi2ELi1EN4cute5tupleIJNS5_1CILi64EEENS7_ILi96EEENS7_ILi128EEEEEENS_10bfloat16_tEfNS_4arch4Sm80ELb1ELb0ELb0ELb1ELb0ELb0ELb0ELb0ELi2ELi2ELi2ELi2ELb1EEENS1_21CollectiveEpilogueBwdISB_SC_SE_Li256ELb1ELb0ELi4EEENS1_25SingleTileBwdLPTSchedulerILb1ELi96ELb0EEEEEEEEEvNT_6ParamsE)
        /*05f0*/ 	.word	0x00000000


	//----- nvinfo : EIATTR_MIN_STACK_SIZE
	.align		4
.L_264:
        /*05f4*/ 	.byte	0x04, 0x12
        /*05f6*/ 	.short	(.L_266 - .L_265)
	.align		4
.L_265:
        /*05f8*/ 	.word	index@(_ZN7cutlass13device_kernelIN5flash19enable_sm80_to_sm89INS1_16FlashAttnBwdSm80INS1_25CollectiveMainloopBwdSm80ILi2ELi1EN4cute5tupleIJNS5_1CILi64EEENS7_ILi96EEENS7_ILi128EEEEEENS_10bfloat16_tEfNS_4arch4Sm80ELb1ELb0ELb0ELb1ELb1ELb0ELb0ELb0ELi2ELi2ELi2ELi2ELb1EEENS1_21CollectiveEpilogueBwdISB_SC_SE_Li256ELb1ELb0ELi4EEENS1_25SingleTileBwdLPTSchedulerILb1ELi96ELb1EEEEEEEEEvNT_6ParamsE)
        /*05fc*/ 	.word	0x00000000


	//----- nvinfo : EIATTR_MIN_STACK_SIZE
	.align		4
.L_266:
        /*0600*/ 	.byte	0x04, 0x12
        /*0602*/ 	.short	(.L_268 - .L_267)
	.align		4
.L_267:
        /*0604*/ 	.word	index@(_ZN7cutlass13device_kernelIN5flash19enable_sm80_to_sm89INS1_16FlashAttnBwdSm80INS1_25CollectiveMainloopBwdSm80ILi2ELi1EN4cute5tupleIJNS5_1CILi64EEENS7_ILi96EEENS7_ILi128EEEEEENS_10bfloat16_tEfNS_4arch4Sm80ELb1ELb0ELb0ELb1ELb0ELb0ELb0ELb0ELi2ELi2ELi2ELi2ELb1EEENS1_24CollectiveEpilogueBwdGQAISB_fSE_Li256ELb1ELb0EEENS1_25SingleTileBwdLPTSchedulerILb1ELi96ELb0EEEEEEEEEvNT_6ParamsE)
        /*0608*/ 	.word	0x00000000


	//----- nvinfo : EIATTR_MIN_STACK_SIZE
	.align		4
.L_268:
        /*060c*/ 	.byte	0x04, 0x12
        /*060e*/ 	.short	(.L_270 - .L_269)
	.align		4
.L_269:
        /*0610*/ 	.word	index@(_ZN7cutlass13device_kernelIN5flash32FlashAttnBwdPostprocessConvertdQIN4cute5tupleIJNS3_1CILi96EEENS5_ILi128EEEEEENS_10bfloat16_tEfNS_4arch4Sm80ELi256ENS3_8TiledMMAINS3_8MMA_AtomIJNS3_30SM80_16x8x16_F32BF16BF16F32_TNEEEENS3_6LayoutINS4_IJNS5_ILi2EEENS5_ILi4EEENS5_ILi1EEEEEENS4_IJSJ_SH_NS5_ILi0EEEEEEEENS4_IJNS5_ILi32EEENS5_ILi64EEENS5_ILi16EEEEEEEELb0EEEEEvNT_6ParamsE)
        /*0614*/ 	.word	0x00000000


	//----- nvinfo : EIATTR_MIN_STACK_SIZE
	.align		4
.L_270:
        /*0618*/ 	.byte	0x04, 0x12
        /*061a*/ 	.short	(.L_272 - .L_271)
	.align		4
.L_271:
        /*061c*/ 	.word	index@(_ZN7cutlass13device_kernelIN5flash19enable_sm80_to_sm89INS1_16FlashAttnBwdSm80INS1_25CollectiveMainloopBwdSm80ILi2ELi1EN4cute5tupleIJNS5_1CILi64EEENS7_ILi96EEENS7_ILi128EEEEEENS_10bfloat16_tEfNS_4arch4Sm80ELb1ELb0ELb0ELb1ELb1ELb0ELb0ELb0ELi2ELi2ELi2ELi2ELb1EEENS1_24CollectiveEpilogueBwdGQAISB_fSE_Li256ELb1ELb1EEENS1_25SingleTileBwdLPTSchedulerILb1ELi96ELb1EEEEEEEEEvNT_6ParamsE)
        /*0620*/ 	.word	0x00000000


	//----- nvinfo : EIATTR_MIN_STACK_SIZE
	.align		4
.L_272:
        /*0624*/ 	.byte	0x04, 0x12
        /*0626*/ 	.short	(.L_274 - .L_273)
	.align		4
.L_273:
        /*0628*/ 	.word	index@(_ZN7cutlass13device_kernelIN5flash19enable_sm80_to_sm89INS1_16FlashAttnBwdSm80INS1_25CollectiveMainloopBwdSm80ILi2ELi2EN4cute5tupleIJNS5_1CILi64EEENS7_ILi128EEES9_EEENS_10bfloat16_tEfNS_4arch4Sm80ELb0ELb0ELb0ELb0ELb0ELb0ELb0ELb0ELi2ELi2ELi2ELi2ELb0EEENS1_21CollectiveEpilogueBwdISA_SB_SD_Li256ELb0ELb0ELi4EEENS1_19SingleTileSchedulerILb0ELb0ELb0ELi128EEEEEEEEEvNT_6ParamsE)
        /*062c*/ 	.word	0x00000000


	//----- nvinfo : EIATTR_MIN_STACK_SIZE
	.align		4
.L_274:
        /*0630*/ 	.byte	0x04, 0x12
        /*0632*/ 	.short	(.L_276 - .L_275)
	.align		4
.L_275:
        /*0634*/ 	.word	index@(_ZN7cutlass13device_kernelIN5flash19enable_sm80_to_sm89INS1_16FlashAttnBwdSm80INS1_25CollectiveMainloopBwdSm80ILi2ELi2EN4cute5tupleIJNS5_1CILi64EEENS7_ILi128EEES9_EEENS_10bfloat16_tEfNS_4arch4Sm80ELb0ELb0ELb0ELb0ELb1ELb0ELb0ELb0ELi2ELi2ELi2ELi2ELb0EEENS1_21CollectiveEpilogueBwdISA_SB_SD_Li256ELb0ELb0ELi4EEENS1_19SingleTileSchedulerILb0ELb0ELb0ELi128EEEEEEEEEvNT_6ParamsE)
        /*0638*/ 	.word	0x00000000


	//----- nvinfo : EIATTR_MIN_STACK_SIZE
	.align		4
.L_276:
        /*063c*/ 	.byte	0x04, 0x12
        /*063e*/ 	.short	(.L_278 - .L_277)
	.align		4
.L_277:
        /*0640*/ 	.word	index@(_ZN7cutlass13device_kernelIN5flash19enable_sm80_to_sm89INS1_16FlashAttnBwdSm80INS1_25CollectiveMainloopBwdSm80ILi2ELi2EN4cute5tupleIJNS5_1CILi64EEENS7_ILi128EEES9_EEENS_10bfloat16_tEfNS_4arch4Sm80ELb0ELb0ELb0ELb0ELb0ELb0ELb0ELb0ELi2ELi2ELi2ELi2ELb0EEENS1_24CollectiveEpilogueBwdGQAISA_fSD_Li256ELb0ELb0EEENS1_19SingleTileSchedulerILb0ELb0ELb0ELi128EEEEEEEEEvNT_6ParamsE)
        /*0644*/ 	.word	0x00000000


	//----- nvinfo : EIATTR_MIN_STACK_SIZE
	.align		4
.L_278:
        /*0648*/ 	.byte	0x04, 0x12
        /*064a*/ 	.short	(.L_280 - .L_279)
	.align		4
.L_279:
        /*064c*/ 	.word	index@(_ZN7cutlass13device_kernelIN5flash19enable_sm80_to_sm89INS1_16FlashAttnBwdSm80INS1_25CollectiveMainloopBwdSm80ILi2ELi2EN4cute5tupleIJNS5_1CILi64EEENS7_ILi128EEES9_EEENS_10bfloat16_tEfNS_4arch4Sm80ELb0ELb0ELb0ELb0ELb1ELb0ELb0ELb0ELi2ELi2ELi2ELi2ELb0EEENS1_24CollectiveEpilogueBwdGQAISA_fSD_Li256ELb0ELb1EEENS1_19SingleTileSchedulerILb0ELb0ELb0ELi128EEEEEEEEEvNT_6ParamsE)
        /*0650*/ 	.word	0x00000000


	//----- nvinfo : EIATTR_MIN_STACK_SIZE
	.align		4
.L_280:
        /*0654*/ 	.byte	0x04, 0x12
        /*0656*/ 	.short	(.L_282 - .L_281)
	.align		4
.L_281:
        /*0658*/ 	.word	index@(_ZN7cutlass13device_kernelIN5flash19enable_sm80_to_sm89INS1_16FlashAttnBwdSm80INS1_25CollectiveMainloopBwdSm80ILi2ELi2EN4cute5tupleIJNS5_1CILi64EEENS7_ILi128EEES9_EEENS_10bfloat16_tEfNS_4arch4Sm80ELb0ELb0ELb0ELb1ELb0ELb0ELb0ELb0ELi2ELi2ELi2ELi2ELb0EEENS1_21CollectiveEpilogueBwdISA_SB_SD_Li256ELb1ELb0ELi4EEENS1_19SingleTileSchedulerILb1ELb0ELb0ELi128EEEEEEEEEvNT_6ParamsE)
        /*065c*/ 	.word	0x00000000


	//----- nvinfo : EIATTR_MIN_STACK_SIZE
	.align		4
.L_282:
        /*0660*/ 	.byte	0x04, 0x12
        /*0662*/ 	.short	(.L_284 - .L_283)
	.align		4
.L_283:
        /*0664*/ 	.word	index@(_ZN7cutlass13device_kernelIN5flash19enable_sm80_to_sm89INS1_16FlashAttnBwdSm80INS1_25CollectiveMainloopBwdSm80ILi2ELi2EN4cute5tupleIJNS5_1CILi64EEENS7_ILi128EEES9_EEENS_10bfloat16_tEfNS_4arch4Sm80ELb0ELb0ELb0ELb1ELb1ELb0ELb0ELb0ELi2ELi2ELi2ELi2ELb0EEENS1_21CollectiveEpilogueBwdISA_SB_SD_Li256ELb1ELb0ELi4EEENS1_19SingleTileSchedulerILb1ELb0ELb0ELi128EEEEEEEEEvNT_6ParamsE)
        /*0668*/ 	.word	0x00000000


	//----- nvinfo : EIATTR_MIN_STACK_SIZE
	.align		4
.L_284:
        /*066c*/ 	.byte	0x04, 0x12
        /*066e*/ 	.short	(.L_286 - .L_285)
	.align		4
.L_285:
        /*0670*/ 	.word	index@(_ZN7cutlass13device_kernelIN5flash19enable_sm80_to_sm89INS1_16FlashAttnBwdSm80INS1_25CollectiveMainloopBwdSm80ILi2ELi2EN4cute5tupleIJNS5_1CILi64EEENS7_ILi128EEES9_EEENS_10bfloat16_tEfNS_4arch4Sm80ELb0ELb0ELb0ELb1ELb0ELb0ELb0ELb0ELi2ELi2ELi2ELi2ELb0EEENS1_24CollectiveEpilogueBwdGQAISA_fSD_Li256ELb1ELb0EEENS1_19SingleTileSchedulerILb1ELb0ELb0ELi128EEEEEEEEEvNT_6ParamsE)
        /*0674*/ 	.word	0x00000000


	//----- nvinfo : EIATTR_MIN_STACK_SIZE
	.align		4
.L_286:
        /*0678*/ 	.byte	0x04, 0x12
        /*067a*/ 	.short	(.L_288 - .L_287)
	.align		4
.L_287:
        /*067c*/ 	.word	index@(_ZN7cutlass13device_kernelIN5flash19enable_sm80_to_sm89INS1_16FlashAttnBwdSm80INS1_25CollectiveMainloopBwdSm80ILi2ELi2EN4cute5tupleIJNS5_1CILi64EEENS7_ILi128EEES9_EEENS_10bfloat16_tEfNS_4arch4Sm80ELb0ELb0ELb0ELb1ELb1ELb0ELb0ELb0ELi2ELi2ELi2ELi2ELb0EEENS1_24CollectiveEpilogueBwdGQAISA_fSD_Li256ELb1ELb1EEENS1_19SingleTileSchedulerILb1ELb0ELb0ELi128EEEEEEEEEvNT_6ParamsE)
        /*0680*/ 	.word	0x00000000


	//----- nvinfo : EIATTR_MIN_STACK_SIZE
	.align		4
.L_288:
        /*0684*/ 	.byte	0x04, 0x12
        /*0686*/ 	.short	(.L_290 - .L_289)
	.align		4
.L_289:
        /*0688*/ 	.word	index@(_ZN7cutlass13device_kernelIN5flash19enable_sm80_to_sm89INS1_16FlashAttnBwdSm80INS1_25CollectiveMainloopBwdSm80ILi2ELi2EN4cute5tupleIJNS5_1CILi64EEENS7_ILi128EEES9_EEENS_10bfloat16_tEfNS_4arch4Sm80ELb0ELb1ELb0ELb0ELb0ELb0ELb0ELb0ELi2ELi2ELi2ELi2ELb0EEENS1_21CollectiveEpilogueBwdISA_SB_SD_Li256ELb0ELb0ELi4EEENS1_19SingleTileSchedulerILb0ELb0ELb0ELi128EEEEEEEEEvNT_6ParamsE)
        /*068c*/ 	.word	0x00000000


	//----- nvinfo : EIATTR_MIN_STACK_SIZE
	.align		4
.L_290:
        /*0690*/ 	.byte	0x04, 0x12
        /*0692*/ 	.short	(.L_292 - .L_291)
	.align		4
.L_291:
        /*0694*/ 	.word	index@(_ZN7cutlass13device_kernelIN5flash19enable_sm80_to_sm89INS1_16FlashAttnBwdSm80INS1_25CollectiveMainloopBwdSm80ILi2ELi2EN4cute5tupleIJNS5_1CILi64EEENS7_ILi128EEES9_EEENS_10bfloat16_tEfNS_4arch4Sm80ELb0ELb1ELb0ELb0ELb1ELb0ELb0ELb0ELi2ELi2ELi2ELi2ELb0EEENS1_21CollectiveEpilogueBwdISA_SB_SD_Li256ELb0ELb0ELi4EEENS1_19SingleTileSchedulerILb0ELb0ELb0ELi128EEEEEEEEEvNT_6ParamsE)
        /*0698*/ 	.word	0x00000000


	//----- nvinfo : EIATTR_MIN_STACK_SIZE
	.align		4
.L_292:
        /*069c*/ 	.byte	0x04, 0x12
        /*069e*/ 	.short	(.L_294 - .L_293)
	.align		4
.L_293:
        /*06a0*/ 	.word	index@(_ZN7cutlass13device_kernelIN5flash19enable_sm80_to_sm89INS1_16FlashAttnBwdSm80INS1_25CollectiveMainloopBwdSm80ILi2ELi2EN4cute5tupleIJNS5_1CILi64EEENS7_ILi128EEES9_EEENS_10bfloat16_tEfNS_4arch4Sm80ELb0ELb1ELb0ELb0ELb0ELb0ELb0ELb0ELi2ELi2ELi2ELi2ELb0EEENS1_24CollectiveEpilogueBwdGQAISA_fSD_Li256ELb0ELb0EEENS1_19SingleTileSchedulerILb0ELb0ELb0ELi128EEEEEEEEEvNT_6ParamsE)
        /*06a4*/ 	.word	0x00000000


	//----- nvinfo : EIATTR_MIN_STACK_SIZE
	.align		4
.L_294:
        /*06a8*/ 	.byte	0x04, 0x12
        /*06aa*/ 	.short	(.L_296 - .L_295)
	.align		4
.L_295:
        /*06ac*/ 	.word	index@(_ZN7cutlass13device_kernelIN5flash19enable_sm80_to_sm89INS1_16FlashAttnBwdSm80INS1_25CollectiveMainloopBwdSm80ILi2ELi2EN4cute5tupleIJNS5_1CILi64EEENS7_ILi128EEES9_EEENS_10bfloat16_tEfNS_4arch4Sm80ELb0ELb1ELb0ELb0ELb1ELb0ELb0ELb0ELi2ELi2ELi2ELi2ELb0EEENS1_24CollectiveEpilogueBwdGQAISA_fSD_Li256ELb0ELb1EEENS1_19SingleTileSchedulerILb0ELb0ELb0ELi128EEEEEEEEEvNT_6ParamsE)
        /*06b0*/ 	.word	0x00000000


	//----- nvinfo : EIATTR_MIN_STACK_SIZE
	.align		4
.L_296:
        /*06b4*/ 	.byte	0x04, 0x12
        /*06b6*/ 	.short	(.L_298 - .L_297)
	.align		4
.L_297:
        /*06b8*/ 	.word	index@(_ZN7cutlass13device_kernelIN5flash19enable_sm80_to_sm89INS1_16FlashAttnBwdSm80INS1_25CollectiveMainloopBwdSm80ILi2ELi2EN4cute5tupleIJNS5_1CILi64EEENS7_ILi128EEES9_EEENS_10bfloat16_tEfNS_4arch4Sm80ELb0ELb1ELb0ELb1ELb0ELb0ELb0ELb0ELi2ELi2ELi2ELi2ELb0EEENS1_21CollectiveEpilogueBwdISA_SB_SD_Li256ELb1ELb0ELi4EEENS1_19SingleTileSchedulerILb1ELb0ELb0ELi128EEEEEEEEEvNT_6ParamsE)
        /*06bc*/ 	.word	0x00000000


	//----- nvinfo : EIATTR_MIN_STACK_SIZE
	.align		4
.L_298:
        /*06c0*/ 	.byte	0x04, 0x12
        /*06c2*/ 	.short	(.L_300 - .L_299)
	.align		4
.L_299:
        /*06c4*/ 	.word	index@(_ZN7cutlass13device_kernelIN5flash19enable_sm80_to_sm89INS1_16FlashAttnBwdSm80INS1_25CollectiveMainloopBwdSm80ILi2ELi2EN4cute5tupleIJNS5_1CILi64EEENS7_ILi128EEES9_EEENS_10bfloat16_tEfNS_4arch4Sm80ELb0ELb1ELb0ELb1ELb1ELb0ELb0ELb0ELi2ELi2ELi2ELi2ELb0EEENS1_21CollectiveEpilogueBwdISA_SB_SD_Li256ELb1ELb0ELi4EEENS1_19SingleTileSchedulerILb1ELb0ELb0ELi128EEEEEEEEEvNT_6ParamsE)
        /*06c8*/ 	.word	0x00000000


	//----- nvinfo : EIATTR_MIN_STACK_SIZE
	.align		4
.L_300:
        /*06cc*/ 	.byte	0x04, 0x12
        /*06ce*/ 	.short	(.L_302 - .L_301)
	.align		4
.L_301:
        /*06d0*/ 	.word	index@(_ZN7cutlass13device_kernelIN5flash19enable_sm80_to_sm89INS1_16FlashAttnBwdSm80INS1_25CollectiveMainloopBwdSm80ILi2ELi2EN4cute5tupleIJNS5_1CILi64EEENS7_ILi128EEES9_EEENS_10bfloat16_tEfNS_4arch4Sm80ELb0ELb1ELb0ELb1ELb0ELb0ELb0ELb0ELi2ELi2ELi2ELi2ELb0EEENS1_24CollectiveEpilogueBwdGQAISA_fSD_Li256ELb1ELb0EEENS1_19SingleTileSchedulerILb1ELb0ELb0ELi128EEEEEEEEEvNT_6ParamsE)
        /*06d4*/ 	.word	0x00000000


	//----- nvinfo : EIATTR_MIN_STACK_SIZE
	.align		4
.L_302:
        /*06d8*/ 	.byte	0x04, 0x12
        /*06da*/ 	.short	(.L_304 - .L_303)
	.align		4
.L_303:
        /*06dc*/ 	.word	index@(_ZN7cutlass13device_kernelIN5flash19enable_sm80_to_sm89INS1_16FlashAttnBwdSm80INS1_25CollectiveMainloopBwdSm80ILi2ELi2EN4cute5tupleIJNS5_1CILi64EEENS7_ILi128EEES9_EEENS_10bfloat16_tEfNS_4arch4Sm80ELb0ELb1ELb0ELb1ELb1ELb0ELb0ELb0ELi2ELi2ELi2ELi2ELb0EEENS1_24CollectiveEpilogueBwdGQAISA_fSD_Li256ELb1ELb1EEENS1_19SingleTileSchedulerILb1ELb0ELb0ELi128EEEEEEEEEvNT_6ParamsE)
        /*06e0*/ 	.word	0x00000000


	//----- nvinfo : EIATTR_MIN_STACK_SIZE
	.align		4
.L_304:
        /*06e4*/ 	.byte	0x04, 0x12
        /*06e6*/ 	.short	(.L_306 - .L_305)
	.align		4
.L_305:
        /*06e8*/ 	.word	index@(_ZN7cutlass13device_kernelIN5flash19enable_sm80_to_sm89INS1_16FlashAttnBwdSm80INS1_25CollectiveMainloopBwdSm80ILi2ELi2EN4cute5tupleIJNS5_1CILi64EEENS7_ILi128EEES9_EEENS_10bfloat16_tEfNS_4arch4Sm80ELb1ELb0ELb0ELb0ELb0ELb0ELb0ELb0ELi2ELi2ELi2ELi2ELb0EEENS1_21CollectiveEpilogueBwdISA_SB_SD_Li256ELb0ELb0ELi4EEENS1_25SingleTileBwdLPTSchedulerILb0ELi128ELb0EEEEEEEEEvNT_6ParamsE)
        /*06ec*/ 	.word	0x00000000


	//----- nvinfo : EIATTR_MIN_STACK_SIZE
	.align		4
.L_306:
        /*06f0*/ 	.byte	0x04, 0x12
        /*06f2*/ 	.short	(.L_308 - .L_307)
	.align		4
.L_307:
        /*06f4*/ 	.word	index@(_ZN7cutlass13device_kernelIN5flash19enable_sm80_to_sm89INS1_16FlashAttnBwdSm80INS1_25CollectiveMainloopBwdSm80ILi2ELi2EN4cute5tupleIJNS5_1CILi64EEENS7_ILi128EEES9_EEENS_10bfloat16_tEfNS_4arch4Sm80ELb1ELb0ELb0ELb0ELb1ELb0ELb0ELb0ELi2ELi2ELi2ELi2ELb0EEENS1_21CollectiveEpilogueBwdISA_SB_SD_Li256ELb0ELb0ELi4EEENS1_25SingleTileBwdLPTSchedulerILb0ELi128ELb1EEEEEEEEEvNT_6ParamsE)
        /*06f8*/ 	.word	0x00000000


	//----- nvinfo : EIATTR_MIN_STACK_SIZE
	.align		4
.L_308:
        /*06fc*/ 	.byte	0x04, 0x12
        /*06fe*/ 	.short	(.L_310 - .L_309)
	.align		4
.L_309:
        /*0700*/ 	.word	index@(_ZN7cutlass13device_kernelIN5flash19enable_sm80_to_sm89INS1_16FlashAttnBwdSm80INS1_25CollectiveMainloopBwdSm80ILi2ELi2EN4cute5tupleIJNS5_1CILi64EEENS7_ILi128EEES9_EEENS_10bfloat16_tEfNS_4arch4Sm80ELb1ELb0ELb0ELb0ELb0ELb0ELb0ELb0ELi2ELi2ELi2ELi2ELb0EEENS1_24CollectiveEpilogueBwdGQAISA_fSD_Li256ELb0ELb0EEENS1_25SingleTileBwdLPTSchedulerILb0ELi128ELb0EEEEEEEEEvNT_6ParamsE)
        /*0704*/ 	.word	0x00000000


	//----- nvinfo : EIATTR_MIN_STACK_SIZE
	.align		4
.L_310:
        /*0708*/ 	.byte	0x04, 0x12
        /*070a*/ 	.short	(.L_312 - .L_311)
	.align		4
.L_311:
        /*070c*/ 	.word	index@(_ZN7cutlass13device_kernelIN5flash19enable_sm80_to_sm89INS1_16FlashAttnBwdSm80INS1_25CollectiveMainloopBwdSm80ILi2ELi2EN4cute5tupleIJNS5_1CILi64EEENS7_ILi128EEES9_EEENS_10bfloat16_tEfNS_4arch4Sm80ELb1ELb0ELb0ELb0ELb1ELb0ELb0ELb0ELi2ELi2ELi2ELi2ELb0EEENS1_24CollectiveEpilogueBwdGQAISA_fSD_Li256ELb0ELb1EEENS1_25SingleTileBwdLPTSchedulerILb0ELi128ELb1EEEEEEEEEvNT_6ParamsE)
        /*0710*/ 	.word	0x00000000


	//----- nvinfo : EIATTR_MIN_STACK_SIZE
	.align		4
.L_312:
        /*0714*/ 	.byte	0x04, 0x12
        /*0716*/ 	.short	(.L_314 - .L_313)
	.align		4
.L_313:
        /*0718*/ 	.word	index@(_ZN7cutlass13device_kernelIN5flash22FlashAttnBwdPreprocessIN4cute5tupleIJNS3_1CILi64EEENS5_ILi128EEEEEENS_10bfloat16_tEfNS_4arch4Sm80ELb1ELb0EEEEEvNT_6ParamsE)
        /*071c*/ 	.word	0x00000000


	//----- nvinfo : EIATTR_MIN_STACK_SIZE
	.align		4
.L_314:
        /*0720*/ 	.byte	0x04, 0x12
        /*0722*/ 	.short	(.L_316 - .L_315)
	.align		4
.L_315:
        /*0724*/ 	.word	index@(_ZN7cutlass13device_kernelIN5flash19enable_sm80_to_sm89INS1_16FlashAttnBwdSm80INS1_25CollectiveMainloopBwdSm80ILi2ELi2EN4cute5tupleIJNS5_1CILi64EEENS7_ILi128EEES9_EEENS_10bfloat16_tEfNS_4arch4Sm80ELb1ELb0ELb0ELb1ELb0ELb0ELb0ELb0ELi2ELi2ELi2ELi2ELb0EEENS1_21CollectiveEpilogueBwdISA_SB_SD_Li256ELb1ELb0ELi4EEENS1_25SingleTileBwdLPTSchedulerILb1ELi128ELb0EEEEEEEEEvNT_6ParamsE)
        /*0728*/ 	.word	0x00000000


	//----- nvinfo : EIATTR_MIN_STACK_SIZE
	.align		4
.L_316:
        /*072c*/ 	.byte	0x04, 0x12
        /*072e*/ 	.short	(.L_318 - .L_317)
	.align		4
.L_317:
        /*0730*/ 	.word	index@(_ZN7cutlass13device_kernelIN5flash19enable_sm80_to_sm89INS1_16FlashAttnBwdSm80INS1_25CollectiveMainloopBwdSm80ILi2ELi2EN4cute5tupleIJNS5_1CILi64EEENS7_ILi128EEES9_EEENS_10bfloat16_tEfNS_4arch4Sm80ELb1ELb0ELb0ELb1ELb1ELb0ELb0ELb0ELi2ELi2ELi2ELi2ELb0EEENS1_21CollectiveEpilogueBwdISA_SB_SD_Li256ELb1ELb0ELi4EEENS1_25SingleTileBwdLPTSchedulerILb1ELi128ELb1EEEEEEEEEvNT_6ParamsE)
        /*0734*/ 	.word	0x00000000


	//----- nvinfo : EIATTR_MIN_STACK_SIZE
	.align		4
.L_318:
        /*0738*/ 	.byte	0x04, 0x12
        /*073a*/ 	.short	(.L_320 - .L_319)
	.align		4
.L_319:
        /*073c*/ 	.word	index@(_ZN7cutlass13device_kernelIN5flash19enable_sm80_to_sm89INS1_16FlashAttnBwdSm80INS1_25CollectiveMainloopBwdSm80ILi2ELi2EN4cute5tupleIJNS5_1CILi64EEENS7_ILi128EEES9_EEENS_10bfloat16_tEfNS_4arch4Sm80ELb1ELb0ELb0ELb1ELb0ELb0ELb0ELb0ELi2ELi2ELi2ELi2ELb0EEENS1_24CollectiveEpilogueBwdGQAISA_fSD_Li256ELb1ELb0EEENS1_25SingleTileBwdLPTSchedulerILb1ELi128ELb0EEEEEEEEEvNT_6ParamsE)
        /*0740*/ 	.word	0x00000000


	//----- nvinfo : EIATTR_MIN_STACK_SIZE
	.align		4
.L_320:
        /*0744*/ 	.byte	0x04, 0x12
        /*0746*/ 	.short	(.L_322 - .L_321)
	.align		4
.L_321:
        /*0748*/ 	.word	index@(_ZN7cutlass13device_kernelIN5flash32FlashAttnBwdPostprocessConvertdQIN4cute5tupleIJNS3_1CILi128EEES6_EEENS_10bfloat16_tEfNS_4arch4Sm80ELi256ENS3_8TiledMMAINS3_8MMA_AtomIJNS3_30SM80_16x8x16_F32BF16BF16F32_TNEEEENS3_6LayoutINS4_IJNS5_ILi2EEENS5_ILi4EEENS5_ILi1EEEEEENS4_IJSI_SG_NS5_ILi0EEEEEEEENS4_IJNS5_ILi32EEENS5_ILi64EEENS5_ILi16EEEEEEEELb0EEEEEvNT_6ParamsE)
        /*074c*/ 	.word	0x00000000


	//----- nvinfo : EIATTR_MIN_STACK_SIZE
	.align		4
.L_322:
        /*0750*/ 	.byte	0x04, 0x12
        /*0752*/ 	.short	(.L_324 - .L_323)
	.align		4
.L_323:
        /*0754*/ 	.word	index@(_ZN7cutlass13device_kernelIN5flash32FlashAttnBwdPostprocessConvertdQIN4cute5tupleIJNS3_1CILi64EEENS5_ILi128EEEEEENS_10bfloat16_tEfNS_4arch4Sm80ELi256ENS3_8TiledMMAINS3_8MMA_AtomIJNS3_30SM80_16x8x16_F32BF16BF16F32_TNEEEENS3_6LayoutINS4_IJNS5_ILi2EEENS5_ILi4EEENS5_ILi1EEEEEENS4_IJSJ_SH_NS5_ILi0EEEEEEEENS4_IJNS5_ILi32EEES6_NS5_ILi16EEEEEEEELb0EEEEEvNT_6ParamsE)
        /*0758*/ 	.word	0x00000000


	//----- nvinfo : EIATTR_MIN_STACK_SIZE
	.align		4
.L_324:
        /*075c*/ 	.byte	0x04, 0x12
        /*075e*/ 	.short	(.L_326 - .L_325)
	.align		4
.L_325:
        /*0760*/ 	.word	index@(_ZN7cutlass13device_kernelIN5flash19enable_sm80_to_sm89INS1_16FlashAttnBwdSm80INS1_25CollectiveMainloopBwdSm80ILi2ELi2EN4cute5tupleIJNS5_1CILi64EEENS7_ILi128EEES9_EEENS_10bfloat16_tEfNS_4arch4Sm80ELb1ELb0ELb0ELb1ELb1ELb0ELb0ELb0ELi2ELi2ELi2ELi2ELb0EEENS1_24CollectiveEpilogueBwdGQAISA_fSD_Li256ELb1ELb1EEENS1_25SingleTileBwdLPTSchedulerILb1ELi128ELb1EEEEEEEEEvNT_6ParamsE)
        /*0764*/ 	.word	0x00000000


	//----- nvinfo : EIATTR_MIN_STACK_SIZE
	.align		4
.L_326:
        /*0768*/ 	.byte	0x04, 0x12
        /*076a*/ 	.short	(.L_328 - .L_327)
	.align		4
.L_327:
        /*076c*/ 	.word	index@(_ZN7cutlass13device_kernelIN5flash22FlashAttnBwdPreprocessIN4cute5tupleIJNS3_1CILi64EEENS5_ILi128EEEEEENS_10bfloat16_tEfNS_4arch4Sm80ELb1ELb1EEEEEvNT_6ParamsE)
        /*0770*/ 	.word	0x00000000
.L_328:


//--------------------- .nv.compat                --------------------------
	.section	.nv.compat,"",@"SHT_CUDA_COMPAT_INFO"
	.align	4
        /*0000*/ 	.byte	0x02, 0x09, 0x01, 0x00, 0x02, 0x02, 0x01, 0x00, 0x02, 0x05, 0x05, 0x00, 0x03, 0x07, 0x01, 0x01
        /*0010*/ 	.byte	0x02, 0x03, 0x00, 0x00, 0x02, 0x06, 0x01, 0x00, 0x04, 0x0b, 0x08, 0x00, 0x00, 0x00, 0x00, 0x00
        /*0020*/ 	.byte	0x00, 0x00, 0x00, 0x00


//--------------------- .nv.info._ZN7cutlass13device_kernelIN5flash19enable_sm80_to_sm89INS1_16FlashAttnBwdSm80INS1_25CollectiveMainloopBwdSm80ILi2ELi1EN4cute5tupleIJNS5_1CILi64EEENS7_ILi96EEENS7_ILi128EEEEEENS_10bfloat16_tEfNS_4arch4Sm80ELb0ELb0ELb0ELb0ELb0ELb0ELb0ELb0ELi2ELi2ELi2ELi2ELb1EEENS1_21CollectiveEpilogueBwdISB_SC_SE_Li256ELb0ELb0ELi4EEENS1_19SingleTileSchedulerILb0ELb0ELb0ELi96EEEEEEEEEvNT_6ParamsE --------------------------
	.section	.nv.info._ZN7cutlass13device_kernelIN5flash19enable_sm80_to_sm89INS1_16FlashAttnBwdSm80INS1_25CollectiveMainloopBwdSm80ILi2ELi1EN4cute5tupleIJNS5_1CILi64EEENS7_ILi96EEENS7_ILi128EEEEEENS_10bfloat16_tEfNS_4arch4Sm80ELb0ELb0ELb0ELb0ELb0ELb0ELb0ELb0ELi2ELi2ELi2ELi2ELb1EEENS1_21CollectiveEpilogueBwdISB_SC_SE_Li256ELb0ELb0ELi4EEENS1_19SingleTileSchedulerILb0ELb0ELb0ELi96EEEEEEEEEvNT_6ParamsE,"",@"SHT_CUDA_INFO"
	.sectionflags	@""
	.align	4


	//----- nvinfo : EIATTR_CUDA_API_VERSION
	.align		4
        /*0000*/ 	.byte	0x04, 0x37
        /*0002*/ 	.short	(.L_330 - .L_329)
.L_329:
        /*0004*/ 	.word	0x00000082


	//----- nvinfo : EIATTR_KPARAM_INFO
	.align		4
.L_330:
        /*0008*/ 	.byte	0x04, 0x17
        /*000a*/ 	.short	(.L_332 - .L_331)
.L_331:
        /*000c*/ 	.word	0x00000000
        /*0010*/ 	.short	0x0000
        /*0012*/ 	.short	0x0000
        /*0014*/ 	.byte	0x00, 0xf0, 0xc1, 0x09


	//----- nvinfo : EIATTR_SPARSE_MMA_MASK
	.align		4
.L_332:
        /*0018*/ 	.byte	0x03, 0x50
        /*001a*/ 	.short	0x0000


	//----- nvinfo : EIATTR_MAXREG_COUNT
	.align		4
        /*001c*/ 	.byte	0x03, 0x1b
        /*001e*/ 	.short	0x00ff


	//----- nvinfo : EIATTR_MERCURY_ISA_VERSION
	.align		4
        /*0020*/ 	.byte	0x03, 0x5f
        /*0022*/ 	.short	0x0101


	//----- nvinfo : EIATTR_EXIT_INSTR_OFFSETS
	.align		4
        /*0024*/ 	.byte	0x04, 0x1c
        /*0026*/ 	.short	(.L_334 - .L_333)


	//   ....[0]....
.L_333:
        /*0028*/ 	.word	0x00000010


	//----- nvinfo : EIATTR_MAX_THREADS
	.align		4
.L_334:
        /*002c*/ 	.byte	0x04, 0x05
        /*002e*/ 	.short	(.L_336 - .L_335)
.L_335:
        /*0030*/ 	.word	0x00000100
        /*0034*/ 	.word	0x00000001
        /*0038*/ 	.word	0x00000001


	//----- nvinfo : EIATTR_CBANK_PARAM_SIZE
	.align		4
.L_336:
        /*003c*/ 	.byte	0x03, 0x19
        /*003e*/ 	.short	0x0270


	//----- nvinfo : EIATTR_PARAM_CBANK
	.align		4
        /*0040*/ 	.byte	0x04, 0x0a
        /*0042*/ 	.short	(.L_338 - .L_337)
	.align		4
.L_337:
        /*0044*/ 	.word	index@(.nv.constant0._ZN7cutlass13device_kernelIN5flash19enable_sm80_to_sm89INS1_16FlashAttnBwdSm80INS1_25CollectiveMainloopBwdSm80ILi2ELi1EN4cute5tupleIJNS5_1CILi64EEENS7_ILi96EEENS7_ILi128EEEEEENS_10bfloat16_tEfNS_4arch4Sm80ELb0ELb0ELb0ELb0ELb0ELb0ELb0ELb0ELi2ELi2ELi2ELi2ELb1EEENS1_21CollectiveEpilogueBwdISB_SC_SE_Li256ELb0ELb0ELi4EEENS1_19SingleTileSchedulerILb0ELb0ELb0ELi96EEEEEEEEEvNT_6ParamsE)
        /*0048*/ 	.short	0x0210
        /*004a*/ 	.short	0x0270


	//----- nvinfo : EIATTR_SW_WAR
	.align		4
.L_338:
        /*004c*/ 	.byte	0x04, 0x36
        /*004e*/ 	.short	(.L_340 - .L_339)
.L_339:
        /*0050*/ 	.word	0x00000008
.L_340:


//--------------------- .nv.info._ZN7cutlass13device_kernelIN5flash19enable_sm80_to_sm89INS1_16FlashAttnBwdSm80INS1_25CollectiveMainloopBwdSm80ILi2ELi1EN4cute5tupleIJNS5_1CILi64EEENS7_ILi96EEENS7_ILi128EEEEEENS_10bfloat16_tEfNS_4arch4Sm80ELb0ELb0ELb0ELb0ELb1ELb0ELb0ELb0ELi2ELi2ELi2ELi2ELb1EEENS1_21CollectiveEpilogueBwdISB_SC_SE_Li256ELb0ELb0ELi4EEENS1_19SingleTileSchedulerILb0ELb0ELb0ELi96EEEEEEEEEvNT_6ParamsE --------------------------
	.section	.nv.info._ZN7cutlass13device_kernelIN5flash19enable_sm80_to_sm89INS1_16FlashAttnBwdSm80INS1_25CollectiveMainloopBwdSm80ILi2ELi1EN4cute5tupleIJNS5_1CILi64EEENS7_ILi96EEENS7_ILi128EEEEEENS_10bfloat16_tEfNS_4arch4Sm80ELb0ELb0ELb0ELb0ELb1ELb0ELb0ELb0ELi2ELi2ELi2ELi2ELb1EEENS1_21CollectiveEpilogueBwdISB_SC_SE_Li256ELb0ELb0ELi4EEENS1_19SingleTileSchedulerILb0ELb0ELb0ELi96EEEEEEEEEvNT_6ParamsE,"",@"SHT_CUDA_INFO"
	.sectionflags	@""
	.align	4


	//----- nvinfo : EIATTR_CUDA_API_VERSION
	.align		4
        /*0000*/ 	.byte	0x04, 0x37
        /*0002*/ 	.short	(.L_342 - .L_341)
.L_341:
        /*0004*/ 	.word	0x00000082


	//----- nvinfo : EIATTR_KPARAM_INFO
	.align		4
.L_342:
        /*0008*/ 	.byte	0x04, 0x17
        /*000a*/ 	.short	(.L_344 - .L_343)
.L_343:
        /*000c*/ 	.word	0x00000000
        /*0010*/ 	.short	0x0000
        /*0012*/ 	.short	0x0000
        /*0014*/ 	.byte	0x00, 0xf0, 0xc1, 0x09


	//----- nvinfo : EIATTR_SPARSE_MMA_MASK
	.align		4
.L_344:
        /*0018*/ 	.byte	0x03, 0x50
        /*001a*/ 	.short	0x0000


	//----- nvinfo : EIATTR_MAXREG_COUNT
	.align		4
        /*001c*/ 	.byte	0x03, 0x1b
        /*001e*/ 	.short	0x00ff


	//----- nvinfo : EIATTR_MERCURY_ISA_VERSION
	.align		4
        /*0020*/ 	.byte	0x03, 0x5f
        /*0022*/ 	.short	0x0101


	//----- nvinfo : EIATTR_EXIT_INSTR_OFFSETS
	.align		4
        /*0024*/ 	.byte	0x04, 0x1c
        /*0026*/ 	.short	(.L_346 - .L_345)


	//   ....[0]....
.L_345:
        /*0028*/ 	.word	0x00000010


	//----- nvinfo : EIATTR_MAX_THREADS
	.align		4
.L_346:
        /*002c*/ 	.byte	0x04, 0x05
        /*002e*/ 	.short	(.L_348 - .L_347)
.L_347:
        /*0030*/ 	.word	0x00000100
        /*0034*/ 	.word	0x00000001
        /*0038*/ 	.word	0x00000001


	//----- nvinfo : EIATTR_CBANK_PARAM_SIZE
	.align		4
.L_348:
        /*003c*/ 	.byte	0x03, 0x19
        /*003e*/ 	.short	0x0270


	//----- nvinfo : EIATTR_PARAM_CBANK
	.align		4
        /*0040*/ 	.byte	0x04, 0x0a
        /*0042*/ 	.short	(.L_350 - .L_349)
	.align		4
.L_349:
        /*0044*/ 	.word	index@(.nv.constant0._ZN7cutlass13device_kernelIN5flash19enable_sm80_to_sm89INS1_16FlashAttnBwdSm80INS1_25CollectiveMainloopBwdSm80ILi2ELi1EN4cute5tupleIJNS5_1CILi64EEENS7_ILi96EEENS7_ILi128EEEEEENS_10bfloat16_tEfNS_4arch4Sm80ELb0ELb0ELb0ELb0ELb1ELb0ELb0ELb0ELi2ELi2ELi2ELi2ELb1EEENS1_21CollectiveEpilogueBwdISB_SC_SE_Li256ELb0ELb0ELi4EEENS1_19SingleTileSchedulerILb0ELb0ELb0ELi96EEEEEEEEEvNT_6ParamsE)
        /*0048*/ 	.short	0x0210
        /*004a*/ 	.short	0x0270


	//----- nvinfo : EIATTR_SW_WAR
	.align		4
.L_350:
        /*004c*/ 	.byte	0x04, 0x36
        /*004e*/ 	.short	(.L_352 - .L_351)
.L_351:
        /*0050*/ 	.word	0x00000008
.L_352:


//--------------------- .nv.info._ZN7cutlass13device_kernelIN5flash19enable_sm80_to_sm89INS1_16FlashAttnBwdSm80INS1_25CollectiveMainloopBwdSm80ILi2ELi1EN4cute5tupleIJNS5_1CILi64EEENS7_ILi96EEENS7_ILi128EEEEEENS_10bfloat16_tEfNS_4arch4Sm80ELb0ELb0ELb0ELb0ELb0ELb0ELb0ELb0ELi2ELi2ELi2ELi2ELb1EEENS1_24CollectiveEpilogueBwdGQAISB_fSE_Li256ELb0ELb0EEENS1_19SingleTileSchedulerILb0ELb0ELb0ELi96EEEEEEEEEvNT_6ParamsE --------------------------
	.section	.nv.info._ZN7cutlass13device_kernelIN5flash19enable_sm80_to_sm89INS1_16FlashAttnBwdSm80INS1_25CollectiveMainloopBwdSm80ILi2ELi1EN4cute5tupleIJNS5_1CILi64EEENS7_ILi96EEENS7_ILi128EEEEEENS_10bfloat16_tEfNS_4arch4Sm80ELb0ELb0ELb0ELb0ELb0ELb0ELb0ELb0ELi2ELi2ELi2ELi2ELb1EEENS1_24CollectiveEpilogueBwdGQAISB_fSE_Li256ELb0ELb0EEENS1_19SingleTileSchedulerILb0ELb0ELb0ELi96EEEEEEEEEvNT_6ParamsE,"",@"SHT_CUDA_INFO"
	.sectionflags	@""
	.align	4


	//----- nvinfo : EIATTR_CUDA_API_VERSION
	.align		4
        /*0000*/ 	.byte	0x04, 0x37
        /*0002*/ 	.short	(.L_354 - .L_353)
.L_353:
        /*0004*/ 	.word	0x00000082


	//----- nvinfo : EIATTR_KPARAM_INFO
	.align		4
.L_354:
        /*0008*/ 	.byte	0x04, 0x17
        /*000a*/ 	.short	(.L_356 - .L_355)
.L_355:
        /*000c*/ 	.word	0x00000000
        /*0010*/ 	.short	0x0000
        /*0012*/ 	.short	0x0000
        /*0014*/ 	.byte	0x00, 0xf0, 0xe1, 0x09


	//----- nvinfo : EIATTR_SPARSE_MMA_MASK
	.align		4
.L_356:
        /*0018*/ 	.byte	0x03, 0x50
        /*001a*/ 	.short	0x0000


	//----- nvinfo : EIATTR_MAXREG_COUNT
	.align		4
        /*001c*/ 	.byte	0x03, 0x1b
        /*001e*/ 	.short	0x00ff


	//----- nvinfo : EIATTR_MERCURY_ISA_VERSION
	.align		4
        /*0020*/ 	.byte	0x03, 0x5f
        /*0022*/ 	.short	0x0101


	//----- nvinfo : EIATTR_EXIT_INSTR_OFFSETS
	.align		4
        /*0024*/ 	.byte	0x04, 0x1c
        /*0026*/ 	.short	(.L_358 - .L_357)


	//   ....[0]....
.L_357:
        /*0028*/ 	.word	0x00000010


	//----- nvinfo : EIATTR_MAX_THREADS
	.align		4
.L_358:
        /*002c*/ 	.byte	0x04, 0x05
        /*002e*/ 	.short	(.L_360 - .L_359)
.L_359:
        /*0030*/ 	.word	0x00000100
        /*0034*/ 	.word	0x00000001
        /*0038*/ 	.word	0x00000001


	//----- nvinfo : EIATTR_CBANK_PARAM_SIZE
	.align		4
.L_360:
        /*003c*/ 	.byte	0x03, 0x19
        /*003e*/ 	.short	0x0278


	//----- nvinfo : EIATTR_PARAM_CBANK
	.align		4
        /*0040*/ 	.byte	0x04, 0x0a
        /*0042*/ 	.short	(.L_362 - .L_361)
	.align		4
.L_361:
        /*0044*/ 	.word	index@(.nv.constant0._ZN7cutlass13device_kernelIN5flash19enable_sm80_to_sm89INS1_16FlashAttnBwdSm80INS1_25CollectiveMainloopBwdSm80ILi2ELi1EN4cute5tupleIJNS5_1CILi64EEENS7_ILi96EEENS7_ILi128EEEEEENS_10bfloat16_tEfNS_4arch4Sm80ELb0ELb0ELb0ELb0ELb0ELb0ELb0ELb0ELi2ELi2ELi2ELi2ELb1EEENS1_24CollectiveEpilogueBwdGQAISB_fSE_Li256ELb0ELb0EEENS1_19SingleTileSchedulerILb0ELb0ELb0ELi96EEEEEEEEEvNT_6ParamsE)
        /*0048*/ 	.short	0x0210
        /*004a*/ 	.short	0x0278


	//----- nvinfo : EIATTR_SW_WAR
	.align		4
.L_362:
        /*004c*/ 	.byte	0x04, 0x36
        /*004e*/ 	.short	(.L_364 - .L_363)
.L_363:
        /*0050*/ 	.word	0x00000008
.L_364:


//--------------------- .nv.info._ZN7cutlass13device_kernelIN5flash19enable_sm80_to_sm89INS1_16FlashAttnBwdSm80INS1_25CollectiveMainloopBwdSm80ILi2ELi1EN4cute5tupleIJNS5_1CILi64EEENS7_ILi96EEENS7_ILi128EEEEEENS_10bfloat16_tEfNS_4arch4Sm80ELb0ELb0ELb0ELb0ELb1ELb0ELb0ELb0ELi2ELi2ELi2ELi2ELb1EEENS1_24CollectiveEpilogueBwdGQAISB_fSE_Li256ELb0ELb1EEENS1_19SingleTileSchedulerILb0ELb0ELb0ELi96EEEEEEEEEvNT_6ParamsE --------------------------
	.section	.nv.info._ZN7cutlass13device_kernelIN5flash19enable_sm80_to_sm89INS1_16FlashAttnBwdSm80INS1_25CollectiveMainloopBwdSm80ILi2ELi1EN4cute5tupleIJNS5_1CILi64EEENS7_ILi96EEENS7_ILi128EEEEEENS_10bfloat16_tEfNS_4arch4Sm80ELb0ELb0ELb0ELb0ELb1ELb0ELb0ELb0ELi2ELi2ELi2ELi2ELb1EEENS1_24CollectiveEpilogueBwdGQAISB_fSE_Li256ELb0ELb1EEENS1_19SingleTileSchedulerILb0ELb0ELb0ELi96EEEEEEEEEvNT_6ParamsE,"",@"SHT_CUDA_INFO"
	.sectionflags	@""
	.align	4


	//----- nvinfo : EIATTR_CUDA_API_VERSION
	.align		4
        /*0000*/ 	.byte	0x04, 0x37
        /*0002*/ 	.short	(.L_366 - .L_365)
.L_365:
        /*0004*/ 	.word	0x00000082


	//----- nvinfo : EIATTR_KPARAM_INFO
	.align		4
.L_366:
        /*0008*/ 	.byte	0x04, 0x17
        /*000a*/ 	.short	(.L_368 - .L_367)
.L_367:
        /*000c*/ 	.word	0x00000000
        /*0010*/ 	.short	0x0000
        /*0012*/ 	.short	0x0000
        /*0014*/ 	.byte	0x00, 0xf0, 0xe1, 0x09


	//----- nvinfo : EIATTR_SPARSE_MMA_MASK
	.align		4
.L_368:
        /*0018*/ 	.byte	0x03, 0x50
        /*001a*/ 	.short	0x0000


	//----- nvinfo : EIATTR_MAXREG_COUNT
	.align		4
        /*001c*/ 	.byte	0x03, 0x1b
        /*001e*/ 	.short	0x00ff


	//----- nvinfo : EIATTR_MERCURY_ISA_VERSION
	.align		4
        /*0020*/ 	.byte	0x03, 0x5f
        /*0022*/ 	.short	0x0101


	//----- nvinfo : EIATTR_EXIT_INSTR_OFFSETS
	.align		4
        /*0024*/ 	.byte	0x04, 0x1c
        /*0026*/ 	.short	(.L_370 - .L_369)


	//   ....[0]....
.L_369:
        /*0028*/ 	.word	0x00000010


	//----- nvinfo : EIATTR_MAX_THREADS
	.align		4
.L_370:
        /*002c*/ 	.byte	0x04, 0x05
        /*002e*/ 	.short	(.L_372 - .L_371)
.L_371:
        /*0030*/ 	.word	0x00000100
        /*0034*/ 	.word	0x00000001
        /*0038*/ 	.word	0x00000001


	//----- nvinfo : EIATTR_CBANK_PARAM_SIZE
	.align		4
.L_372:
        /*003c*/ 	.byte	0x03, 0x19
        /*003e*/ 	.short	0x0278


	//----- nvinfo : EIATTR_PARAM_CBANK
	.align		4
        /*0040*/ 	.byte	0x04, 0x0a
        /*0042*/ 	.short	(.L_374 - .L_373)
	.align		4
.L_373:
        /*0044*/ 	.word	index@(.nv.constant0._ZN7cutlass13device_kernelIN5flash19enable_sm80_to_sm89INS1_16FlashAttnBwdSm80INS1_25CollectiveMainloopBwdSm80ILi2ELi1EN4cute5tupleIJNS5_1CILi64EEENS7_ILi96EEENS7_ILi128EEEEEENS_10bfloat16_tEfNS_4arch4Sm80ELb0ELb0ELb0ELb0ELb1ELb0ELb0ELb0ELi2ELi2ELi2ELi2ELb1EEENS1_24CollectiveEpilogueBwdGQAISB_fSE_Li256ELb0ELb1EEENS1_19SingleTileSchedulerILb0ELb0ELb0ELi96EEEEEEEEEvNT_6ParamsE)
        /*0048*/ 	.short	0x0210
        /*004a*/ 	.short	0x0278


	//----- nvinfo : EIATTR_SW_WAR
	.align		4
.L_374:
        /*004c*/ 	.byte	0x04, 0x36
        /*004e*/ 	.short	(.L_376 - .L_375)
.L_375:
        /*0050*/ 	.word	0x00000008
.L_376:


//--------------------- .nv.info._ZN7cutlass13device_kernelIN5flash19enable_sm80_to_sm89INS1_16FlashAttnBwdSm80INS1_25CollectiveMainloopBwdSm80ILi2ELi1EN4cute5tupleIJNS5_1CILi64EEENS7_ILi96EEENS7_ILi128EEEEEENS_10bfloat16_tEfNS_4arch4Sm80ELb0ELb0ELb0ELb1ELb0ELb0ELb0ELb0ELi2ELi2ELi2ELi2ELb1EEENS1_21CollectiveEpilogueBwdISB_SC_SE_Li256ELb1ELb0ELi4EEENS1_19SingleTileSchedulerILb1ELb0ELb0ELi96EEEEEEEEEvNT_6ParamsE --------------------------
	.section	.nv.info._ZN7cutlass13device_kernelIN5flash19enable_sm80_to_sm89INS1_16FlashAttnBwdSm80INS1_25CollectiveMainloopBwdSm80ILi2ELi1EN4cute5tupleIJNS5_1CILi64EEENS7_ILi96EEENS7_ILi128EEEEEENS_10bfloat16_tEfNS_4arch4Sm80ELb0ELb0ELb0ELb1ELb0ELb0ELb0ELb0ELi2ELi2ELi2ELi2ELb1EEENS1_21CollectiveEpilogueBwdISB_SC_SE_Li256ELb1ELb0ELi4EEENS1_19SingleTileSchedulerILb1ELb0ELb0ELi96EEEEEEEEEvNT_6ParamsE,"",@"SHT_CUDA_INFO"
	.sectionflags	@""
	.align	4


	//----- nvinfo : EIATTR_CUDA_API_VERSION
	.align		4
        /*0000*/ 	.byte	0x04, 0x37
        /*0002*/ 	.short	(.L_378 - .L_377)
.L_377:
        /*0004*/ 	.word	0x00000082


	//----- nvinfo : EIATTR_KPARAM_INFO
	.align		4
.L_378:
        /*0008*/ 	.byte	0x04, 0x17
        /*000a*/ 	.short	(.L_380 - .L_379)
.L_379:
        /*000c*/ 	.word	0x00000000
        /*0010*/ 	.short	0x0000
        /*0012*/ 	.short	0x0000
        /*0014*/ 	.byte	0x00, 0xf0, 0xc1, 0x09


	//----- nvinfo : EIATTR_SPARSE_MMA_MASK
	.align		4
.L_380:
        /*0018*/ 	.byte	0x03, 0x50
        /*001a*/ 	.short	0x0000


	//----- nvinfo : EIATTR_MAXREG_COUNT
	.align		4
        /*001c*/ 	.byte	0x03, 0x1b
        /*001e*/ 	.short	0x00ff


	//----- nvinfo : EIATTR_MERCURY_ISA_VERSION
	.align		4
        /*0020*/ 	.byte	0x03, 0x5f
        /*0022*/ 	.short	0x0101


	//----- nvinfo : EIATTR_EXIT_INSTR_OFFSETS
	.align		4
        /*0024*/ 	.byte	0x04, 0x1c
        /*0026*/ 	.short	(.L_382 - .L_381)


	//   ....[0]....
.L_381:
        /*0028*/ 	.word	0x00000010


	//----- nvinfo : EIATTR_MAX_THREADS
	.align		4
.L_382:
        /*002c*/ 	.byte	0x04, 0x05
        /*002e*/ 	.short	(.L_384 - .L_383)
.L_383:
        /*0030*/ 	.word	0x00000100
        /*0034*/ 	.word	0x00000001
        /*0038*/ 	.word	0x00000001


	//----- nvinfo : EIATTR_CBANK_PARAM_SIZE
	.align		4
.L_384:
        /*003c*/ 	.byte	0x03, 0x19
        /*003e*/ 	.short	0x0270


	//----- nvinfo : EIATTR_PARAM_CBANK
	.align		4
        /*0040*/ 	.byte	0x04, 0x0a
        /*0042*/ 	.short	(.L_386 - .L_385)
	.align		4
.L_385:
        /*0044*/ 	.word	index@(.nv.constant0._ZN7cutlass13device_kernelIN5flash19enable_sm80_to_sm89INS1_16FlashAttnBwdSm80INS1_25CollectiveMainloopBwdSm80ILi2ELi1EN4cute5tupleIJNS5_1CILi64EEENS7_ILi96EEENS7_ILi128EEEEEENS_10bfloat16_tEfNS_4arch4Sm80ELb0ELb0ELb0ELb1ELb0ELb0ELb0ELb0ELi2ELi2ELi2ELi2ELb1EEENS1_21CollectiveEpilogueBwdISB_SC_SE_Li256ELb1ELb0ELi4EEENS1_19SingleTileSchedulerILb1ELb0ELb0ELi96EEEEEEEEEvNT_6ParamsE)
        /*0048*/ 	.short	0x0210
        /*004a*/ 	.short	0x0270


	//----- nvinfo : EIATTR_SW_WAR
	.align		4
.L_386:
        /*004c*/ 	.byte	0x04, 0x36
        /*004e*/ 	.short	(.L_388 - .L_387)
.L_387:
        /*0050*/ 	.word	0x00000008
.L_388:


//--------------------- .nv.info._ZN7cutlass13device_kernelIN5flash19enable_sm80_to_sm89INS1_16FlashAttnBwdSm80INS1_25CollectiveMainloopBwdSm80ILi2ELi1EN4cute5tupleIJNS5_1CILi64EEENS7_ILi96EEENS7_ILi128EEEEEENS_10bfloat16_tEfNS_4arch4Sm80ELb0ELb0ELb0ELb1ELb1ELb0ELb0ELb0ELi2ELi2ELi2ELi2ELb1EEENS1_21CollectiveEpilogueBwdISB_SC_SE_Li256ELb1ELb0ELi4EEENS1_19SingleTileSchedulerILb1ELb0ELb0ELi96EEEEEEEEEvNT_6ParamsE --------------------------
	.section	.nv.info._ZN7cutlass13device_kernelIN5flash19enable_sm80_to_sm89INS1_16FlashAttnBwdSm80INS1_25CollectiveMainloopBwdSm80ILi2ELi1EN4cute5tupleIJNS5_1CILi64EEENS7_ILi96EEENS7_ILi128EEEEEENS_10bfloat16_tEfNS_4arch4Sm80ELb0ELb0ELb0ELb1ELb1ELb0ELb0ELb0ELi2ELi2ELi2ELi2ELb1EEENS1_21CollectiveEpilogueBwdISB_SC_SE_Li256ELb1ELb0ELi4EEENS1_19SingleTileSchedulerILb1ELb0ELb0ELi96EEEEEEEEEvNT_6ParamsE,"",@"SHT_CUDA_INFO"
	.sectionflags	@""
	.align	4


	//----- nvinfo : EIATTR_CUDA_API_VERSION
	.align		4
        /*0000*/ 	.byte	0x04, 0x37
        /*0002*/ 	.short	(.L_390 - .L_389)
.L_389:
        /*0004*/ 	.word	0x00000082


	//----- nvinfo : EIATTR_KPARAM_INFO
	.align		4
.L_390:
        /*0008*/ 	.byte	0x04, 0x17
        /*000a*/ 	.short	(.L_392 - .L_391)
.L_391:
        /*000c*/ 	.word	0x00000000
        /*0010*/ 	.short	0x0000
        /*0012*/ 	.short	0x0000
        /*0014*/ 	.byte	0x00, 0xf0, 0xc1, 0x09


	//----- nvinfo : EIATTR_SPARSE_MMA_MASK
	.align		4
.L_392:
        /*0018*/ 	.byte	0x03, 0x50
        /*001a*/ 	.short	0x0000


	//----- nvinfo : EIATTR_MAXREG_COUNT
	.align		4
        /*001c*/ 	.byte	0x03, 0x1b
        /*001e*/ 	.short	0x00ff


	//----- nvinfo : EIATTR_MERCURY_ISA_VERSION
	.align		4
        /*0020*/ 	.byte	0x03, 0x5f
        /*0022*/ 	.short	0x0101


	//----- nvinfo : EIATTR_EXIT_INSTR_OFFSETS
	.align		4
        /*0024*/ 	.byte	0x04, 0x1c
        /*0026*/ 	.short	(.L_394 - .L_393)


	//   ....[0]....
.L_393:
        /*0028*/ 	.word	0x00000010


	//----- nvinfo : EIATTR_MAX_THREADS
	.align		4
.L_394:
        /*002c*/ 	.byte	0x04, 0x05
        /*002e*/ 	.short	(.L_396 - .L_395)
.L_395:
        /*0030*/ 	.word	0x00000100
        /*0034*/ 	.word	0x00000001
        /*0038*/ 	.word	0x00000001


	//----- nvinfo : EIATTR_CBANK_PARAM_SIZE
	.align		4
.L_396:
        /*003c*/ 	.byte	0x03, 0x19
        /*003e*/ 	.short	0x0270


	//----- nvinfo : EIATTR_PARAM_CBANK
	.align		4
        /*0040*/ 	.byte	0x04, 0x0a
        /*0042*/ 	.short	(.L_398 - .L_397)
	.align		4
.L_397:
        /*0044*/ 	.word	index@(.nv.constant0._ZN7cutlass13device_kernelIN5flash19enable_sm80_to_sm89INS1_16FlashAttnBwdSm80INS1_25CollectiveMainloopBwdSm80ILi2ELi1EN4cute5tupleIJNS5_1CILi64EEENS7_ILi96EEENS7_ILi128EEEEEENS_10bfloat16_tEfNS_4arch4Sm80ELb0ELb0ELb0ELb1ELb1ELb0ELb0ELb0ELi2ELi2ELi2ELi2ELb1EEENS1_21CollectiveEpilogueBwdISB_SC_SE_Li256ELb1ELb0ELi4EEENS1_19SingleTileSchedulerILb1ELb0ELb0ELi96EEEEEEEEEvNT_6ParamsE)
        /*0048*/ 	.short	0x0210
        /*004a*/ 	.short	0x0270


	//----- nvinfo : EIATTR_SW_WAR
	.align		4
.L_398:
        /*004c*/ 	.byte	0x04, 0x36
        /*004e*/ 	.short	(.L_400 - .L_399)
.L_399:
        /*0050*/ 	.word	0x00000008
.L_400:


//--------------------- .nv.info._ZN7cutlass13device_kernelIN5flash19enable_sm80_to_sm89INS1_16FlashAttnBwdSm80INS1_25CollectiveMainloopBwdSm80ILi2ELi1EN4cute5tupleIJNS5_1CILi64EEENS7_ILi96EEENS7_ILi128EEEEEENS_10bfloat16_tEfNS_4arch4Sm80ELb0ELb0ELb0ELb1ELb0ELb0ELb0ELb0ELi2ELi2ELi2ELi2ELb1EEENS1_24CollectiveEpilogueBwdGQAISB_fSE_Li256ELb1ELb0EEENS1_19SingleTileSchedulerILb1ELb0ELb0ELi96EEEEEEEEEvNT_6ParamsE --------------------------
	.section	.nv.info._ZN7cutlass13device_kernelIN5flash19enable_sm80_to_sm89INS1_16FlashAttnBwdSm80INS1_25CollectiveMainloopBwdSm80ILi2ELi1EN4cute5tupleIJNS5_1CILi64EEENS7_ILi96EEENS7_ILi128EEEEEENS_10bfloat16_tEfNS_4arch4Sm80ELb0ELb0ELb0ELb1ELb0ELb0ELb0ELb0ELi2ELi2ELi2ELi2ELb1EEENS1_24CollectiveEpilogueBwdGQAISB_fSE_Li256ELb1ELb0EEENS1_19SingleTileSchedulerILb1ELb0ELb0ELi96EEEEEEEEEvNT_6ParamsE,"",@"SHT_CUDA_INFO"
	.sectionflags	@""
	.align	4


	//----- nvinfo : EIATTR_CUDA_API_VERSION
	.align		4
        /*0000*/ 	.byte	0x04, 0x37
        /*0002*/ 	.short	(.L_402 - .L_401)
.L_401:
        /*0004*/ 	.word	0x00000082


	//----- nvinfo : EIATTR_KPARAM_INFO
	.align		4
.L_402:
        /*0008*/ 	.byte	0x04, 0x17
        /*000a*/ 	.short	(.L_404 - .L_403)
.L_403:
        /*000c*/ 	.word	0x00000000
        /*0010*/ 	.short	0x0000
        /*0012*/ 	.short	0x0000
        /*0014*/ 	.byte	0x00, 0xf0, 0xe1, 0x09


	//----- nvinfo : EIATTR_SPARSE_MMA_MASK
	.align		4
.L_404:
        /*0018*/ 	.byte	0x03, 0x50
        /*001a*/ 	.short	0x0000


	//----- nvinfo : EIATTR_MAXREG_COUNT
	.align		4
        /*001c*/ 	.byte	0x03, 0x1b
        /*001e*/ 	.short	0x00ff


	//----- nvinfo : EIATTR_MERCURY_ISA_VERSION
	.align		4
        /*0020*/ 	.byte	0x03, 0x5f
        /*0022*/ 	.short	0x0101


	//----- nvinfo : EIATTR_EXIT_INSTR_OFFSETS
	.align		4
        /*0024*/ 	.byte	0x04, 0x1c
        /*0026*/ 	.short	(.L_406 - .L_405)


	//   ....[0]....
.L_405:
        /*0028*/ 	.word	0x00000010


	//----- nvinfo : EIATTR_MAX_THREADS
	.align		4
.L_406:
        /*002c*/ 	.byte	0x04, 0x05
        /*002e*/ 	.short	(.L_408 - .L_407)
.L_407:
        /*0030*/ 	.word	0x00000100
        /*0034*/ 	.word	0x00000001
        /*0038*/ 	.word	0x00000001


	//----- nvinfo : EIATTR_CBANK_PARAM_SIZE
	.align		4
.L_408:
        /*003c*/ 	.byte	0x03, 0x19
        /*003e*/ 	.short	0x0278


	//----- nvinfo : EIATTR_PARAM_CBANK
	.align		4
        /*0040*/ 	.byte	0x04, 0x0a
        /*0042*/ 	.short	(.L_410 - .L_409)
	.align		4
.L_409:
        /*0044*/ 	.word	index@(.nv.constant0._ZN7cutlass13device_kernelIN5flash19enable_sm80_to_sm89INS1_16FlashAttnBwdSm80INS1_25CollectiveMainloopBwdSm80ILi2ELi1EN4cute5tupleIJNS5_1CILi64EEENS7_ILi96EEENS7_ILi128EEEEEENS_10bfloat16_tEfNS_4arch4Sm80ELb0ELb0ELb0ELb1ELb0ELb0ELb0ELb0ELi2ELi2ELi2ELi2ELb1EEENS1_24CollectiveEpilogueBwdGQAISB_fSE_Li256ELb1ELb0EEENS1_19SingleTileSchedulerILb1ELb0ELb0ELi96EEEEEEEEEvNT_6ParamsE)
        /*0048*/ 	.short	0x0210
        /*004a*/ 	.short	0x0278


	//----- nvinfo : EIATTR_SW_WAR
	.align		4
.L_410:
        /*004c*/ 	.byte	0x04, 0x36
        /*004e*/ 	.short	(.L_412 - .L_411)
.L_411:
        /*0050*/ 	.word	0x00000008
.L_412:


//--------------------- .nv.info._ZN7cutlass13device_kernelIN5flash19enable_sm80_to_sm89INS1_16FlashAttnBwdSm80INS1_25CollectiveMainloopBwdSm80ILi2ELi1EN4cute5tupleIJNS5_1CILi64EEENS7_ILi96EEENS7_ILi128EEEEEENS_10bfloat16_tEfNS_4arch4Sm80ELb0ELb0ELb0ELb1ELb1ELb0ELb0ELb0ELi2ELi2ELi2ELi2ELb1EEENS1_24CollectiveEpilogueBwdGQAISB_fSE_Li256ELb1ELb1EEENS1_19SingleTileSchedulerILb1ELb0ELb0ELi96EEEEEEEEEvNT_6ParamsE --------------------------
	.section	.nv.info._ZN7cutlass13device_kernelIN5flash19enable_sm80_to_sm89INS1_16FlashAttnBwdSm80INS1_25CollectiveMainloopBwdSm80ILi2ELi1EN4cute5tupleIJNS5_1CILi64EEENS7_ILi96EEENS7_ILi128EEEEEENS_10bfloat16_tEfNS_4arch4Sm80ELb0ELb0ELb0ELb1ELb1ELb0ELb0ELb0ELi2ELi2ELi2ELi2ELb1EEENS1_24CollectiveEpilogueBwdGQAISB_fSE_Li256ELb1ELb1EEENS1_19SingleTileSchedulerILb1ELb0ELb0ELi96EEEEEEEEEvNT_6ParamsE,"",@"SHT_CUDA_INFO"
	.sectionflags	@""
	.align	4


	//----- nvinfo : EIATTR_CUDA_API_VERSION
	.align		4
        /*0000*/ 	.byte	0x04, 0x37
        /*0002*/ 	.short	(.L_414 - .L_413)
.L_413:
        /*0004*/ 	.word	0x00000082


	//----- nvinfo : EIATTR_KPARAM_INFO
	.align		4
.L_414:
        /*0008*/ 	.byte	0x04, 0x17
        /*000a*/ 	.short	(.L_416 - .L_415)
.L_415:
        /*000c*/ 	.word	0x00000000
        /*0010*/ 	.short	0x0000
        /*0012*/ 	.short	0x0000
        /*0014*/ 	.byte	0x00, 0xf0, 0xe1, 0x09


	//----- nvinfo : EIATTR_SPARSE_MMA_MASK
	.align		4
.L_416:
        /*0018*/ 	.byte	0x03, 0x50
        /*001a*/ 	.short	0x0000


	//----- nvinfo : EIATTR_MAXREG_COUNT
	.align		4
        /*001c*/ 	.byte	0x03, 0x1b
        /*001e*/ 	.short	0x00ff


	//----- nvinfo : EIATTR_MERCURY_ISA_VERSION
	.align		4
        /*0020*/ 	.byte	0x03, 0x5f
        /*0022*/ 	.short	0x0101


	//----- nvinfo : EIATTR_EXIT_INSTR_OFFSETS
	.align		4
        /*0024*/ 	.byte	0x04, 0x1c
        /*0026*/ 	.short	(.L_418 - .L_417)


	//   ....[0]....
.L_417:
        /*0028*/ 	.word	0x00000010


	//----- nvinfo : EIATTR_MAX_THREADS
	.align		4
.L_418:
        /*002c*/ 	.byte	0x04, 0x05
        /*002e*/ 	.short	(.L_420 - .L_419)
.L_419:
        /*0030*/ 	.word	0x00000100
        /*0034*/ 	.word	0x00000001
        /*0038*/ 	.word	0x00000001


	//----- nvinfo : EIATTR_CBANK_PARAM_SIZE
	.align		4
.L_420:
        /*003c*/ 	.byte	0x03, 0x19
        /*003e*/ 	.short	0x0278


	//----- nvinfo : EIATTR_PARAM_CBANK
	.align		4
        /*0040*/ 	.byte	0x04, 0x0a
        /*0042*/ 	.short	(.L_422 - .L_421)
	.align		4
.L_421:
        /*0044*/ 	.word	index@(.nv.constant0._ZN7cutlass13device_kernelIN5flash19enable_sm80_to_sm89INS1_16FlashAttnBwdSm80INS1_25CollectiveMainloopBwdSm80ILi2ELi1EN4cute5tupleIJNS5_1CILi64EEENS7_ILi96EEENS7_ILi128EEEEEENS_10bfloat16_tEfNS_4arch4Sm80ELb0ELb0ELb0ELb1ELb1ELb0ELb0ELb0ELi2ELi2ELi2ELi2ELb1EEENS1_24CollectiveEpilogueBwdGQAISB_fSE_Li256ELb1ELb1EEENS1_19SingleTileSchedulerILb1ELb0ELb0ELi96EEEEEEEEEvNT_6ParamsE)
        /*0048*/ 	.short	0x0210
        /*004a*/ 	.short	0x0278


	//----- nvinfo : EIATTR_SW_WAR
	.align		4
.L_422:
        /*004c*/ 	.byte	0x04, 0x36
        /*004e*/ 	.short	(.L_424 - .L_423)
.L_423:
        /*0050*/ 	.word	0x00000008
.L_424:


//--------------------- .nv.info._ZN7cutlass13device_kernelIN5flash19enable_sm80_to_sm89INS1_16FlashAttnBwdSm80INS1_25CollectiveMainloopBwdSm80ILi2ELi1EN4cute5tupleIJNS5_1CILi64EEENS7_ILi96EEENS7_ILi128EEEEEENS_10bfloat16_tEfNS_4arch4Sm80ELb0ELb1ELb0ELb0ELb0ELb0ELb0ELb0ELi2ELi2ELi2ELi2ELb1EEENS1_21CollectiveEpilogueBwdISB_SC_SE_Li256ELb0ELb0ELi4EEENS1_19SingleTileSchedulerILb0ELb0ELb0ELi96EEEEEEEEEvNT_6ParamsE --------------------------
	.section	.nv.info._ZN7cutlass13device_kernelIN5flash19enable_sm80_to_sm89INS1_16FlashAttnBwdSm80INS1_25CollectiveMainloopBwdSm80ILi2ELi1EN4cute5tupleIJNS5_1CILi64EEENS7_ILi96EEENS7_ILi128EEEEEENS_10bfloat16_tEfNS_4arch4Sm80ELb0ELb1ELb0ELb0ELb0ELb0ELb0ELb0ELi2ELi2ELi2ELi2ELb1EEENS1_21CollectiveEpilogueBwdISB_SC_SE_Li256ELb0ELb0ELi4EEENS1_19SingleTileSchedulerILb0ELb0ELb0ELi96EEEEEEEEEvNT_6ParamsE,"",@"SHT_CUDA_INFO"
	.sectionflags	@""
	.align	4


	//----- nvinfo : EIATTR_CUDA_API_VERSION
	.align		4
        /*0000*/ 	.byte	0x04, 0x37
        /*0002*/ 	.short	(.L_426 - .L_425)
.L_425:
        /*0004*/ 	.word	0x00000082


	//----- nvinfo : EIATTR_KPARAM_INFO
	.align		4
.L_426:
        /*0008*/ 	.byte	0x04, 0x17
        /*000a*/ 	.short	(.L_428 - .L_427)
.L_427:
        /*000c*/ 	.word	0x00000000
        /*0010*/ 	.short	0x0000
        /*0012*/ 	.short	0x0000
        /*0014*/ 	.byte	0x00, 0xf0, 0xc1, 0x09


	//----- nvinfo : EIATTR_SPARSE_MMA_MASK
	.align		4
.L_428:
        /*0018*/ 	.byte	0x03, 0x50
        /*001a*/ 	.short	0x0000


	//----- nvinfo : EIATTR_MAXREG_COUNT
	.align		4
        /*001c*/ 	.byte	0x03, 0x1b
        /*001e*/ 	.short	0x00ff


	//----- nvinfo : EIATTR_MERCURY_ISA_VERSION
	.align		4
        /*0020*/ 	.byte	0x03, 0x5f
        /*0022*/ 	.short	0x0101


	//----- nvinfo : EIATTR_EXIT_INSTR_OFFSETS
	.align		4
        /*0024*/ 	.byte	0x04, 0x1c
        /*0026*/ 	.short	(.L_430 - .L_429)


	//   ....[0]....
.L_429:
        /*0028*/ 	.word	0x00000010


	//----- nvinfo : EIATTR_MAX_THREADS
	.align		4
.L_430:
        /*002c*/ 	.byte	0x04, 0x05
        /*002e*/ 	.short	(.L_432 - .L_431)
.L_431:
        /*0030*/ 	.word	0x00000100
        /*0034*/ 	.word	0x00000001
        /*0038*/ 	.word	0x00000001


	//----- nvinfo : EIATTR_CBANK_PARAM_SIZE
	.align		4
.L_432:
        /*003c*/ 	.byte	0x03, 0x19
        /*003e*/ 	.short	0x0270


	//----- nvinfo : EIATTR_PARAM_CBANK
	.align		4
        /*0040*/ 	.byte	0x04, 0x0a
        /*0042*/ 	.short	(.L_434 - .L_433)
	.align		4
.L_433:
        /*0044*/ 	.word	index@(.nv.constant0._ZN7cutlass13device_kernelIN5flash19enable_sm80_to_sm89INS1_16FlashAttnBwdSm80INS1_25CollectiveMainloopBwdSm80ILi2ELi1EN4cute5tupleIJNS5_1CILi64EEENS7_ILi96EEENS7_ILi128EEEEEENS_10bfloat16_tEfNS_4arch4Sm80ELb0ELb1ELb0ELb0ELb0ELb0ELb0ELb0ELi2ELi2ELi2ELi2ELb1EEENS1_21CollectiveEpilogueBwdISB_SC_SE_Li256ELb0ELb0ELi4EEENS1_19SingleTileSchedulerILb0ELb0ELb0ELi96EEEEEEEEEvNT_6ParamsE)
        /*0048*/ 	.short	0x0210
        /*004a*/ 	.short	0x0270


	//----- nvinfo : EIATTR_SW_WAR
	.align		4
.L_434:
        /*004c*/ 	.byte	0x04, 0x36
        /*004e*/ 	.short	(.L_436 - .L_435)
.L_435:
        /*0050*/ 	.word	0x00000008
.L_436:


//--------------------- .nv.info._ZN7cutlass13device_kernelIN5flash19enable_sm80_to_sm89INS1_16FlashAttnBwdSm80INS1_25CollectiveMainloopBwdSm80ILi2ELi1EN4cute5tupleIJNS5_1CILi64EEENS7_ILi96EEENS7_ILi128EEEEEENS_10bfloat16_tEfNS_4arch4Sm80ELb0ELb1ELb0ELb0ELb1ELb0ELb0ELb0ELi2ELi2ELi2ELi2ELb1EEENS1_21CollectiveEpilogueBwdISB_SC_SE_Li256ELb0ELb0ELi4EEENS1_19SingleTileSchedulerILb0ELb0ELb0ELi96EEEEEEEEEvNT_6ParamsE --------------------------
	.section	.nv.info._ZN7cutlass13device_kernelIN5flash19enable_sm80_to_sm89INS1_16FlashAttnBwdSm80INS1_25CollectiveMainloopBwdSm80ILi2ELi1EN4cute5tupleIJNS5_1CILi64EEENS7_ILi96EEENS7_ILi128EEEEEENS_10bfloat16_tEfNS_4arch4Sm80ELb0ELb1ELb0ELb0ELb1ELb0ELb0ELb0ELi2ELi2ELi2ELi2ELb1EEENS1_21CollectiveEpilogueBwdISB_SC_SE_Li256ELb0ELb0ELi4EEENS1_19SingleTileSchedulerILb0ELb0ELb0ELi96EEEEEEEEEvNT_6ParamsE,"",@"SHT_CUDA_INFO"
	.sectionflags	@""
	.align	4


	//----- nvinfo : EIATTR_CUDA_API_VERSION
	.align		4
        /*0000*/ 	.byte	0x04, 0x37
        /*0002*/ 	.short	(.L_438 - .L_437)
.L_437:
        /*0004*/ 	.word	0x00000082


	//----- nvinfo : EIATTR_KPARAM_INFO
	.align		4
.L_438:
        /*0008*/ 	.byte	0x04, 0x17
        /*000a*/ 	.short	(.L_440 - .L_439)
.L_439:
        /*000c*/ 	.word	0x00000000
        /*0010*/ 	.short	0x0000
        /*0012*/ 	.short	0x0000
        /*0014*/ 	.byte	0x00, 0xf0, 0xc1, 0x09


	//----- nvinfo : EIATTR_SPARSE_MMA_MASK
	.align		4
.L_440:
        /*0018*/ 	.byte	0x03, 0x50
        /*001a*/ 	.short	0x0000


	//----- nvinfo : EIATTR_MAXREG_COUNT
	.align		4
        /*001c*/ 	.byte	0x03, 0x1b
        /*001e*/ 	.short	0x00ff


	//----- nvinfo : EIATTR_MERCURY_ISA_VERSION
	.align		4
        /*0020*/ 	.byte	0x03, 0x5f
        /*0022*/ 	.short	0x0101


	//----- nvinfo : EIATTR_EXIT_INSTR_OFFSETS
	.align		4
        /*0024*/ 	.byte	0x04, 0x1c
        /*0026*/ 	.short	(.L_442 - .L_441)


	//   ....[0]....
.L_441:
        /*0028*/ 	.word	0x00000010


	//----- nvinfo : EIATTR_MAX_THREADS
	.align		4
.L_442:
        /*002c*/ 	.byte	0x04, 0x05
        /*002e*/ 	.short	(.L_444 - .L_443)
.L_443:
        /*0030*/ 	.word	0x00000100
        /*0034*/ 	.word	0x00000001
        /*0038*/ 	.word	0x00000001


	//----- nvinfo : EIATTR_CBANK_PARAM_SIZE
	.align		4
.L_444:
        /*003c*/ 	.byte	0x03, 0x19
        /*003e*/ 	.short	0x0270


	//----- nvinfo : EIATTR_PARAM_CBANK
	.align		4
        /*0040*/ 	.byte	0x04, 0x0a
        /*0042*/ 	.short	(.L_446 - .L_445)
	.align		4
.L_445:
        /*0044*/ 	.word	index@(.nv.constant0._ZN7cutlass13device_kernelIN5flash19enable_sm80_to_sm89INS1_16FlashAttnBwdSm80INS1_25CollectiveMainloopBwdSm80ILi2ELi1EN4cute5tupleIJNS5_1CILi64EEENS7_ILi96EEENS7_ILi128EEEEEENS_10bfloat16_tEfNS_4arch4Sm80ELb0ELb1ELb0ELb0ELb1ELb0ELb0ELb0ELi2ELi2ELi2ELi2ELb1EEENS1_21CollectiveEpilogueBwdISB_SC_SE_Li256ELb0ELb0ELi4EEENS1_19SingleTileSchedulerILb0ELb0ELb0ELi96EEEEEEEEEvNT_6ParamsE)
        /*0048*/ 	.short	0x0210
        /*004a*/ 	.short	0x0270


	//----- nvinfo : EIATTR_SW_WAR
	.align		4
.L_446:
        /*004c*/ 	.byte	0x04, 0x36
        /*004e*/ 	.short	(.L_448 - .L_447)
.L_447:
        /*0050*/ 	.word	0x00000008
.L_448:


//--------------------- .nv.info._ZN7cutlass13device_kernelIN5flash19enable_sm80_to_sm89INS1_16FlashAttnBwdSm80INS1_25CollectiveMainloopBwdSm80ILi2ELi1EN4cute5tupleIJNS5_1CILi64EEENS7_ILi96EEENS7_ILi128EEEEEENS_10bfloat16_tEfNS_4arch4Sm80ELb0ELb1ELb0ELb0ELb0ELb0ELb0ELb0ELi2ELi2ELi2ELi2ELb1EEENS1_24CollectiveEpilogueBwdGQAISB_fSE_Li256ELb0ELb0EEENS1_19SingleTileSchedulerILb0ELb0ELb0ELi96EEEEEEEEEvNT_6ParamsE --------------------------
	.section	.nv.info._ZN7cutlass13device_kernelIN5flash19enable_sm80_to_sm89INS1_16FlashAttnBwdSm80INS1_25CollectiveMainloopBwdSm80ILi2ELi1EN4cute5tupleIJNS5_1CILi64EEENS7_ILi96EEENS7_ILi128EEEEEENS_10bfloat16_tEfNS_4arch4Sm80ELb0ELb1ELb0ELb0ELb0ELb0ELb0ELb0ELi2ELi2ELi2ELi2ELb1EEENS1_24CollectiveEpilogueBwdGQAISB_fSE_Li256ELb0ELb0EEENS1_19SingleTileSchedulerILb0ELb0ELb0ELi96EEEEEEEEEvNT_6ParamsE,"",@"SHT_CUDA_INFO"
	.sectionflags	@""
	.align	4


	//----- nvinfo : EIATTR_CUDA_API_VERSION
	.align		4
        /*0000*/ 	.byte	0x04, 0x37
        /*0002*/ 	.short	(.L_450 - .L_449)
.L_449:
        /*0004*/ 	.word	0x00000082


	//----- nvinfo : EIATTR_KPARAM_INFO
	.align		4
.L_450:
        /*0008*/ 	.byte	0x04, 0x17
        /*000a*/ 	.short	(.L_452 - .L_451)
.L_451:
        /*000c*/ 	.word	0x00000000
        /*0010*/ 	.short	0x0000
        /*0012*/ 	.short	0x0000
        /*0014*/ 	.byte	0x00, 0xf0, 0xe1, 0x09


	//----- nvinfo : EIATTR_SPARSE_MMA_MASK
	.align		4
.L_452:
        /*0018*/ 	.byte	0x03, 0x50
        /*001a*/ 	.short	0x0000


	//----- nvinfo : EIATTR_MAXREG_COUNT
	.align		4
        /*001c*/ 	.byte	0x03, 0x1b
        /*001e*/ 	.short	0x00ff


	//----- nvinfo : EIATTR_MERCURY_ISA_VERSION
	.align		4
        /*0020*/ 	.byte	0x03, 0x5f
        /*0022*/ 	.short	0x0101


	//----- nvinfo : EIATTR_EXIT_INSTR_OFFSETS
	.align		4
        /*0024*/ 	.byte	0x04, 0x1c
        /*0026*/ 	.short	(.L_454 - .L_453)


	//   ....[0]....
.L_453:
        /*0028*/ 	.word	0x00000010


	//----- nvinfo : EIATTR_MAX_THREADS
	.align		4
.L_454:
        /*002c*/ 	.byte	0x04, 0x05
        /*002e*/ 	.short	(.L_456 - .L_455)
.L_455:
        /*0030*/ 	.word	0x00000100
        /*0034*/ 	.word	0x00000001
        /*0038*/ 	.word	0x00000001


	//----- nvinfo : EIATTR_CBANK_PARAM_SIZE
	.align		4
.L_456:
        /*003c*/ 	.byte	0x03, 0x19
        /*003e*/ 	.short	0x0278


	//----- nvinfo : EIATTR_PARAM_CBANK
	.align		4
        /*0040*/ 	.byte	0x04, 0x0a
        /*0042*/ 	.short	(.L_458 - .L_457)
	.align		4
.L_457:
        /*0044*/ 	.word	index@(.nv.constant0._ZN7cutlass13device_kernelIN5flash19enable_sm80_to_sm89INS1_16FlashAttnBwdSm80INS1_25CollectiveMainloopBwdSm80ILi2ELi1EN4cute5tupleIJNS5_1CILi64EEENS7_ILi96EEENS7_ILi128EEEEEENS_10bfloat16_tEfNS_4arch4Sm80ELb0ELb1ELb0ELb0ELb0ELb0ELb0ELb0ELi2ELi2ELi2ELi2ELb1EEENS1_24CollectiveEpilogueBwdGQAISB_fSE_Li256ELb0ELb0EEENS1_19SingleTileSchedulerILb0ELb0ELb0ELi96EEEEEEEEEvNT_6ParamsE)
        /*0048*/ 	.short	0x0210
        /*004a*/ 	.short	0x0278


	//----- nvinfo : EIATTR_SW_WAR
	.align		4
.L_458:
        /*004c*/ 	.byte	0x04, 0x36
        /*004e*/ 	.short	(.L_460 - .L_459)
.L_459:
        /*0050*/ 	.word	0x00000008
.L_460:


//--------------------- .nv.info._ZN7cutlass13device_kernelIN5flash19enable_sm80_to_sm89INS1_16FlashAttnBwdSm80INS1_25CollectiveMainloopBwdSm80ILi2ELi1EN4cute5tupleIJNS5_1CILi64EEENS7_ILi96EEENS7_ILi128EEEEEENS_10bfloat16_tEfNS_4arch4Sm80ELb0ELb1ELb0ELb0ELb1ELb0ELb0ELb0ELi2ELi2ELi2ELi2ELb1EEENS1_24CollectiveEpilogueBwdGQAISB_fSE_Li256ELb0ELb1EEENS1_19SingleTileSchedulerILb0ELb0ELb0ELi96EEEEEEEEEvNT_6ParamsE --------------------------
	.section	.nv.info._ZN7cutlass13device_kernelIN5flash19enable_sm80_to_sm89INS1_16FlashAttnBwdSm80INS1_25CollectiveMainloopBwdSm80ILi2ELi1EN4cute5tupleIJNS5_1CILi64EEENS7_ILi96EEENS7_ILi128EEEEEENS_10bfloat16_tEfNS_4arch4Sm80ELb0ELb1ELb0ELb0ELb1ELb0ELb0ELb0ELi2ELi2ELi2ELi2ELb1EEENS1_24CollectiveEpilogueBwdGQAISB_fSE_Li256ELb0ELb1EEENS1_19SingleTileSchedulerILb0ELb0ELb0ELi96EEEEEEEEEvNT_6ParamsE,"",@"SHT_CUDA_INFO"
	.sectionflags	@""
	.align	4


	//----- nvinfo : EIATTR_CUDA_API_VERSION
	.align		4
        /*0000*/ 	.byte	0x04, 0x37
        /*0002*/ 	.short	(.L_462 - .L_461)
.L_461:
        /*0004*/ 	.word	0x00000082


	//----- nvinfo : EIATTR_KPARAM_INFO
	.align		4
.L_462:
        /*0008*/ 	.byte	0x04, 0x17
        /*000a*/ 	.short	(.L_464 - .L_463)
.L_463:
        /*000c*/ 	.word	0x00000000
        /*0010*/ 	.short	0x0000
        /*0012*/ 	.short	0x0000
        /*0014*/ 	.byte	0x00, 0xf0, 0xe1, 0x09


	//----- nvinfo : EIATTR_SPARSE_MMA_MASK
	.align		4
.L_464:
        /*0018*/ 	.byte	0x03, 0x50
        /*001a*/ 	.short	0x0000


	//----- nvinfo : EIATTR_MAXREG_COUNT
	.align		4
        /*001c*/ 	.byte	0x03, 0x1b
        /*001e*/ 	.short	0x00ff


	//----- nvinfo : EIATTR_MERCURY_ISA_VERSION
	.align		4
        /*0020*/ 	.byte	0x03, 0x5f
        /*0022*/ 	.short	0x0101


	//----- nvinfo : EIATTR_EXIT_INSTR_OFFSETS
	.align		4
        /*0024*/ 	.byte	0x04, 0x1c
        /*0026*/ 	.short	(.L_466 - .L_465)


	//   ....[0]....
.L_465:
        /*0028*/ 	.word	0x00000010


	//----- nvinfo : EIATTR_MAX_THREADS
	.align		4
.L_466:
        /*002c*/ 	.byte	0x04, 0x05
        /*002e*/ 	.short	(.L_468 - .L_467)
.L_467:
        /*0030*/ 	.word	0x00000100
        /*0034*/ 	.word	0x00000001
        /*0038*/ 	.word	0x00000001


	//----- nvinfo : EIATTR_CBANK_PARAM_SIZE
	.align		4
.L_468:
        /*003c*/ 	.byte	0x03, 0x19
        /*003e*/ 	.short	0x0278


	//----- nvinfo : EIATTR_PARAM_CBANK
	.align		4
        /*0040*/ 	.byte	0x04, 0x0a
        /*0042*/ 	.short	(.L_470 - .L_469)
	.align		4
.L_469:
        /*0044*/ 	.word	index@(.nv.constant0._ZN7cutlass13device_kernelIN5flash19enable_sm80_to_sm89INS1_16FlashAttnBwdSm80INS1_25CollectiveMainloopBwdSm80ILi2ELi1EN4cute5tupleIJNS5_1CILi64EEENS7_ILi96EEENS7_ILi128EEEEEENS_10bfloat16_tEfNS_4arch4Sm80ELb0ELb1ELb0ELb0ELb1ELb0ELb0ELb0ELi2ELi2ELi2ELi2ELb1EEENS1_24CollectiveEpilogueBwdGQAISB_fSE_Li256ELb0ELb1EEENS1_19SingleTileSchedulerILb0ELb0ELb0ELi96EEEEEEEEEvNT_6ParamsE)
        /*0048*/ 	.short	0x0210
        /*004a*/ 	.short	0x0278


	//----- nvinfo : EIATTR_SW_WAR
	.align		4
.L_470:
        /*004c*/ 	.byte	0x04, 0x36
        /*004e*/ 	.short	(.L_472 - .L_471)
.L_471:
        /*0050*/ 	.word	0x00000008
.L_472:


//--------------------- .nv.info._ZN7cutlass13device_kernelIN5flash19enable_sm80_to_sm89INS1_16FlashAttnBwdSm80INS1_25CollectiveMainloopBwdSm80ILi2ELi1EN4cute5tupleIJNS5_1CILi64EEENS7_ILi96EEENS7_ILi128EEEEEENS_10bfloat16_tEfNS_4arch4Sm80ELb0ELb1ELb0ELb1ELb0ELb0ELb0ELb0ELi2ELi2ELi2ELi2ELb1EEENS1_21CollectiveEpilogueBwdISB_SC_SE_Li256ELb1ELb0ELi4EEENS1_19SingleTileSchedulerILb1ELb0ELb0ELi96EEEEEEEEEvNT_6ParamsE --------------------------
	.section	.nv.info._ZN7cutlass13device_kernelIN5flash19enable_sm80_to_sm89INS1_16FlashAttnBwdSm80INS1_25CollectiveMainloopBwdSm80ILi2ELi1EN4cute5tupleIJNS5_1CILi64EEENS7_ILi96EEENS7_ILi128EEEEEENS_10bfloat16_tEfNS_4arch4Sm80ELb0ELb1ELb0ELb1ELb0ELb0ELb0ELb0ELi2ELi2ELi2ELi2ELb1EEENS1_21CollectiveEpilogueBwdISB_SC_SE_Li256ELb1ELb0ELi4EEENS1_19SingleTileSchedulerILb1ELb0ELb0ELi96EEEEEEEEEvNT_6ParamsE,"",@"SHT_CUDA_INFO"
	.sectionflags	@""
	.align	4


	//----- nvinfo : EIATTR_CUDA_API_VERSION
	.align		4
        /*0000*/ 	.byte	0x04, 0x37
        /*0002*/ 	.short	(.L_474 - .L_473)
.L_473:
        /*0004*/ 	.word	0x00000082


	//----- nvinfo : EIATTR_KPARAM_INFO
	.align		4
.L_474:
        /*0008*/ 	.byte	0x04, 0x17
        /*000a*/ 	.short	(.L_476 - .L_475)
.L_475:
        /*000c*/ 	.word	0x00000000
        /*0010*/ 	.short	0x0000
        /*0012*/ 	.short	0x0000
        /*0014*/ 	.byte	0x00, 0xf0, 0xc1, 0x09


	//----- nvinfo : EIATTR_SPARSE_MMA_MASK
	.align		4
.L_476:
        /*0018*/ 	.byte	0x03, 0x50
        /*001a*/ 	.short	0x0000


	//----- nvinfo : EIATTR_MAXREG_COUNT
	.align		4
        /*001c*/ 	.byte	0x03, 0x1b
        /*001e*/ 	.short	0x00ff


	//----- nvinfo : EIATTR_MERCURY_ISA_VERSION
	.align		4
        /*0020*/ 	.byte	0x03, 0x5f
        /*0022*/ 	.short	0x0101


	//----- nvinfo : EIATTR_EXIT_INSTR_OFFSETS
	.align		4
        /*0024*/ 	.byte	0x04, 0x1c
        /*0026*/ 	.short	(.L_478 - .L_477)


	//   ....[0]....
.L_477:
        /*0028*/ 	.word	0x00000010


	//----- nvinfo : EIATTR_MAX_THREADS
	.align		4
.L_478:
        /*002c*/ 	.byte	0x04, 0x05
        /*002e*/ 	.short	(.L_480 - .L_479)
.L_479:
        /*0030*/ 	.word	0x00000100
        /*0034*/ 	.word	0x00000001
        /*0038*/ 	.word	0x00000001


	//----- nvinfo : EIATTR_CBANK_PARAM_SIZE
	.align		4
.L_480:
        /*003c*/ 	.byte	0x03, 0x19
        /*003e*/ 	.short	0x0270


	//----- nvinfo : EIATTR_PARAM_CBANK
	.align		4
        /*0040*/ 	.byte	0x04, 0x0a
        /*0042*/ 	.short	(.L_482 - .L_481)
	.align		4
.L_481:
        /*0044*/ 	.word	index@(.nv.constant0._ZN7cutlass13device_kernelIN5flash19enable_sm80_to_sm89INS1_16FlashAttnBwdSm80INS1_25CollectiveMainloopBwdSm80ILi2ELi1EN4cute5tupleIJNS5_1CILi64EEENS7_ILi96EEENS7_ILi128EEEEEENS_10bfloat16_tEfNS_4arch4Sm80ELb0ELb1ELb0ELb1ELb0ELb0ELb0ELb0ELi2ELi2ELi2ELi2ELb1EEENS1_21CollectiveEpilogueBwdISB_SC_SE_Li256ELb1ELb0ELi4EEENS1_19SingleTileSchedulerILb1ELb0ELb0ELi96EEEEEEEEEvNT_6ParamsE)
        /*0048*/ 	.short	0x0210
        /*004a*/ 	.short	0x0270


	//----- nvinfo : EIATTR_SW_WAR
	.align		4
.L_482:
        /*004c*/ 	.byte	0x04, 0x36
        /*004e*/ 	.short	(.L_484 - .L_483)
.L_483:
        /*0050*/ 	.word	0x00000008
.L_484:


//--------------------- .nv.info._ZN7cutlass13device_kernelIN5flash19enable_sm80_to_sm89INS1_16FlashAttnBwdSm80INS1_25CollectiveMainloopBwdSm80ILi2ELi1EN4cute5tupleIJNS5_1CILi64EEENS7_ILi96EEENS7_ILi128EEEEEENS_10bfloat16_tEfNS_4arch4Sm80ELb0ELb1ELb0ELb1ELb1ELb0ELb0ELb0ELi2ELi2ELi2ELi2ELb1EEENS1_21CollectiveEpilogueBwdISB_SC_SE_Li256ELb1ELb0ELi4EEENS1_19SingleTileSchedulerILb1ELb0ELb0ELi96EEEEEEEEEvNT_6ParamsE --------------------------
	.section	.nv.info._ZN7cutlass13device_kernelIN5flash19enable_sm80_to_sm89INS1_16FlashAttnBwdSm80INS1_25CollectiveMainloopBwdSm80ILi2ELi1EN4cute5tupleIJNS5_1CILi64EEENS7_ILi96EEENS7_ILi128EEEEEENS_10bfloat16_tEfNS_4arch4Sm80ELb0ELb1ELb0ELb1ELb1ELb0ELb0ELb0ELi2ELi2ELi2ELi2ELb1EEENS1_21CollectiveEpilogueBwdISB_SC_SE_Li256ELb1ELb0ELi4EEENS1_19SingleTileSchedulerILb1ELb0ELb0ELi96EEEEEEEEEvNT_6ParamsE,"",@"SHT_CUDA_INFO"
	.sectionflags	@""
	.align	4


	//----- nvinfo : EIATTR_CUDA_API_VERSION
	.align		4
        /*0000*/ 	.byte	0x04, 0x37
        /*0002*/ 	.short	(.L_486 - .L_485)
.L_485:
        /*0004*/ 	.word	0x00000082


	//----- nvinfo : EIATTR_KPARAM_INFO
	.align		4
.L_486:
        /*0008*/ 	.byte	0x04, 0x17
        /*000a*/ 	.short	(.L_488 - .L_487)
.L_487:
        /*000c*/ 	.word	0x00000000
        /*0010*/ 	.short	0x0000
        /*0012*/ 	.short	0x0000
        /*0014*/ 	.byte	0x00, 0xf0, 0xc1, 0x09


	//----- nvinfo : EIATTR_SPARSE_MMA_MASK
	.align		4
.L_488:
        /*0018*/ 	.byte	0x03, 0x50
        /*001a*/ 	.short	0x0000


	//----- nvinfo : EIATTR_MAXREG_COUNT
	.align		4
        /*001c*/ 	.byte	0x03, 0x1b
        /*001e*/ 	.short	0x00ff


	//----- nvinfo : EIATTR_MERCURY_ISA_VERSION
	.align		4
        /*0020*/ 	.byte	0x03, 0x5f
        /*0022*/ 	.short	0x0101


	//----- nvinfo : EIATTR_EXIT_INSTR_OFFSETS
	.align		4
        /*0024*/ 	.byte	0x04, 0x1c
        /*0026*/ 	.short	(.L_490 - .L_489)


	//   ....[0]....
.L_489:
        /*0028*/ 	.word	0x00000010


	//----- nvinfo : EIATTR_MAX_THREADS
	.align		4
.L_490:
        /*002c*/ 	.byte	0x04, 0x05
        /*002e*/ 	.short	(.L_492 - .L_491)
.L_491:
        /*0030*/ 	.word	0x00000100
        /*0034*/ 	.word	0x00000001
        /*0038*/ 	.word	0x00000001


	//----- nvinfo : EIATTR_CBANK_PARAM_SIZE
	.align		4
.L_492:
        /*003c*/ 	.byte	0x03, 0x19
        /*003e*/ 	.short	0x0270


	//----- nvinfo : EIATTR_PARAM_CBANK
	.align		4
        /*0040*/ 	.byte	0x04, 0x0a
        /*0042*/ 	.short	(.L_494 - .L_493)
	.align		4
.L_493:
        /*0044*/ 	.word	index@(.nv.constant0._ZN7cutlass13device_kernelIN5flash19enable_sm80_to_sm89INS1_16FlashAttnBwdSm80INS1_25CollectiveMainloopBwdSm80ILi2ELi1EN4cute5tupleIJNS5_1CILi64EEENS7_ILi96EEENS7_ILi128EEEEEENS_10bfloat16_tEfNS_4arch4Sm80ELb0ELb1ELb0ELb1ELb1ELb0ELb0ELb0ELi2ELi2ELi2ELi2ELb1EEENS1_21CollectiveEpilogueBwdISB_SC_SE_Li256ELb1ELb0ELi4EEENS1_19SingleTileSchedulerILb1ELb0ELb0ELi96EEEEEEEEEvNT_6ParamsE)
        /*0048*/ 	.short	0x0210
        /*004a*/ 	.short	0x0270


	//----- nvinfo : EIATTR_SW_WAR
	.align		4
.L_494:
        /*004c*/ 	.byte	0x04, 0x36
        /*004e*/ 	.short	(.L_496 - .L_495)
.L_495:
        /*0050*/ 	.word	0x00000008
.L_496:


//--------------------- .nv.info._ZN7cutlass13device_kernelIN5flash19enable_sm80_to_sm89INS1_16FlashAttnBwdSm80INS1_25CollectiveMainloopBwdSm80ILi2ELi1EN4cute5tupleIJNS5_1CILi64EEENS7_ILi96EEENS7_ILi128EEEEEENS_10bfloat16_tEfNS_4arch4Sm80ELb0ELb1ELb0ELb1ELb0ELb0ELb0ELb0ELi2ELi2ELi2ELi2ELb1EEENS1_24CollectiveEpilogueBwdGQAISB_fSE_Li256ELb1ELb0EEENS1_19SingleTileSchedulerILb1ELb0ELb0ELi96EEEEEEEEEvNT_6ParamsE --------------------------
	.section	.nv.info._ZN7cutlass13device_kernelIN5flash19enable_sm80_to_sm89INS1_16FlashAttnBwdSm80INS1_25CollectiveMainloopBwdSm80ILi2ELi1EN4cute5tupleIJNS5_1CILi64EEENS7_ILi96EEENS7_ILi128EEEEEENS_10bfloat16_tEfNS_4arch4Sm80ELb0ELb1ELb0ELb1ELb0ELb0ELb0ELb0ELi2ELi2ELi2ELi2ELb1EEENS1_24CollectiveEpilogueBwdGQAISB_fSE_Li256ELb1ELb0EEENS1_19SingleTileSchedulerILb1ELb0ELb0ELi96EEEEEEEEEvNT_6ParamsE,"",@"SHT_CUDA_INFO"
	.sectionflags	@""
	.align	4


	//----- nvinfo : EIATTR_CUDA_API_VERSION
	.align		4
        /*0000*/ 	.byte	0x04, 0x37
        /*0002*/ 	.short	(.L_498 - .L_497)
.L_497:
        /*0004*/ 	.word	0x00000082


	//----- nvinfo : EIATTR_KPARAM_INFO
	.align		4
.L_498:
        /*0008*/ 	.byte	0x04, 0x17
        /*000a*/ 	.short	(.L_500 - .L_499)
.L_499:
        /*000c*/ 	.word	0x00000000
        /*0010*/ 	.short	0x0000
        /*0012*/ 	.short	0x0000
        /*0014*/ 	.byte	0x00, 0xf0, 0xe1, 0x09


	//----- nvinfo : EIATTR_SPARSE_MMA_MASK
	.align		4
.L_500:
        /*0018*/ 	.byte	0x03, 0x50
        /*001a*/ 	.short	0x0000


	//----- nvinfo : EIATTR_MAXREG_COUNT
	.align		4
        /*001c*/ 	.byte	0x03, 0x1b
        /*001e*/ 	.short	0x00ff


	//----- nvinfo : EIATTR_MERCURY_ISA_VERSION
	.align		4
        /*0020*/ 	.byte	0x03, 0x5f
        /*0022*/ 	.short	0x0101


	//----- nvinfo : EIATTR_EXIT_INSTR_OFFSETS
	.align		4
        /*0024*/ 	.byte	0x04, 0x1c
        /*0026*/ 	.short	(.L_502 - .L_501)


	//   ....[0]....
.L_501:
        /*0028*/ 	.word	0x00000010


	//----- nvinfo : EIATTR_MAX_THREADS
	.align		4
.L_502:
        /*002c*/ 	.byte	0x04, 0x05
        /*002e*/ 	.short	(.L_504 - .L_503)
.L_503:
        /*0030*/ 	.word	0x00000100
        /*0034*/ 	.word	0x00000001
        /*0038*/ 	.word	0x00000001


	//----- nvinfo : EIATTR_CBANK_PARAM_SIZE
	.align		4
.L_504:
        /*003c*/ 	.byte	0x03, 0x19
        /*003e*/ 	.short	0x0278


	//----- nvinfo : EIATTR_PARAM_CBANK
	.align		4
        /*0040*/ 	.byte	0x04, 0x0a
        /*0042*/ 	.short	(.L_506 - .L_505)
	.align		4
.L_505:
        /*0044*/ 	.word	index@(.nv.constant0._ZN7cutlass13device_kernelIN5flash19enable_sm80_to_sm89INS1_16FlashAttnBwdSm80INS1_25CollectiveMainloopBwdSm80ILi2ELi1EN4cute5tupleIJNS5_1CILi64EEENS7_ILi96EEENS7_ILi128EEEEEENS_10bfloat16_tEfNS_4arch4Sm80ELb0ELb1ELb0ELb1ELb0ELb0ELb0ELb0ELi2ELi2ELi2ELi2ELb1EEENS1_24CollectiveEpilogueBwdGQAISB_fSE_Li256ELb1ELb0EEENS1_19SingleTileSchedulerILb1ELb0ELb0ELi96EEEEEEEEEvNT_6ParamsE)
        /*0048*/ 	.short	0x0210
        /*004a*/ 	.short	0x0278


	//----- nvinfo : EIATTR_SW_WAR
	.align		4
.L_506:
        /*004c*/ 	.byte	0x04, 0x36
        /*004e*/ 	.short	(.L_508 - .L_507)
.L_507:
        /*0050*/ 	.word	0x00000008
.L_508:


//--------------------- .nv.info._ZN7cutlass13device_kernelIN5flash19enable_sm80_to_sm89INS1_16FlashAttnBwdSm80INS1_25CollectiveMainloopBwdSm80ILi2ELi1EN4cute5tupleIJNS5_1CILi64EEENS7_ILi96EEENS7_ILi128EEEEEENS_10bfloat16_tEfNS_4arch4Sm80ELb0ELb1ELb0ELb1ELb1ELb0ELb0ELb0ELi2ELi2ELi2ELi2ELb1EEENS1_24CollectiveEpilogueBwdGQAISB_fSE_Li256ELb1ELb1EEENS1_19SingleTileSchedulerILb1ELb0ELb0ELi96EEEEEEEEEvNT_6ParamsE --------------------------
	.section	.nv.info._ZN7cutlass13device_kernelIN5flash19enable_sm80_to_sm89INS1_16FlashAttnBwdSm80INS1_25CollectiveMainloopBwdSm80ILi2ELi1EN4cute5tupleIJNS5_1CILi64EEENS7_ILi96EEENS7_ILi128EEEEEENS_10bfloat16_tEfNS_4arch4Sm80ELb0ELb1ELb0ELb1ELb1ELb0ELb0ELb0ELi2ELi2ELi2ELi2ELb1EEENS1_24CollectiveEpilogueBwdGQAISB_fSE_Li256ELb1ELb1EEENS1_19SingleTileSchedulerILb1ELb0ELb0ELi96EEEEEEEEEvNT_6ParamsE,"",@"SHT_CUDA_INFO"
	.sectionflags	@""
	.align	4


	//----- nvinfo : EIATTR_CUDA_API_VERSION
	.align		4
        /*0000*/ 	.byte	0x04, 0x37
        /*0002*/ 	.short	(.L_510 - .L_509)
.L_509:
        /*0004*/ 	.word	0x00000082


	//----- nvinfo : EIATTR_KPARAM_INFO
	.align		4
.L_510:
        /*0008*/ 	.byte	0x04, 0x17
        /*000a*/ 	.short	(.L_512 - .L_511)
.L_511:
        /*000c*/ 	.word	0x00000000
        /*0010*/ 	.short	0x0000
        /*0012*/ 	.short	0x0000
        /*0014*/ 	.byte	0x00, 0xf0, 0xe1, 0x09


	//----- nvinfo : EIATTR_SPARSE_MMA_MASK
	.align		4
.L_512:
        /*0018*/ 	.byte	0x03, 0x50
        /*001a*/ 	.short	0x0000


	//----- nvinfo : EIATTR_MAXREG_COUNT
	.align		4
        /*001c*/ 	.byte	0x03, 0x1b
        /*001e*/ 	.short	0x00ff


	//----- nvinfo : EIATTR_MERCURY_ISA_VERSION
	.align		4
        /*0020*/ 	.byte	0x03, 0x5f
        /*0022*/ 	.short	0x0101


	//----- nvinfo : EIATTR_EXIT_INSTR_OFFSETS
	.align		4
        /*0024*/ 	.byte	0x04, 0x1c
        /*0026*/ 	.short	(.L_514 - .L_513)


	//   ....[0]....
.L_513:
        /*0028*/ 	.word	0x00000010


	//----- nvinfo : EIATTR_MAX_THREADS
	.align		4
.L_514:
        /*002c*/ 	.byte	0x04, 0x05
        /*002e*/ 	.short	(.L_516 - .L_515)
.L_515:
        /*0030*/ 	.word	0x00000100
        /*0034*/ 	.word	0x00000001
        /*0038*/ 	.word	0x00000001


	//----- nvinfo : EIATTR_CBANK_PARAM_SIZE
	.align		4
.L_516:
        /*003c*/ 	.byte	0x03, 0x19
        /*003e*/ 	.short	0x0278


	//----- nvinfo : EIATTR_PARAM_CBANK
	.align		4
        /*0040*/ 	.byte	0x04, 0x0a
        /*0042*/ 	.short	(.L_518 - .L_517)
	.align		4
.L_517:
        /*0044*/ 	.word	index@(.nv.constant0._ZN7cutlass13device_kernelIN5flash19enable_sm80_to_sm89INS1_16FlashAttnBwdSm80INS1_25CollectiveMainloopBwdSm80ILi2ELi1EN4cute5tupleIJNS5_1CILi64EEENS7_ILi96EEENS7_ILi128EEEEEENS_10bfloat16_tEfNS_4arch4Sm80ELb0ELb1ELb0ELb1ELb1ELb0ELb0ELb0ELi2ELi2ELi2ELi2ELb1EEENS1_24CollectiveEpilogueBwdGQAISB_fSE_Li256ELb1ELb1EEENS1_19SingleTileSchedulerILb1ELb0ELb0ELi96EEEEEEEEEvNT_6ParamsE)
        /*0048*/ 	.short	0x0210
        /*004a*/ 	.short	0x0278


	//----- nvinfo : EIATTR_SW_WAR
	.align		4
.L_518:
        /*004c*/ 	.byte	0x04, 0x36
        /*004e*/ 	.short	(.L_520 - .L_519)
.L_519:
        /*0050*/ 	.word	0x00000008
.L_520:


//--------------------- .nv.info._ZN7cutlass13device_kernelIN5flash19enable_sm80_to_sm89INS1_16FlashAttnBwdSm80INS1_25CollectiveMainloopBwdSm80ILi2ELi1EN4cute5tupleIJNS5_1CILi64EEENS7_ILi96EEENS7_ILi128EEEEEENS_10bfloat16_tEfNS_4arch4Sm80ELb1ELb0ELb0ELb0ELb0ELb0ELb0ELb0ELi2ELi2ELi2ELi2ELb1EEENS1_21CollectiveEpilogueBwdISB_SC_SE_Li256ELb0ELb0ELi4EEENS1_25SingleTileBwdLPTSchedulerILb0ELi96ELb0EEEEEEEEEvNT_6ParamsE --------------------------
	.section	.nv.info._ZN7cutlass13device_kernelIN5flash19enable_sm80_to_sm89INS1_16FlashAttnBwdSm80INS1_25CollectiveMainloopBwdSm80ILi2ELi1EN4cute5tupleIJNS5_1CILi64EEENS7_ILi96EEENS7_ILi128EEEEEENS_10bfloat16_tEfNS_4arch4Sm80ELb1ELb0ELb0ELb0ELb0ELb0ELb0ELb0ELi2ELi2ELi2ELi2ELb1EEENS1_21CollectiveEpilogueBwdISB_SC_SE_Li256ELb0ELb0ELi4EEENS1_25SingleTileBwdLPTSchedulerILb0ELi96ELb0EEEEEEEEEvNT_6ParamsE,"",@"SHT_CUDA_INFO"
	.sectionflags	@""
	.align	4


	//----- nvinfo : EIATTR_CUDA_API_VERSION
	.align		4
        /*0000*/ 	.byte	0x04, 0x37
        /*0002*/ 	.short	(.L_522 - .L_521)
.L_521:
        /*0004*/ 	.word	0x00000082


	//----- nvinfo : EIATTR_KPARAM_INFO
	.align		4
.L_522:
        /*0008*/ 	.byte	0x04, 0x17
        /*000a*/ 	.short	(.L_524 - .L_523)
.L_523:
        /*000c*/ 	.word	0x00000000
        /*0010*/ 	.short	0x0000
        /*0012*/ 	.short	0x0000
        /*0014*/ 	.byte	0x00, 0xf0, 0x21, 0x0a


	//----- nvinfo : EIATTR_SPARSE_MMA_MASK
	.align		4
.L_524:
        /*0018*/ 	.byte	0x03, 0x50
        /*001a*/ 	.short	0x0000


	//----- nvinfo : EIATTR_MAXREG_COUNT
	.align		4
        /*001c*/ 	.byte	0x03, 0x1b
        /*001e*/ 	.short	0x00ff


	//----- nvinfo : EIATTR_MERCURY_ISA_VERSION
	.align		4
        /*0020*/ 	.byte	0x03, 0x5f
        /*0022*/ 	.short	0x0101


	//----- nvinfo : EIATTR_EXIT_INSTR_OFFSETS
	.align		4
        /*0024*/ 	.byte	0x04, 0x1c
        /*0026*/ 	.short	(.L_526 - .L_525)


	//   ....[0]....
.L_525:
        /*0028*/ 	.word	0x00000010


	//----- nvinfo : EIATTR_MAX_THREADS
	.align		4
.L_526:
        /*002c*/ 	.byte	0x04, 0x05
        /*002e*/ 	.short	(.L_528 - .L_527)
.L_527:
        /*0030*/ 	.word	0x00000100
        /*0034*/ 	.word	0x00000001
        /*0038*/ 	.word	0x00000001


	//----- nvinfo : EIATTR_CBANK_PARAM_SIZE
	.align		4
.L_528:
        /*003c*/ 	.byte	0x03, 0x19
        /*003e*/ 	.short	0x0288


	//----- nvinfo : EIATTR_PARAM_CBANK
	.align		4
        /*0040*/ 	.byte	0x04, 0x0a
        /*0042*/ 	.short	(.L_530 - .L_529)
	.align		4
.L_529:
        /*0044*/ 	.word	index@(.nv.constant0._ZN7cutlass13device_kernelIN5flash19enable_sm80_to_sm89INS1_16FlashAttnBwdSm80INS1_25CollectiveMainloopBwdSm80ILi2ELi1EN4cute5tupleIJNS5_1CILi64EEENS7_ILi96EEENS7_ILi128EEEEEENS_10bfloat16_tEfNS_4arch4Sm80ELb1ELb0ELb0ELb0ELb0ELb0ELb0ELb0ELi2ELi2ELi2ELi2ELb1EEENS1_21CollectiveEpilogueBwdISB_SC_SE_Li256ELb0ELb0ELi4EEENS1_25SingleTileBwdLPTSchedulerILb0ELi96ELb0EEEEEEEEEvNT_6ParamsE)
        /*0048*/ 	.short	0x0210
        /*004a*/ 	.short	0x0288


	//----- nvinfo : EIATTR_SW_WAR
	.align		4
.L_530:
        /*004c*/ 	.byte	0x04, 0x36
        /*004e*/ 	.short	(.L_532 - .L_531)
.L_531:
        /*0050*/ 	.word	0x00000008
.L_532:


//--------------------- .nv.info._ZN7cutlass13device_kernelIN5flash19enable_sm80_to_sm89INS1_16FlashAttnBwdSm80INS1_25CollectiveMainloopBwdSm80ILi2ELi1EN4cute5tupleIJNS5_1CILi64EEENS7_ILi96EEENS7_ILi128EEEEEENS_10bfloat16_tEfNS_4arch4Sm80ELb1ELb0ELb0ELb0ELb1ELb0ELb0ELb0ELi2ELi2ELi2ELi2ELb1EEENS1_21CollectiveEpilogueBwdISB_SC_SE_Li256ELb0ELb0ELi4EEENS1_25SingleTileBwdLPTSchedulerILb0ELi96ELb1EEEEEEEEEvNT_6ParamsE --------------------------
	.section	.nv.info._ZN7cutlass13device_kernelIN5flash19enable_sm80_to_sm89INS1_16FlashAttnBwdSm80INS1_25CollectiveMainloopBwdSm80ILi2ELi1EN4cute5tupleIJNS5_1CILi64EEENS7_ILi96EEENS7_ILi128EEEEEENS_10bfloat16_tEfNS_4arch4Sm80ELb1ELb0ELb0ELb0ELb1ELb0ELb0ELb0ELi2ELi2ELi2ELi2ELb1EEENS1_21CollectiveEpilogueBwdISB_SC_SE_Li256ELb0ELb0ELi4EEENS1_25SingleTileBwdLPTSchedulerILb0ELi96ELb1EEEEEEEEEvNT_6ParamsE,"",@"SHT_CUDA_INFO"
	.sectionflags	@""
	.align	4


	//----- nvinfo : EIATTR_CUDA_API_VERSION
	.align		4
        /*0000*/ 	.byte	0x04, 0x37
        /*0002*/ 	.short	(.L_534 - .L_533)
.L_533:
        /*0004*/ 	.word	0x00000082


	//----- nvinfo : EIATTR_KPARAM_INFO
	.align		4
.L_534:
        /*0008*/ 	.byte	0x04, 0x17
        /*000a*/ 	.short	(.L_536 - .L_535)
.L_535:
        /*000c*/ 	.word	0x00000000
        /*0010*/ 	.short	0x0000
        /*0012*/ 	.short	0x0000
        /*0014*/ 	.byte	0x00, 0xf0, 0x21, 0x0a


	//----- nvinfo : EIATTR_SPARSE_MMA_MASK
	.align		4
.L_536:
        /*0018*/ 	.byte	0x03, 0x50
        /*001a*/ 	.short	0x0000


	//----- nvinfo : EIATTR_MAXREG_COUNT
	.align		4
        /*001c*/ 	.byte	0x03, 0x1b
        /*001e*/ 	.short	0x00ff


	//----- nvinfo : EIATTR_MERCURY_ISA_VERSION
	.align		4
        /*0020*/ 	.byte	0x03, 0x5f
        /*0022*/ 	.short	0x0101


	//----- nvinfo : EIATTR_EXIT_INSTR_OFFSETS
	.align		4
        /*0024*/ 	.byte	0x04, 0x1c
        /*0026*/ 	.short	(.L_538 - .L_537)


	//   ....[0]....
.L_537:
        /*0028*/ 	.word	0x00000010


	//----- nvinfo : EIATTR_MAX_THREADS
	.align		4
.L_538:
        /*002c*/ 	.byte	0x04, 0x05
        /*002e*/ 	.short	(.L_540 - .L_539)
.L_539:
        /*0030*/ 	.word	0x00000100
        /*0034*/ 	.word	0x00000001
        /*0038*/ 	.word	0x00000001


	//----- nvinfo : EIATTR_CBANK_PARAM_SIZE
	.align		4
.L_540:
        /*003c*/ 	.byte	0x03, 0x19
        /*003e*/ 	.short	0x0288


	//----- nvinfo : EIATTR_PARAM_CBANK
	.align		4
        /*0040*/ 	.byte	0x04, 0x0a
        /*0042*/ 	.short	(.L_542 - .L_541)
	.align		4
.L_541:
        /*0044*/ 	.word	index@(.nv.constant0._ZN7cutlass13device_kernelIN5flash19enable_sm80_to_sm89INS1_16FlashAttnBwdSm80INS1_25CollectiveMainloopBwdSm80ILi2ELi1EN4cute5tupleIJNS5_1CILi64EEENS7_ILi96EEENS7_ILi128EEEEEENS_10bfloat16_tEfNS_4arch4Sm80ELb1ELb0ELb0ELb0ELb1ELb0ELb0ELb0ELi2ELi2ELi2ELi2ELb1EEENS1_21CollectiveEpilogueBwdISB_SC_SE_Li256ELb0ELb0ELi4EEENS1_25SingleTileBwdLPTSchedulerILb0ELi96ELb1EEEEEEEEEvNT_6ParamsE)
        /*0048*/ 	.short	0x0210
        /*004a*/ 	.short	0x0288


	//----- nvinfo : EIATTR_SW_WAR
	.align		4
.L_542:
        /*004c*/ 	.byte	0x04, 0x36
        /*004e*/ 	.short	(.L_544 - .L_543)
.L_543:
        /*0050*/ 	.word	0x00000008
.L_544:


//--------------------- .nv.info._ZN7cutlass13device_kernelIN5flash19enable_sm80_to_sm89INS1_16FlashAttnBwdSm80INS1_25CollectiveMainloopBwdSm80ILi2ELi1EN4cute5tupleIJNS5_1CILi64EEENS7_ILi96EEENS7_ILi128EEEEEENS_10bfloat16_tEfNS_4arch4Sm80ELb1ELb0ELb0ELb0ELb0ELb0ELb0ELb0ELi2ELi2ELi2ELi2ELb1EEENS1_24CollectiveEpilogueBwdGQAISB_fSE_Li256ELb0ELb0EEENS1_25SingleTileBwdLPTSchedulerILb0ELi96ELb0EEEEEEEEEvNT_6ParamsE --------------------------
	.section	.nv.info._ZN7cutlass13device_kernelIN5flash19enable_sm80_to_sm89INS1_16FlashAttnBwdSm80INS1_25CollectiveMainloopBwdSm80ILi2ELi1EN4cute5tupleIJNS5_1CILi64EEENS7_ILi96EEENS7_ILi128EEEEEENS_10bfloat16_tEfNS_4arch4Sm80ELb1ELb0ELb0ELb0ELb0ELb0ELb0ELb0ELi2ELi2ELi2ELi2ELb1EEENS1_24CollectiveEpilogueBwdGQAISB_fSE_Li256ELb0ELb0EEENS1_25SingleTileBwdLPTSchedulerILb0ELi96ELb0EEEEEEEEEvNT_6ParamsE,"",@"SHT_CUDA_INFO"
	.sectionflags	@""
	.align	4


	//----- nvinfo : EIATTR_CUDA_API_VERSION
	.align		4
        /*0000*/ 	.byte	0x04, 0x37
        /*0002*/ 	.short	(.L_546 - .L_545)
.L_545:
        /*0004*/ 	.word	0x00000082


	//----- nvinfo : EIATTR_KPARAM_INFO
	.align		4
.L_546:
        /*0008*/ 	.byte	0x04, 0x17
        /*000a*/ 	.short	(.L_548 - .L_547)
.L_547:
        /*000c*/ 	.word	0x00000000
        /*0010*/ 	.short	0x0000
        /*0012*/ 	.short	0x0000
        /*0014*/ 	.byte	0x00, 0xf0, 0x41, 0x0a


	//----- nvinfo : EIATTR_SPARSE_MMA_MASK
	.align		4
.L_548:
        /*0018*/ 	.byte	0x03, 0x50
        /*001a*/ 	.short	0x0000


	//----- nvinfo : EIATTR_MAXREG_COUNT
	.align		4
        /*001c*/ 	.byte	0x03, 0x1b
        /*001e*/ 	.short	0x00ff


	//----- nvinfo : EIATTR_MERCURY_ISA_VERSION
	.align		4
        /*0020*/ 	.byte	0x03, 0x5f
        /*0022*/ 	.short	0x0101


	//----- nvinfo : EIATTR_EXIT_INSTR_OFFSETS
	.align		4
        /*0024*/ 	.byte	0x04, 0x1c
        /*0026*/ 	.short	(.L_550 - .L_549)


	//   ....[0]....
.L_549:
        /*0028*/ 	.word	0x00000010


	//----- nvinfo : EIATTR_MAX_THREADS
	.align		4
.L_550:
        /*002c*/ 	.byte	0x04, 0x05
        /*002e*/ 	.short	(.L_552 - .L_551)
.L_551:
        /*0030*/ 	.word	0x00000100
        /*0034*/ 	.word	0x00000001
        /*0038*/ 	.word	0x00000001


	//----- nvinfo : EIATTR_CBANK_PARAM_SIZE
	.align		4
.L_552:
        /*003c*/ 	.byte	0x03, 0x19
        /*003e*/ 	.short	0x0290


	//----- nvinfo : EIATTR_PARAM_CBANK
	.align		4
        /*0040*/ 	.byte	0x04, 0x0a
        /*0042*/ 	.short	(.L_554 - .L_553)
	.align		4
.L_553:
        /*0044*/ 	.word	index@(.nv.constant0._ZN7cutlass13device_kernelIN5flash19enable_sm80_to_sm89INS1_16FlashAttnBwdSm80INS1_25CollectiveMainloopBwdSm80ILi2ELi1EN4cute5tupleIJNS5_1CILi64EEENS7_ILi96EEENS7_ILi128EEEEEENS_10bfloat16_tEfNS_4arch4Sm80ELb1ELb0ELb0ELb0ELb0ELb0ELb0ELb0ELi2ELi2ELi2ELi2ELb1EEENS1_24CollectiveEpilogueBwdGQAISB_fSE_Li256ELb0ELb0EEENS1_25SingleTileBwdLPTSchedulerILb0ELi96ELb0EEEEEEEEEvNT_6ParamsE)
        /*0048*/ 	.short	0x0210
        /*004a*/ 	.short	0x0290


	//----- nvinfo : EIATTR_SW_WAR
	.align		4
.L_554:
        /*004c*/ 	.byte	0x04, 0x36
        /*004e*/ 	.short	(.L_556 - .L_555)
.L_555:
        /*0050*/ 	.word	0x00000008
.L_556:


//--------------------- .nv.info._ZN7cutlass13device_kernelIN5flash19enable_sm80_to_sm89INS1_16FlashAttnBwdSm80INS1_25CollectiveMainloopBwdSm80ILi2ELi1EN4cute5tupleIJNS5_1CILi64EEENS7_ILi96EEENS7_ILi128EEEEEENS_10bfloat16_tEfNS_4arch4Sm80ELb1ELb0ELb0ELb0ELb1ELb0ELb0ELb0ELi2ELi2ELi2ELi2ELb1EEENS1_24CollectiveEpilogueBwdGQAISB_fSE_Li256ELb0ELb1EEENS1_25SingleTileBwdLPTSchedulerILb0ELi96ELb1EEEEEEEEEvNT_6ParamsE --------------------------
	.section	.nv.info._ZN7cutlass13device_kernelIN5flash19enable_sm80_to_sm89INS1_16FlashAttnBwdSm80INS1_25CollectiveMainloopBwdSm80ILi2ELi1EN4cute5tupleIJNS5_1CILi64EEENS7_ILi96EEENS7_ILi128EEEEEENS_10bfloat16_tEfNS_4arch4Sm80ELb1ELb0ELb0ELb0ELb1ELb0ELb0ELb0ELi2ELi2ELi2ELi2ELb1EEENS1_24CollectiveEpilogueBwdGQAISB_fSE_Li256ELb0ELb1EEENS1_25SingleTileBwdLPTSchedulerILb0ELi96ELb1EEEEEEEEEvNT_6ParamsE,"",@"SHT_CUDA_INFO"
	.sectionflags	@""
	.align	4


	//----- nvinfo : EIATTR_CUDA_API_VERSION
	.align		4
        /*0000*/ 	.byte	0x04, 0x37
        /*0002*/ 	.short	(.L_558 - .L_557)
.L_557:
        /*0004*/ 	.word	0x00000082


	//----- nvinfo : EIATTR_KPARAM_INFO
	.align		4
.L_558:
        /*0008*/ 	.byte	0x04, 0x17
        /*000a*/ 	.short	(.L_560 - .L_559)
.L_559:
        /*000c*/ 	.word	0x00000000
        /*0010*/ 	.short	0x0000
        /*0012*/ 	.short	0x0000
        /*0014*/ 	.byte	0x00, 0xf0, 0x41, 0x0a


	//----- nvinfo : EIATTR_SPARSE_MMA_MASK
	.align		4
.L_560:
        /*0018*/ 	.byte	0x03, 0x50
        /*001a*/ 	.short	0x0000


	//----- nvinfo : EIATTR_MAXREG_COUNT
	.align		4
        /*001c*/ 	.byte	0x03, 0x1b
        /*001e*/ 	.short	0x00ff


	//----- nvinfo : EIATTR_MERCURY_ISA_VERSION
	.align		4
        /*0020*/ 	.byte	0x03, 0x5f
        /*0022*/ 	.short	0x0101


	//----- nvinfo : EIATTR_EXIT_INSTR_OFFSETS
	.align		4
        /*0024*/ 	.byte	0x04, 0x1c
        /*0026*/ 	.short	(.L_562 - .L_561)


	//   ....[0]....
.L_561:
        /*0028*/ 	.word	0x00000010


	//----- nvinfo : EIATTR_MAX_THREADS
	.align		4
.L_562:
        /*002c*/ 	.byte	0x04, 0x05
        /*002e*/ 	.short	(.L_564 - .L_563)
.L_563:
        /*0030*/ 	.word	0x00000100
        /*0034*/ 	.word	0x00000001
        /*0038*/ 	.word	0x00000001


	//----- nvinfo : EIATTR_CBANK_PARAM_SIZE
	.align		4
.L_564:
        /*003c*/ 	.byte	0x03, 0x19
        /*003e*/ 	.short	0x0290


	//----- nvinfo : EIATTR_PARAM_CBANK
	.align		4
        /*0040*/ 	.byte	0x04, 0x0a
        /*0042*/ 	.short	(.L_566 - .L_565)
	.align		4
.L_565:
        /*0044*/ 	.word	index@(.nv.constant0._ZN7cutlass13device_kernelIN5flash19enable_sm80_to_sm89INS1_16FlashAttnBwdSm80INS1_25CollectiveMainloopBwdSm80ILi2ELi1EN4cute5tupleIJNS5_1CILi64EEENS7_ILi96EEENS7_ILi128EEEEEENS_10bfloat16_tEfNS_4arch4Sm80ELb1ELb0ELb0ELb0ELb1ELb0ELb0ELb0ELi2ELi2ELi2ELi2ELb1EEENS1_24CollectiveEpilogueBwdGQAISB_fSE_Li256ELb0ELb1EEENS1_25SingleTileBwdLPTSchedulerILb0ELi96ELb1EEEEEEEEEvNT_6ParamsE)
        /*0048*/ 	.short	0x0210
        /*004a*/ 	.short	0x0290


	//----- nvinfo : EIATTR_SW_WAR
	.align		4
.L_566:
        /*004c*/ 	.byte	0x04, 0x36
        /*004e*/ 	.short	(.L_568 - .L_567)
.L_567:
        /*0050*/ 	.word	0x00000008
.L_568:


//--------------------- .nv.info._ZN7cutlass13device_kernelIN5flash19enable_sm80_to_sm89INS1_16FlashAttnBwdSm80INS1_25CollectiveMainloopBwdSm80ILi2ELi1EN4cute5tupleIJNS5_1CILi64EEENS7_ILi96EEENS7_ILi128EEEEEENS_10bfloat16_tEfNS_4arch4Sm80ELb1ELb0ELb0ELb1ELb0ELb0ELb0ELb0ELi2ELi2ELi2ELi2ELb1EEENS1_21CollectiveEpilogueBwdISB_SC_SE_Li256ELb1ELb0ELi4EEENS1_25SingleTileBwdLPTSchedulerILb1ELi96ELb0EEEEEEEEEvNT_6ParamsE --------------------------
	.section	.nv.info._ZN7cutlass13device_kernelIN5flash19enable_sm80_to_sm89INS1_16FlashAttnBwdSm80INS1_25CollectiveMainloopBwdSm80ILi2ELi1EN4cute5tupleIJNS5_1CILi64EEENS7_ILi96EEENS7_ILi128EEEEEENS_10bfloat16_tEfNS_4arch4Sm80ELb1ELb0ELb0ELb1ELb0ELb0ELb0ELb0ELi2ELi2ELi2ELi2ELb1EEENS1_21CollectiveEpilogueBwdISB_SC_SE_Li256ELb1ELb0ELi4EEENS1_25SingleTileBwdLPTSchedulerILb1ELi96ELb0EEEEEEEEEvNT_6ParamsE,"",@"SHT_CUDA_INFO"
	.sectionflags	@""
	.align	4


	//----- nvinfo : EIATTR_CUDA_API_VERSION
	.align		4
        /*0000*/ 	.byte	0x04, 0x37
        /*0002*/ 	.short	(.L_570 - .L_569)
.L_569:
        /*0004*/ 	.word	0x00000082


	//----- nvinfo : EIATTR_KPARAM_INFO
	.align		4
.L_570:
        /*0008*/ 	.byte	0x04, 0x17
        /*000a*/ 	.short	(.L_572 - .L_571)
.L_571:
        /*000c*/ 	.word	0x00000000
        /*0010*/ 	.short	0x0000
        /*0012*/ 	.short	0x0000
        /*0014*/ 	.byte	0x00, 0xf0, 0x21, 0x0a


	//----- nvinfo : EIATTR_SPARSE_MMA_MASK
	.align		4
.L_572:
        /*0018*/ 	.byte	0x03, 0x50
        /*001a*/ 	.short	0x0000


	//----- nvinfo : EIATTR_MAXREG_COUNT
	.align		4
        /*001c*/ 	.byte	0x03, 0x1b
        /*001e*/ 	.short	0x00ff


	//----- nvinfo : EIATTR_MERCURY_ISA_VERSION
	.align		4
        /*0020*/ 	.byte	0x03, 0x5f
        /*0022*/ 	.short	0x0101


	//----- nvinfo : EIATTR_EXIT_INSTR_OFFSETS
	.align		4
        /*0024*/ 	.byte	0x04, 0x1c
        /*0026*/ 	.short	(.L_574 - .L_573)


	//   ....[0]....
.L_573:
        /*0028*/ 	.word	0x00000010


	//----- nvinfo : EIATTR_MAX_THREADS
	.align		4
.L_574:
        /*002c*/ 	.byte	0x04, 0x05
        /*002e*/ 	.short	(.L_576 - .L_575)
.L_575:
        /*0030*/ 	.word	0x00000100
        /*0034*/ 	.word	0x00000001
        /*0038*/ 	.word	0x00000001


	//----- nvinfo : EIATTR_CBANK_PARAM_SIZE
	.align		4
.L_576:
        /*003c*/ 	.byte	0x03, 0x19
        /*003e*/ 	.short	0x0288


	//----- nvinfo : EIATTR_PARAM_CBANK
	.align		4
        /*0040*/ 	.byte	0x04, 0x0a
        /*0042*/ 	.short	(.L_578 - .L_577)
	.align		4
.L_577:
        /*0044*/ 	.word	index@(.nv.constant0._ZN7cutlass13device_kernelIN5flash19enable_sm80_to_sm89INS1_16FlashAttnBwdSm80INS1_25CollectiveMainloopBwdSm80ILi2ELi1EN4cute5tupleIJNS5_1CILi64EEENS7_ILi96EEENS7_ILi128EEEEEENS_10bfloat16_tEfNS_4arch4Sm80ELb1ELb0ELb0ELb1ELb0ELb0ELb0ELb0ELi2ELi2ELi2ELi2ELb1EEENS1_21CollectiveEpilogueBwdISB_SC_SE_Li256ELb1ELb0ELi4EEENS1_25SingleTileBwdLPTSchedulerILb1ELi96ELb0EEEEEEEEEvNT_6ParamsE)
        /*0048*/ 	.short	0x0210
        /*004a*/ 	.short	0x0288


	//----- nvinfo : EIATTR_SW_WAR
	.align		4
.L_578:
        /*004c*/ 	.byte	0x04, 0x36
        /*004e*/ 	.short	(.L_580 - .L_579)
.L_579:
        /*0050*/ 	.word	0x00000008
.L_580:


//--------------------- .nv.info._ZN7cutlass13device_kernelIN5flash19enable_sm80_to_sm89INS1_16FlashAttnBwdSm80INS1_25CollectiveMainloopBwdSm80ILi2ELi1EN4cute5tupleIJNS5_1CILi64EEENS7_ILi96EEENS7_ILi128EEEEEENS_10bfloat16_tEfNS_4arch4Sm80ELb1ELb0ELb0ELb1ELb1ELb0ELb0ELb0ELi2ELi2ELi2ELi2ELb1EEENS1_21CollectiveEpilogueBwdISB_SC_SE_Li256ELb1ELb0ELi4EEENS1_25SingleTileBwdLPTSchedulerILb1ELi96ELb1EEEEEEEEEvNT_6ParamsE --------------------------
	.section	.nv.info._ZN7cutlass13device_kernelIN5flash19enable_sm80_to_sm89INS1_16FlashAttnBwdSm80INS1_25CollectiveMainloopBwdSm80ILi2ELi1EN4cute5tupleIJNS5_1CILi64EEENS7_ILi96EEENS7_ILi128EEEEEENS_10bfloat16_tEfNS_4arch4Sm80ELb1ELb0ELb0ELb1ELb1ELb0ELb0ELb0ELi2ELi2ELi2ELi2ELb1EEENS1_21CollectiveEpilogueBwdISB_SC_SE_Li256ELb1ELb0ELi4EEENS1_25SingleTileBwdLPTSchedulerILb1ELi96ELb1EEEEEEEEEvNT_6ParamsE,"",@"SHT_CUDA_INFO"
	.sectionflags	@""
	.align	4


	//----- nvinfo : EIATTR_CUDA_API_VERSION
	.align		4
        /*0000*/ 	.byte	0x04, 0x37
        /*0002*/ 	.short	(.L_582 - .L_581)
.L_581:
        /*0004*/ 	.word	0x00000082


	//----- nvinfo : EIATTR_KPARAM_INFO
	.align		4
.L_582:
        /*0008*/ 	.byte	0x04, 0x17
        /*000a*/ 	.short	(.L_584 - .L_583)
.L_583:
        /*000c*/ 	.word	0x00000000
        /*0010*/ 	.short	0x0000
        /*0012*/ 	.short	0x0000
        /*0014*/ 	.byte	0x00, 0xf0, 0x21, 0x0a


	//----- nvinfo : EIATTR_SPARSE_MMA_MASK
	.align		4
.L_584:
        /*0018*/ 	.byte	0x03, 0x50
        /*001a*/ 	.short	0x0000


	//----- nvinfo : EIATTR_MAXREG_COUNT
	.align		4
        /*001c*/ 	.byte	0x03, 0x1b
        /*001e*/ 	.short	0x00ff


	//----- nvinfo : EIATTR_MERCURY_ISA_VERSION
	.align		4
        /*0020*/ 	.byte	0x03, 0x5f
        /*0022*/ 	.short	0x0101


	//----- nvinfo : EIATTR_EXIT_INSTR_OFFSETS
	.align		4
        /*0024*/ 	.byte	0x04, 0x1c
        /*0026*/ 	.short	(.L_586 - .L_585)


	//   ....[0]....
.L_585:
        /*0028*/ 	.word	0x00000010


	//----- nvinfo : EIATTR_MAX_THREADS
	.align		4
.L_586:
        /*002c*/ 	.byte	0x04, 0x05
        /*002e*/ 	.short	(.L_588 - .L_587)
.L_587:
        /*0030*/ 	.word	0x00000100
        /*0034*/ 	.word	0x00000001
        /*0038*/ 	.word	0x00000001


	//----- nvinfo : EIATTR_CBANK_PARAM_SIZE
	.align		4
.L_588:
        /*003c*/ 	.byte	0x03, 0x19
        /*003e*/ 	.short	0x0288


	//----- nvinfo : EIATTR_PARAM_CBANK
	.align		4
        /*0040*/ 	.byte	0x04, 0x0a
        /*0042*/ 	.short	(.L_590 - .L_589)
	.align		4
.L_589:
        /*0044*/ 	.word	index@(.nv.constant0._ZN7cutlass13device_kernelIN5flash19enable_sm80_to_sm89INS1_16FlashAttnBwdSm80INS1_25CollectiveMainloopBwdSm80ILi2ELi1EN4cute5tupleIJNS5_1CILi64EEENS7_ILi96EEENS7_ILi128EEEEEENS_10bfloat16_tEfNS_4arch4Sm80ELb1ELb0ELb0ELb1ELb1ELb0ELb0ELb0ELi2ELi2ELi2ELi2ELb1EEENS1_21CollectiveEpilogueBwdISB_SC_SE_Li256ELb1ELb0ELi4EEENS1_25SingleTileBwdLPTSchedulerILb1ELi96ELb1EEEEEEEEEvNT_6ParamsE)
        /*0048*/ 	.short	0x0210
        /*004a*/ 	.short	0x0288


	//----- nvinfo : EIATTR_SW_WAR
	.align		4
.L_590:
        /*004c*/ 	.byte	0x04, 0x36
        /*004e*/ 	.short	(.L_592 - .L_591)
.L_591:
        /*0050*/ 	.word	0x00000008
.L_592:


//--------------------- .nv.info._ZN7cutlass13device_kernelIN5flash19enable_sm80_to_sm89INS1_16FlashAttnBwdSm80INS1_25CollectiveMainloopBwdSm80ILi2ELi1EN4cute5tupleIJNS5_1CILi64EEENS7_ILi96EEENS7_ILi128EEEEEENS_10bfloat16_tEfNS_4arch4Sm80ELb1ELb0ELb0ELb1ELb0ELb0ELb0ELb0ELi2ELi2ELi2ELi2ELb1EEENS1_24CollectiveEpilogueBwdGQAISB_fSE_Li256ELb1ELb0EEENS1_25SingleTileBwdLPTSchedulerILb1ELi96ELb0EEEEEEEEEvNT_6ParamsE --------------------------
	.section	.nv.info._ZN7cutlass13device_kernelIN5flash19enable_sm80_to_sm89INS1_16FlashAttnBwdSm80INS1_25CollectiveMainloopBwdSm80ILi2ELi1EN4cute5tupleIJNS5_1CILi64EEENS7_ILi96EEENS7_ILi128EEEEEENS_10bfloat16_tEfNS_4arch4Sm80ELb1ELb0ELb0ELb1ELb0ELb0ELb0ELb0ELi2ELi2ELi2ELi2ELb1EEENS1_24CollectiveEpilogueBwdGQAISB_fSE_Li256ELb1ELb0EEENS1_25SingleTileBwdLPTSchedulerILb1ELi96ELb0EEEEEEEEEvNT_6ParamsE,"",@"SHT_CUDA_INFO"
	.sectionflags	@""
	.align	4


	//----- nvinfo : EIATTR_CUDA_API_VERSION
	.align		4
        /*0000*/ 	.byte	0x04, 0x37
        /*0002*/ 	.short	(.L_594 - .L_593)
.L_593:
        /*0004*/ 	.word	0x00000082


	//----- nvinfo : EIATTR_KPARAM_INFO
	.align		4
.L_594:
        /*0008*/ 	.byte	0x04, 0x17
        /*000a*/ 	.short	(.L_596 - .L_595)
.L_595:
        /*000c*/ 	.word	0x00000000
        /*0010*/ 	.short	0x0000
        /*0012*/ 	.short	0x0000
        /*0014*/ 	.byte	0x00, 0xf0, 0x41, 0x0a


	//----- nvinfo : EIATTR_SPARSE_MMA_MASK
	.align		4
.L_596:
        /*0018*/ 	.byte	0x03, 0x50
        /*001a*/ 	.short	0x0000


	//----- nvinfo : EIATTR_MAXREG_COUNT
	.align		4
        /*001c*/ 	.byte	0x03, 0x1b
        /*001e*/ 	.short	0x00ff


	//----- nvinfo : EIATTR_MERCURY_ISA_VERSION
	.align		4
        /*0020*/ 	.byte	0x03, 0x5f
        /*0022*/ 	.short	0x0101


	//----- nvinfo : EIATTR_EXIT_INSTR_OFFSETS
	.align		4
        /*0024*/ 	.byte	0x04, 0x1c
        /*0026*/ 	.short	(.L_598 - .L_597)


	//   ....[0]....
.L_597:
        /*0028*/ 	.word	0x00000010


	//----- nvinfo : EIATTR_MAX_THREADS
	.align		4
.L_598:
        /*002c*/ 	.byte	0x04, 0x05
        /*002e*/ 	.short	(.L_600 - .L_599)
.L_599:
        /*0030*/ 	.word	0x00000100
        /*0034*/ 	.word	0x00000001
        /*0038*/ 	.word	0x00000001


	//----- nvinfo : EIATTR_CBANK_PARAM_SIZE
	.align		4
.L_600:
        /*003c*/ 	.byte	0x03, 0x19
        /*003e*/ 	.short	0x0290


	//----- nvinfo : EIATTR_PARAM_CBANK
	.align		4
        /*0040*/ 	.byte	0x04, 0x0a
        /*0042*/ 	.short	(.L_602 - .L_601)
	.align		4
.L_601:
        /*0044*/ 	.word	index@(.nv.constant0._ZN7cutlass13device_kernelIN5flash19enable_sm80_to_sm89INS1_16FlashAttnBwdSm80INS1_25CollectiveMainloopBwdSm80ILi2ELi1EN4cute5tupleIJNS5_1CILi64EEENS7_ILi96EEENS7_ILi128EEEEEENS_10bfloat16_tEfNS_4arch4Sm80ELb1ELb0ELb0ELb1ELb0ELb0ELb0ELb0ELi2ELi2ELi2ELi2ELb1EEENS1_24CollectiveEpilogueBwdGQAISB_fSE_Li256ELb1ELb0EEENS1_25SingleTileBwdLPTSchedulerILb1ELi96ELb0EEEEEEEEEvNT_6ParamsE)
        /*0048*/ 	.short	0x0210
        /*004a*/ 	.short	0x0290


	//----- nvinfo : EIATTR_SW_WAR
	.align		4
.L_602:
        /*004c*/ 	.byte	0x04, 0x36
        /*004e*/ 	.short	(.L_604 - .L_603)
.L_603:
        /*0050*/ 	.word	0x00000008
.L_604:


//--------------------- .nv.info._ZN7cutlass13device_kernelIN5flash32FlashAttnBwdPostprocessConvertdQIN4cute5tupleIJNS3_1CILi96EEENS5_ILi128EEEEEENS_10bfloat16_tEfNS_4arch4Sm80ELi256ENS3_8TiledMMAINS3_8MMA_AtomIJNS3_30SM80_16x8x16_F32BF16BF16F32_TNEEEENS3_6LayoutINS4_IJNS5_ILi2EEENS5_ILi4EEENS5_ILi1EEEEEENS4_IJSJ_SH_NS5_ILi0EEEEEEEENS4_IJNS5_ILi32EEENS5_ILi64EEENS5_ILi16EEEEEEEELb0EEEEEvNT_6ParamsE --------------------------
	.section	.nv.info._ZN7cutlass13device_kernelIN5flash32FlashAttnBwdPostprocessConvertdQIN4cute5tupleIJNS3_1CILi96EEENS5_ILi128EEEEEENS_10bfloat16_tEfNS_4arch4Sm80ELi256ENS3_8TiledMMAINS3_8MMA_AtomIJNS3_30SM80_16x8x16_F32BF16BF16F32_TNEEEENS3_6LayoutINS4_IJNS5_ILi2EEENS5_ILi4EEENS5_ILi1EEEEEENS4_IJSJ_SH_NS5_ILi0EEEEEEEENS4_IJNS5_ILi32EEENS5_ILi64EEENS5_ILi16EEEEEEEELb0EEEEEvNT_6ParamsE,"",@"SHT_CUDA_INFO"
	.sectionflags	@""
	.align	4


	//----- nvinfo : EIATTR_CUDA_API_VERSION
	.align		4
        /*0000*/ 	.byte	0x04, 0x37
        /*0002*/ 	.short	(.L_606 - .L_605)
.L_605:
        /*0004*/ 	.word	0x00000082


	//----- nvinfo : EIATTR_KPARAM_INFO
	.align		4
.L_606:
        /*0008*/ 	.byte	0x04, 0x17
        /*000a*/ 	.short	(.L_608 - .L_607)
.L_607:
        /*000c*/ 	.word	0x00000000
        /*0010*/ 	.short	0x0000
        /*0012*/ 	.short	0x0000
        /*0014*/ 	.byte	0x00, 0xf0, 0xc1, 0x01


	//----- nvinfo : EIATTR_SPARSE_MMA_MASK
	.align		4
.L_608:
        /*0018*/ 	.byte	0x03, 0x50
        /*001a*/ 	.short	0x0000


	//----- nvinfo : EIATTR_MAXREG_COUNT
	.align		4
        /*001c*/ 	.byte	0x03, 0x1b
        /*001e*/ 	.short	0x0080


	//----- nvinfo : EIATTR_NUM_BARRIERS
	.align		4
        /*0020*/ 	.byte	0x02, 0x4c
        /*0022*/ 	.byte	0x01
	.zero		1


	//----- nvinfo : EIATTR_MERCURY_ISA_VERSION
	.align		4
        /*0024*/ 	.byte	0x03, 0x5f
        /*0026*/ 	.short	0x0101


	//----- nvinfo : EIATTR_EXIT_INSTR_OFFSETS
	.align		4
        /*0028*/ 	.byte	0x04, 0x1c
        /*002a*/ 	.short	(.L_610 - .L_609)


	//   ....[0]....
.L_609:
        /*002c*/ 	.word	0x000001a0


	//   ....[1]....
        /*0030*/ 	.word	0x00001990


	//   ....[2]....
        /*0034*/ 	.word	0x00001a60


	//----- nvinfo : EIATTR_MAX_THREADS
	.align		4
.L_610:
        /*0038*/ 	.byte	0x04, 0x05
        /*003a*/ 	.short	(.L_612 - .L_611)
.L_611:
        /*003c*/ 	.word	0x00000100
        /*0040*/ 	.word	0x00000001
        /*0044*/ 	.word	0x00000001


	//----- nvinfo : EIATTR_CRS_STACK_SIZE
	.align		4
.L_612:
        /*0048*/ 	.byte	0x04, 0x1e
        /*004a*/ 	.short	(.L_614 - .L_613)
.L_613:
        /*004c*/ 	.word	0x00000000


	//----- nvinfo : EIATTR_CBANK_PARAM_SIZE
	.align		4
.L_614:
        /*0050*/ 	.byte	0x03, 0x19
        /*0052*/ 	.short	0x0070


	//----- nvinfo : EIATTR_PARAM_CBANK
	.align		4
        /*0054*/ 	.byte	0x04, 0x0a
        /*0056*/ 	.short	(.L_616 - .L_615)
	.align		4
.L_615:
        /*0058*/ 	.word	index@(.nv.constant0._ZN7cutlass13device_kernelIN5flash32FlashAttnBwdPostprocessConvertdQIN4cute5tupleIJNS3_1CILi96EEENS5_ILi128EEEEEENS_10bfloat16_tEfNS_4arch4Sm80ELi256ENS3_8TiledMMAINS3_8MMA_AtomIJNS3_30SM80_16x8x16_F32BF16BF16F32_TNEEEENS3_6LayoutINS4_IJNS5_ILi2EEENS5_ILi4EEENS5_ILi1EEEEEENS4_IJSJ_SH_NS5_ILi0EEEEEEEENS4_IJNS5_ILi32EEENS5_ILi64EEENS5_ILi16EEEEEEEELb0EEEEEvNT_6ParamsE)
        /*005c*/ 	.short	0x0210
        /*005e*/ 	.short	0x0070


	//----- nvinfo : EIATTR_SW_WAR
	.align		4
.L_616:
        /*0060*/ 	.byte	0x04, 0x36
        /*0062*/ 	.short	(.L_618 - .L_617)
.L_617:
        /*0064*/ 	.word	0x00000008
.L_618:


//--------------------- .nv.info._ZN7cutlass13device_kernelIN5flash19enable_sm80_to_sm89INS1_16FlashAttnBwdSm80INS1_25CollectiveMainloopBwdSm80ILi2ELi1EN4cute5tupleIJNS5_1CILi64EEENS7_ILi96EEENS7_ILi128EEEEEENS_10bfloat16_tEfNS_4arch4Sm80ELb1ELb0ELb0ELb1ELb1ELb0ELb0ELb0ELi2ELi2ELi2ELi2ELb1EEENS1_24CollectiveEpilogueBwdGQAISB_fSE_Li256ELb1ELb1EEENS1_25SingleTileBwdLPTSchedulerILb1ELi96ELb1EEEEEEEEEvNT_6ParamsE --------------------------
	.section	.nv.info._ZN7cutlass13device_kernelIN5flash19enable_sm80_to_sm89INS1_16FlashAttnBwdSm80INS1_25CollectiveMainloopBwdSm80ILi2ELi1EN4cute5tupleIJNS5_1CILi64EEENS7_ILi96EEENS7_ILi128EEEEEENS_10bfloat16_tEfNS_4arch4Sm80ELb1ELb0ELb0ELb1ELb1ELb0ELb0ELb0ELi2ELi2ELi2ELi2ELb1EEENS1_24CollectiveEpilogueBwdGQAISB_fSE_Li256ELb1ELb1EEENS1_25SingleTileBwdLPTSchedulerILb1ELi96ELb1EEEEEEEEEvNT_6ParamsE,"",@"SHT_CUDA_INFO"
	.sectionflags	@""
	.align	4


	//----- nvinfo : EIATTR_CUDA_API_VERSION
	.align		4
        /*0000*/ 	.byte	0x04, 0x37
        /*0002*/ 	.short	(.L_620 - .L_619)
.L_619:
        /*0004*/ 	.word	0x00000082


	//----- nvinfo : EIATTR_KPARAM_INFO
	.align		4
.L_620:
        /*0008*/ 	.byte	0x04, 0x17
        /*000a*/ 	.short	(.L_622 - .L_621)
.L_621:
        /*000c*/ 	.word	0x00000000
        /*0010*/ 	.short	0x0000
        /*0012*/ 	.short	0x0000
        /*0014*/ 	.byte	0x00, 0xf0, 0x41, 0x0a


	//----- nvinfo : EIATTR_SPARSE_MMA_MASK
	.align		4
.L_622:
        /*0018*/ 	.byte	0x03, 0x50
        /*001a*/ 	.short	0x0000


	//----- nvinfo : EIATTR_MAXREG_COUNT
	.align		4
        /*001c*/ 	.byte	0x03, 0x1b
        /*001e*/ 	.short	0x00ff


	//----- nvinfo : EIATTR_MERCURY_ISA_VERSION
	.align		4
        /*0020*/ 	.byte	0x03, 0x5f
        /*0022*/ 	.short	0x0101


	//----- nvinfo : EIATTR_EXIT_INSTR_OFFSETS
	.align		4
        /*0024*/ 	.byte	0x04, 0x1c
        /*0026*/ 	.short	(.L_624 - .L_623)


	//   ....[0]....
.L_623:
        /*0028*/ 	.word	0x00000010


	//----- nvinfo : EIATTR_MAX_THREADS
	.align		4
.L_624:
        /*002c*/ 	.byte	0x04, 0x05
        /*002e*/ 	.short	(.L_626 - .L_625)
.L_625:
        /*0030*/ 	.word	0x00000100
        /*0034*/ 	.word	0x00000001
        /*0038*/ 	.word	0x00000001


	//----- nvinfo : EIATTR_CBANK_PARAM_SIZE
	.align		4
.L_626:
        /*003c*/ 	.byte	0x03, 0x19
        /*003e*/ 	.short	0x0290


	//----- nvinfo : EIATTR_PARAM_CBANK
	.align		4
        /*0040*/ 	.byte	0x04, 0x0a
        /*0042*/ 	.short	(.L_628 - .L_627)
	.align		4
.L_627:
        /*0044*/ 	.word	index@(.nv.constant0._ZN7cutlass13device_kernelIN5flash19enable_sm80_to_sm89INS1_16FlashAttnBwdSm80INS1_25CollectiveMainloopBwdSm80ILi2ELi1EN4cute5tupleIJNS5_1CILi64EEENS7_ILi96EEENS7_ILi128EEEEEENS_10bfloat16_tEfNS_4arch4Sm80ELb1ELb0ELb0ELb1ELb1ELb0ELb0ELb0ELi2ELi2ELi2ELi2ELb1EEENS1_24CollectiveEpilogueBwdGQAISB_fSE_Li256ELb1ELb1EEENS1_25SingleTileBwdLPTSchedulerILb1ELi96ELb1EEEEEEEEEvNT_6ParamsE)
        /*0048*/ 	.short	0x0210
        /*004a*/ 	.short	0x0290


	//----- nvinfo : EIATTR_SW_WAR
	.align		4
.L_628:
        /*004c*/ 	.byte	0x04, 0x36
        /*004e*/ 	.short	(.L_630 - .L_629)
.L_629:
        /*0050*/ 	.word	0x00000008
.L_630:


//--------------------- .nv.info._ZN7cutlass13device_kernelIN5flash19enable_sm80_to_sm89INS1_16FlashAttnBwdSm80INS1_25CollectiveMainloopBwdSm80ILi2ELi2EN4cute5tupleIJNS5_1CILi64EEENS7_ILi128EEES9_EEENS_10bfloat16_tEfNS_4arch4Sm80ELb0ELb0ELb0ELb0ELb0ELb0ELb0ELb0ELi2ELi2ELi2ELi2ELb0EEENS1_21CollectiveEpilogueBwdISA_SB_SD_Li256ELb0ELb0ELi4EEENS1_19SingleTileSchedulerILb0ELb0ELb0ELi128EEEEEEEEEvNT_6ParamsE --------------------------
	.section	.nv.info._ZN7cutlass13device_kernelIN5flash19enable_sm80_to_sm89INS1_16FlashAttnBwdSm80INS1_25CollectiveMainloopBwdSm80ILi2ELi2EN4cute5tupleIJNS5_1CILi64EEENS7_ILi128EEES9_EEENS_10bfloat16_tEfNS_4arch4Sm80ELb0ELb0ELb0ELb0ELb0ELb0ELb0ELb0ELi2ELi2ELi2ELi2ELb0EEENS1_21CollectiveEpilogueBwdISA_SB_SD_Li256ELb0ELb0ELi4EEENS1_19SingleTileSchedulerILb0ELb0ELb0ELi128EEEEEEEEEvNT_6ParamsE,"",@"SHT_CUDA_INFO"
	.sectionflags	@""
	.align	4


	//----- nvinfo : EIATTR_CUDA_API_VERSION
	.align		4
        /*0000*/ 	.byte	0x04, 0x37
        /*0002*/ 	.short	(.L_632 - .L_631)
.L_631:
        /*0004*/ 	.word	0x00000082


	//----- nvinfo : EIATTR_KPARAM_INFO
	.align		4
.L_632:
        /*0008*/ 	.byte	0x04, 0x17
        /*000a*/ 	.short	(.L_634 - .L_633)
.L_633:
        /*000c*/ 	.word	0x00000000
        /*0010*/ 	.short	0x0000
        /*0012*/ 	.short	0x0000
        /*0014*/ 	.byte	0x00, 0xf0, 0xc1, 0x09


	//----- nvinfo : EIATTR_SPARSE_MMA_MASK
	.align		4
.L_634:
        /*0018*/ 	.byte	0x03, 0x50
        /*001a*/ 	.short	0x0000


	//----- nvinfo : EIATTR_MAXREG_COUNT
	.align		4
        /*001c*/ 	.byte	0x03, 0x1b
        /*001e*/ 	.short	0x00ff


	//----- nvinfo : EIATTR_MERCURY_ISA_VERSION
	.align		4
        /*0020*/ 	.byte	0x03, 0x5f
        /*0022*/ 	.short	0x0101


	//----- nvinfo : EIATTR_EXIT_INSTR_OFFSETS
	.align		4
        /*0024*/ 	.byte	0x04, 0x1c
        /*0026*/ 	.short	(.L_636 - .L_635)


	//   ....[0]....
.L_635:
        /*0028*/ 	.word	0x00000010


	//----- nvinfo : EIATTR_MAX_THREADS
	.align		4
.L_636:
        /*002c*/ 	.byte	0x04, 0x05
        /*002e*/ 	.short	(.L_638 - .L_637)
.L_637:
        /*0030*/ 	.word	0x00000100
        /*0034*/ 	.word	0x00000001
        /*0038*/ 	.word	0x00000001


	//----- nvinfo : EIATTR_CBANK_PARAM_SIZE
	.align		4
.L_638:
        /*003c*/ 	.byte	0x03, 0x19
        /*003e*/ 	.short	0x0270


	//----- nvinfo : EIATTR_PARAM_CBANK
	.align		4
        /*0040*/ 	.byte	0x04, 0x0a
        /*0042*/ 	.short	(.L_640 - .L_639)
	.align		4
.L_639:
        /*0044*/ 	.word	index@(.nv.constant0._ZN7cutlass13device_kernelIN5flash19enable_sm80_to_sm89INS1_16FlashAttnBwdSm80INS1_25CollectiveMainloopBwdSm80ILi2ELi2EN4cute5tupleIJNS5_1CILi64EEENS7_ILi128EEES9_EEENS_10bfloat16_tEfNS_4arch4Sm80ELb0ELb0ELb0ELb0ELb0ELb0ELb0ELb0ELi2ELi2ELi2ELi2ELb0EEENS1_21CollectiveEpilogueBwdISA_SB_SD_Li256ELb0ELb0ELi4EEENS1_19SingleTileSchedulerILb0ELb0ELb0ELi128EEEEEEEEEvNT_6ParamsE)
        /*0048*/ 	.short	0x0210
        /*004a*/ 	.short	0x0270


	//----- nvinfo : EIATTR_SW_WAR
	.align		4
.L_640:
        /*004c*/ 	.byte	0x04, 0x36
        /*004e*/ 	.short	(.L_642 - .L_641)
.L_641:
        /*0050*/ 	.word	0x00000008
.L_642:


//--------------------- .nv.info._ZN7cutlass13device_kernelIN5flash19enable_sm80_to_sm89INS1_16FlashAttnBwdSm80INS1_25CollectiveMainloopBwdSm80ILi2ELi2EN4cute5tupleIJNS5_1CILi64EEENS7_ILi128EEES9_EEENS_10bfloat16_tEfNS_4arch4Sm80ELb0ELb0ELb0ELb0ELb1ELb0ELb0ELb0ELi2ELi2ELi2ELi2ELb0EEENS1_21CollectiveEpilogueBwdISA_SB_SD_Li256ELb0ELb0ELi4EEENS1_19SingleTileSchedulerILb0ELb0ELb0ELi128EEEEEEEEEvNT_6ParamsE --------------------------
	.section	.nv.info._ZN7cutlass13device_kernelIN5flash19enable_sm80_to_sm89INS1_16FlashAttnBwdSm80INS1_25CollectiveMainloopBwdSm80ILi2ELi2EN4cute5tupleIJNS5_1CILi64EEENS7_ILi128EEES9_EEENS_10bfloat16_tEfNS_4arch4Sm80ELb0ELb0ELb0ELb0ELb1ELb0ELb0ELb0ELi2ELi2ELi2ELi2ELb0EEENS1_21CollectiveEpilogueBwdISA_SB_SD_Li256ELb0ELb0ELi4EEENS1_19SingleTileSchedulerILb0ELb0ELb0ELi128EEEEEEEEEvNT_6ParamsE,"",@"SHT_CUDA_INFO"
	.sectionflags	@""
	.align	4


	//----- nvinfo : EIATTR_CUDA_API_VERSION
	.align		4
        /*0000*/ 	.byte	0x04, 0x37
        /*0002*/ 	.short	(.L_644 - .L_643)
.L_643:
        /*0004*/ 	.word	0x00000082


	//----- nvinfo : EIATTR_KPARAM_INFO
	.align		4
.L_644:
        /*0008*/ 	.byte	0x04, 0x17
        /*000a*/ 	.short	(.L_646 - .L_645)
.L_645:
        /*000c*/ 	.word	0x00000000
        /*0010*/ 	.short	0x0000
        /*0012*/ 	.short	0x0000
        /*0014*/ 	.byte	0x00, 0xf0, 0xc1, 0x09


	//----- nvinfo : EIATTR_SPARSE_MMA_MASK
	.align		4
.L_646:
        /*0018*/ 	.byte	0x03, 0x50
        /*001a*/ 	.short	0x0000


	//----- nvinfo : EIATTR_MAXREG_COUNT
	.align		4
        /*001c*/ 	.byte	0x03, 0x1b
        /*001e*/ 	.short	0x00ff


	//----- nvinfo : EIATTR_MERCURY_ISA_VERSION
	.align		4
        /*0020*/ 	.byte	0x03, 0x5f
        /*0022*/ 	.short	0x0101


	//----- nvinfo : EIATTR_EXIT_INSTR_OFFSETS
	.align		4
        /*0024*/ 	.byte	0x04, 0x1c
        /*0026*/ 	.short	(.L_648 - .L_647)


	//   ....[0]....
.L_647:
        /*0028*/ 	.word	0x00000010


	//----- nvinfo : EIATTR_MAX_THREADS
	.align		4
.L_648:
        /*002c*/ 	.byte	0x04, 0x05
        /*002e*/ 	.short	(.L_650 - .L_649)
.L_649:
        /*0030*/ 	.word	0x00000100
        /*0034*/ 	.word	0x00000001
        /*0038*/ 	.word	0x00000001


	//----- nvinfo : EIATTR_CBANK_PARAM_SIZE
	.align		4
.L_650:
        /*003c*/ 	.byte	0x03, 0x19
        /*003e*/ 	.short	0x0270


	//----- nvinfo : EIATTR_PARAM_CBANK
	.align		4
        /*0040*/ 	.byte	0x04, 0x0a
        /*0042*/ 	.short	(.L_652 - .L_651)
	.align		4
.L_651:
        /*0044*/ 	.word	index@(.nv.constant0._ZN7cutlass13device_kernelIN5flash19enable_sm80_to_sm89INS1_16FlashAttnBwdSm80INS1_25CollectiveMainloopBwdSm80ILi2ELi2EN4cute5tupleIJNS5_1CILi64EEENS7_ILi128EEES9_EEENS_10bfloat16_tEfNS_4arch4Sm80ELb0ELb0ELb0ELb0ELb1ELb0ELb0ELb0ELi2ELi2ELi2ELi2ELb0EEENS1_21CollectiveEpilogueBwdISA_SB_SD_Li256ELb0ELb0ELi4EEENS1_19SingleTileSchedulerILb0ELb0ELb0ELi128EEEEEEEEEvNT_6ParamsE)
        /*0048*/ 	.short	0x0210
        /*004a*/ 	.short	0x0270


	//----- nvinfo : EIATTR_SW_WAR
	.align		4
.L_652:
        /*004c*/ 	.byte	0x04, 0x36
        /*004e*/ 	.short	(.L_654 - .L_653)
.L_653:
        /*0050*/ 	.word	0x00000008
.L_654:


//--------------------- .nv.info._ZN7cutlass13device_kernelIN5flash19enable_sm80_to_sm89INS1_16FlashAttnBwdSm80INS1_25CollectiveMainloopBwdSm80ILi2ELi2EN4cute5tupleIJNS5_1CILi64EEENS7_ILi128EEES9_EEENS_10bfloat16_tEfNS_4arch4Sm80ELb0ELb0ELb0ELb0ELb0ELb0ELb0ELb0ELi2ELi2ELi2ELi2ELb0EEENS1_24CollectiveEpilogueBwdGQAISA_fSD_Li256ELb0ELb0EEENS1_19SingleTileSchedulerILb0ELb0ELb0ELi128EEEEEEEEEvNT_6ParamsE --------------------------
	.section	.nv.info._ZN7cutlass13device_kernelIN5flash19enable_sm80_to_sm89INS1_16FlashAttnBwdSm80INS1_25CollectiveMainloopBwdSm80ILi2ELi2EN4cute5tupleIJNS5_1CILi64EEENS7_ILi128EEES9_EEENS_10bfloat16_tEfNS_4arch4Sm80ELb0ELb0ELb0ELb0ELb0ELb0ELb0ELb0ELi2ELi2ELi2ELi2ELb0EEENS1_24CollectiveEpilogueBwdGQAISA_fSD_Li256ELb0ELb0EEENS1_19SingleTileSchedulerILb0ELb0ELb0ELi128EEEEEEEEEvNT_6ParamsE,"",@"SHT_CUDA_INFO"
	.sectionflags	@""
	.align	4


	//----- nvinfo : EIATTR_CUDA_API_VERSION
	.align		4
        /*0000*/ 	.byte	0x04, 0x37
        /*0002*/ 	.short	(.L_656 - .L_655)
.L_655:
        /*0004*/ 	.word	0x00000082


	//----- nvinfo : EIATTR_KPARAM_INFO
	.align		4
.L_656:
        /*0008*/ 	.byte	0x04, 0x17
        /*000a*/ 	.short	(.L_658 - .L_657)
.L_657:
        /*000c*/ 	.word	0x00000000
        /*0010*/ 	.short	0x0000
        /*0012*/ 	.short	0x0000
        /*0014*/ 	.byte	0x00, 0xf0, 0xe1, 0x09


	//----- nvinfo : EIATTR_SPARSE_MMA_MASK
	.align		4
.L_658:
        /*0018*/ 	.byte	0x03, 0x50
        /*001a*/ 	.short	0x0000


	//----- nvinfo : EIATTR_MAXREG_COUNT
	.align		4
        /*001c*/ 	.byte	0x03, 0x1b
        /*001e*/ 	.short	0x00ff


	//----- nvinfo : EIATTR_MERCURY_ISA_VERSION
	.align		4
        /*0020*/ 	.byte	0x03, 0x5f
        /*0022*/ 	.short	0x0101


	//----- nvinfo : EIATTR_EXIT_INSTR_OFFSETS
	.align		4
        /*0024*/ 	.byte	0x04, 0x1c
        /*0026*/ 	.short	(.L_660 - .L_659)


	//   ....[0]....
.L_659:
        /*0028*/ 	.word	0x00000010


	//----- nvinfo : EIATTR_MAX_THREADS
	.align		4
.L_660:
        /*002c*/ 	.byte	0x04, 0x05
        /*002e*/ 	.short	(.L_662 - .L_661)
.L_661:
        /*0030*/ 	.word	0x00000100
        /*0034*/ 	.word	0x00000001
        /*0038*/ 	.word	0x00000001


	//----- nvinfo : EIATTR_CBANK_PARAM_SIZE
	.align		4
.L_662:
        /*003c*/ 	.byte	0x03, 0x19
        /*003e*/ 	.short	0x0278


	//----- nvinfo : EIATTR_PARAM_CBANK
	.align		4
        /*0040*/ 	.byte	0x04, 0x0a
        /*0042*/ 	.short	(.L_664 - .L_663)
	.align		4
.L_663:
        /*0044*/ 	.word	index@(.nv.constant0._ZN7cutlass13device_kernelIN5flash19enable_sm80_to_sm89INS1_16FlashAttnBwdSm80INS1_25CollectiveMainloopBwdSm80ILi2ELi2EN4cute5tupleIJNS5_1CILi64EEENS7_ILi128EEES9_EEENS_10bfloat16_tEfNS_4arch4Sm80ELb0ELb0ELb0ELb0ELb0ELb0ELb0ELb0ELi2ELi2ELi2ELi2ELb0EEENS1_24CollectiveEpilogueBwdGQAISA_fSD_Li256ELb0ELb0EEENS1_19SingleTileSchedulerILb0ELb0ELb0ELi128EEEEEEEEEvNT_6ParamsE)
        /*0048*/ 	.short	0x0210
        /*004a*/ 	.short	0x0278


	//----- nvinfo : EIATTR_SW_WAR
	.align		4
.L_664:
        /*004c*/ 	.byte	0x04, 0x36
        /*004e*/ 	.short	(.L_666 - .L_665)
.L_665:
        /*0050*/ 	.word	0x00000008
.L_666:


//--------------------- .nv.info._ZN7cutlass13device_kernelIN5flash19enable_sm80_to_sm89INS1_16FlashAttnBwdSm80INS1_25CollectiveMainloopBwdSm80ILi2ELi2EN4cute5tupleIJNS5_1CILi64EEENS7_ILi128EEES9_EEENS_10bfloat16_tEfNS_4arch4Sm80ELb0ELb0ELb0ELb0ELb1ELb0ELb0ELb0ELi2ELi2ELi2ELi2ELb0EEENS1_24CollectiveEpilogueBwdGQAISA_fSD_Li256ELb0ELb1EEENS1_19SingleTileSchedulerILb0ELb0ELb0ELi128EEEEEEEEEvNT_6ParamsE --------------------------
	.section	.nv.info._ZN7cutlass13device_kernelIN5flash19enable_sm80_to_sm89INS1_16FlashAttnBwdSm80INS1_25CollectiveMainloopBwdSm80ILi2ELi2EN4cute5tupleIJNS5_1CILi64EEENS7_ILi128EEES9_EEENS_10bfloat16_tEfNS_4arch4Sm80ELb0ELb0ELb0ELb0ELb1ELb0ELb0ELb0ELi2ELi2ELi2ELi2ELb0EEENS1_24CollectiveEpilogueBwdGQAISA_fSD_Li256ELb0ELb1EEENS1_19SingleTileSchedulerILb0ELb0ELb0ELi128EEEEEEEEEvNT_6ParamsE,"",@"SHT_CUDA_INFO"
	.sectionflags	@""
	.align	4


	//----- nvinfo : EIATTR_CUDA_API_VERSION
	.align		4
        /*0000*/ 	.byte	0x04, 0x37
        /*0002*/ 	.short	(.L_668 - .L_667)
.L_667:
        /*0004*/ 	.word	0x00000082


	//----- nvinfo : EIATTR_KPARAM_INFO
	.align		4
.L_668:
        /*0008*/ 	.byte	0x04, 0x17
        /*000a*/ 	.short	(.L_670 - .L_669)
.L_669:
        /*000c*/ 	.word	0x00000000
        /*0010*/ 	.short	0x0000
        /*0012*/ 	.short	0x0000
        /*0014*/ 	.byte	0x00, 0xf0, 0xe1, 0x09


	//----- nvinfo : EIATTR_SPARSE_MMA_MASK
	.align		4
.L_670:
        /*0018*/ 	.byte	0x03, 0x50
        /*001a*/ 	.short	0x0000


	//----- nvinfo : EIATTR_MAXREG_COUNT
	.align		4
        /*001c*/ 	.byte	0x03, 0x1b
        /*001e*/ 	.short	0x00ff


	//----- nvinfo : EIATTR_MERCURY_ISA_VERSION
	.align		4
        /*0020*/ 	.byte	0x03, 0x5f
        /*0022*/ 	.short	0x0101


	//----- nvinfo : EIATTR_EXIT_INSTR_OFFSETS
	.align		4
        /*0024*/ 	.byte	0x04, 0x1c
        /*0026*/ 	.short	(.L_672 - .L_671)


	//   ....[0]....
.L_671:
        /*0028*/ 	.word	0x00000010


	//----- nvinfo : EIATTR_MAX_THREADS
	.align		4
.L_672:
        /*002c*/ 	.byte	0x04, 0x05
        /*002e*/ 	.short	(.L_674 - .L_673)
.L_673:
        /*0030*/ 	.word	0x00000100
        /*0034*/ 	.word	0x00000001
        /*0038*/ 	.word	0x00000001


	//----- nvinfo : EIATTR_CBANK_PARAM_SIZE
	.align		4
.L_674:
        /*003c*/ 	.byte	0x03, 0x19
        /*003e*/ 	.short	0x0278


	//----- nvinfo : EIATTR_PARAM_CBANK
	.align		4
        /*0040*/ 	.byte	0x04, 0x0a
        /*0042*/ 	.short	(.L_676 - .L_675)
	.align		4
.L_675:
        /*0044*/ 	.word	index@(.nv.constant0._ZN7cutlass13device_kernelIN5flash19enable_sm80_to_sm89INS1_16FlashAttnBwdSm80INS1_25CollectiveMainloopBwdSm80ILi2ELi2EN4cute5tupleIJNS5_1CILi64EEENS7_ILi128EEES9_EEENS_10bfloat16_tEfNS_4arch4Sm80ELb0ELb0ELb0ELb0ELb1ELb0ELb0ELb0ELi2ELi2ELi2ELi2ELb0EEENS1_24CollectiveEpilogueBwdGQAISA_fSD_Li256ELb0ELb1EEENS1_19SingleTileSchedulerILb0ELb0ELb0ELi128EEEEEEEEEvNT_6ParamsE)
        /*0048*/ 	.short	0x0210
        /*004a*/ 	.short	0x0278


	//----- nvinfo : EIATTR_SW_WAR
	.align		4
.L_676:
        /*004c*/ 	.byte	0x04, 0x36
        /*004e*/ 	.short	(.L_678 - .L_677)
.L_677:
        /*0050*/ 	.word	0x00000008
.L_678:


//--------------------- .nv.info._ZN7cutlass13device_kernelIN5flash19enable_sm80_to_sm89INS1_16FlashAttnBwdSm80INS1_25CollectiveMainloopBwdSm80ILi2ELi2EN4cute5tupleIJNS5_1CILi64EEENS7_ILi128EEES9_EEENS_10bfloat16_tEfNS_4arch4Sm80ELb0ELb0ELb0ELb1ELb0ELb0ELb0ELb0ELi2ELi2ELi2ELi2ELb0EEENS1_21CollectiveEpilogueBwdISA_SB_SD_Li256ELb1ELb0ELi4EEENS1_19SingleTileSchedulerILb1ELb0ELb0ELi128EEEEEEEEEvNT_6ParamsE --------------------------
	.section	.nv.info._ZN7cutlass13device_kernelIN5flash19enable_sm80_to_sm89INS1_16FlashAttnBwdSm80INS1_25CollectiveMainloopBwdSm80ILi2ELi2EN4cute5tupleIJNS5_1CILi64EEENS7_ILi128EEES9_EEENS_10bfloat16_tEfNS_4arch4Sm80ELb0ELb0ELb0ELb1ELb0ELb0ELb0ELb0ELi2ELi2ELi2ELi2ELb0EEENS1_21CollectiveEpilogueBwdISA_SB_SD_Li256ELb1ELb0ELi4EEENS1_19SingleTileSchedulerILb1ELb0ELb0ELi128EEEEEEEEEvNT_6ParamsE,"",@"SHT_CUDA_INFO"
	.sectionflags	@""
	.align	4


	//----- nvinfo : EIATTR_CUDA_API_VERSION
	.align		4
        /*0000*/ 	.byte	0x04, 0x37
        /*0002*/ 	.short	(.L_680 - .L_679)
.L_679:
        /*0004*/ 	.word	0x00000082


	//----- nvinfo : EIATTR_KPARAM_INFO
	.align		4
.L_680:
        /*0008*/ 	.byte	0x04, 0x17
        /*000a*/ 	.short	(.L_682 - .L_681)
.L_681:
        /*000c*/ 	.word	0x00000000
        /*0010*/ 	.short	0x0000
        /*0012*/ 	.short	0x0000
        /*0014*/ 	.byte	0x00, 0xf0, 0xc1, 0x09


	//----- nvinfo : EIATTR_SPARSE_MMA_MASK
	.align		4
.L_682:
        /*0018*/ 	.byte	0x03, 0x50
        /*001a*/ 	.short	0x0000


	//----- nvinfo : EIATTR_MAXREG_COUNT
	.align		4
        /*001c*/ 	.byte	0x03, 0x1b
        /*001e*/ 	.short	0x00ff


	//----- nvinfo : EIATTR_MERCURY_ISA_VERSION
	.align		4
        /*0020*/ 	.byte	0x03, 0x5f
        /*0022*/ 	.short	0x0101


	//----- nvinfo : EIATTR_EXIT_INSTR_OFFSETS
	.align		4
        /*0024*/ 	.byte	0x04, 0x1c
        /*0026*/ 	.short	(.L_684 - .L_683)


	//   ....[0]....
.L_683:
        /*0028*/ 	.word	0x00000010


	//----- nvinfo : EIATTR_MAX_THREADS
	.align		4
.L_684:
        /*002c*/ 	.byte	0x04, 0x05
        /*002e*/ 	.short	(.L_686 - .L_685)
.L_685:
        /*0030*/ 	.word	0x00000100
        /*0034*/ 	.word	0x00000001
        /*0038*/ 	.word	0x00000001


	//----- nvinfo : EIATTR_CBANK_PARAM_SIZE
	.align		4
.L_686:
        /*003c*/ 	.byte	0x03, 0x19
        /*003e*/ 	.short	0x0270


	//----- nvinfo : EIATTR_PARAM_CBANK
	.align		4
        /*0040*/ 	.byte	0x04, 0x0a
        /*0042*/ 	.short	(.L_688 - .L_687)
	.align		4
.L_687:
        /*0044*/ 	.word	index@(.nv.constant0._ZN7cutlass13device_kernelIN5flash19enable_sm80_to_sm89INS1_16FlashAttnBwdSm80INS1_25CollectiveMainloopBwdSm80ILi2ELi2EN4cute5tupleIJNS5_1CILi64EEENS7_ILi128EEES9_EEENS_10bfloat16_tEfNS_4arch4Sm80ELb0ELb0ELb0ELb1ELb0ELb0ELb0ELb0ELi2ELi2ELi2ELi2ELb0EEENS1_21CollectiveEpilogueBwdISA_SB_SD_Li256ELb1ELb0ELi4EEENS1_19SingleTileSchedulerILb1ELb0ELb0ELi128EEEEEEEEEvNT_6ParamsE)
        /*0048*/ 	.short	0x0210
        /*004a*/ 	.short	0x0270


	//----- nvinfo : EIATTR_SW_WAR
	.align		4
.L_688:
        /*004c*/ 	.byte	0x04, 0x36
        /*004e*/ 	.short	(.L_690 - .L_689)
.L_689:
        /*0050*/ 	.word	0x00000008
.L_690:


//--------------------- .nv.info._ZN7cutlass13device_kernelIN5flash19enable_sm80_to_sm89INS1_16FlashAttnBwdSm80INS1_25CollectiveMainloopBwdSm80ILi2ELi2EN4cute5tupleIJNS5_1CILi64EEENS7_ILi128EEES9_EEENS_10bfloat16_tEfNS_4arch4Sm80ELb0ELb0ELb0ELb1ELb1ELb0ELb0ELb0ELi2ELi2ELi2ELi2ELb0EEENS1_21CollectiveEpilogueBwdISA_SB_SD_Li256ELb1ELb0ELi4EEENS1_19SingleTileSchedulerILb1ELb0ELb0ELi128EEEEEEEEEvNT_6ParamsE --------------------------
	.section	.nv.info._ZN7cutlass13device_kernelIN5flash19enable_sm80_to_sm89INS1_16FlashAttnBwdSm80INS1_25CollectiveMainloopBwdSm80ILi2ELi2EN4cute5tupleIJNS5_1CILi64EEENS7_ILi128EEES9_EEENS_10bfloat16_tEfNS_4arch4Sm80ELb0ELb0ELb0ELb1ELb1ELb0ELb0ELb0ELi2ELi2ELi2ELi2ELb0EEENS1_21CollectiveEpilogueBwdISA_SB_SD_Li256ELb1ELb0ELi4EEENS1_19SingleTileSchedulerILb1ELb0ELb0ELi128EEEEEEEEEvNT_6ParamsE,"",@"SHT_CUDA_INFO"
	.sectionflags	@""
	.align	4


	//----- nvinfo : EIATTR_CUDA_API_VERSION
	.align		4
        /*0000*/ 	.byte	0x04, 0x37
        /*0002*/ 	.short	(.L_692 - .L_691)
.L_691:
        /*0004*/ 	.word	0x00000082


	//----- nvinfo : EIATTR_KPARAM_INFO
	.align		4
.L_692:
        /*0008*/ 	.byte	0x04, 0x17
        /*000a*/ 	.short	(.L_694 - .L_693)
.L_693:
        /*000c*/ 	.word	0x00000000
        /*0010*/ 	.short	0x0000
        /*0012*/ 	.short	0x0000
        /*0014*/ 	.byte	0x00, 0xf0, 0xc1, 0x09


	//----- nvinfo : EIATTR_SPARSE_MMA_MASK
	.align		4
.L_694:
        /*0018*/ 	.byte	0x03, 0x50
        /*001a*/ 	.short	0x0000


	//----- nvinfo : EIATTR_MAXREG_COUNT
	.align		4
        /*001c*/ 	.byte	0x03, 0x1b
        /*001e*/ 	.short	0x00ff


	//----- nvinfo : EIATTR_MERCURY_ISA_VERSION
	.align		4
        /*0020*/ 	.byte	0x03, 0x5f
        /*0022*/ 	.short	0x0101


	//----- nvinfo : EIATTR_EXIT_INSTR_OFFSETS
	.align		4
        /*0024*/ 	.byte	0x04, 0x1c
        /*0026*/ 	.short	(.L_696 - .L_695)


	//   ....[0]....
.L_695:
        /*0028*/ 	.word	0x00000010


	//----- nvinfo : EIATTR_MAX_THREADS
	.align		4
.L_696:
        /*002c*/ 	.byte	0x04, 0x05
        /*002e*/ 	.short	(.L_698 - .L_697)
.L_697:
        /*0030*/ 	.word	0x00000100
        /*0034*/ 	.word	0x00000001
        /*0038*/ 	.word	0x00000001


	//----- nvinfo : EIATTR_CBANK_PARAM_SIZE
	.align		4
.L_698:
        /*003c*/ 	.byte	0x03, 0x19
        /*003e*/ 	.short	0x0270


	//----- nvinfo : EIATTR_PARAM_CBANK
	.align		4
        /*0040*/ 	.byte	0x04, 0x0a
        /*0042*/ 	.short	(.L_700 - .L_699)
	.align		4
.L_699:
        /*0044*/ 	.word	index@(.nv.constant0._ZN7cutlass13device_kernelIN5flash19enable_sm80_to_sm89INS1_16FlashAttnBwdSm80INS1_25CollectiveMainloopBwdSm80ILi2ELi2EN4cute5tupleIJNS5_1CILi64EEENS7_ILi128EEES9_EEENS_10bfloat16_tEfNS_4arch4Sm80ELb0ELb0ELb0ELb1ELb1ELb0ELb0ELb0ELi2ELi2ELi2ELi2ELb0EEENS1_21CollectiveEpilogueBwdISA_SB_SD_Li256ELb1ELb0ELi4EEENS1_19SingleTileSchedulerILb1ELb0ELb0ELi128EEEEEEEEEvNT_6ParamsE)
        /*0048*/ 	.short	0x0210
        /*004a*/ 	.short	0x0270


	//----- nvinfo : EIATTR_SW_WAR
	.align		4
.L_700:
        /*004c*/ 	.byte	0x04, 0x36
        /*004e*/ 	.short	(.L_702 - .L_701)
.L_701:
        /*0050*/ 	.word	0x00000008
.L_702:


//--------------------- .nv.info._ZN7cutlass13device_kernelIN5flash19enable_sm80_to_sm89INS1_16FlashAttnBwdSm80INS1_25CollectiveMainloopBwdSm80ILi2ELi2EN4cute5tupleIJNS5_1CILi64EEENS7_ILi128EEES9_EEENS_10bfloat16_tEfNS_4arch4Sm80ELb0ELb0ELb0ELb1ELb0ELb0ELb0ELb0ELi2ELi2ELi2ELi2ELb0EEENS1_24CollectiveEpilogueBwdGQAISA_fSD_Li256ELb1ELb0EEENS1_19SingleTileSchedulerILb1ELb0ELb0ELi128EEEEEEEEEvNT_6ParamsE --------------------------
	.section	.nv.info._ZN7cutlass13device_kernelIN5flash19enable_sm80_to_sm89INS1_16FlashAttnBwdSm80INS1_25CollectiveMainloopBwdSm80ILi2ELi2EN4cute5tupleIJNS5_1CILi64EEENS7_ILi128EEES9_EEENS_10bfloat16_tEfNS_4arch4Sm80ELb0ELb0ELb0ELb1ELb0ELb0ELb0ELb0ELi2ELi2ELi2ELi2ELb0EEENS1_24CollectiveEpilogueBwdGQAISA_fSD_Li256ELb1ELb0EEENS1_19SingleTileSchedulerILb1ELb0ELb0ELi128EEEEEEEEEvNT_6ParamsE,"",@"SHT_CUDA_INFO"
	.sectionflags	@""
	.align	4


	//----- nvinfo : EIATTR_CUDA_API_VERSION
	.align		4
        /*0000*/ 	.byte	0x04, 0x37
        /*0002*/ 	.short	(.L_704 - .L_703)
.L_703:
        /*0004*/ 	.word	0x00000082


	//----- nvinfo : EIATTR_KPARAM_INFO
	.align		4
.L_704:
        /*0008*/ 	.byte	0x04, 0x17
        /*000a*/ 	.short	(.L_706 - .L_705)
.L_705:
        /*000c*/ 	.word	0x00000000
        /*0010*/ 	.short	0x0000
        /*0012*/ 	.short	0x0000
        /*0014*/ 	.byte	0x00, 0xf0, 0xe1, 0x09


	//----- nvinfo : EIATTR_SPARSE_MMA_MASK
	.align		4
.L_706:
        /*0018*/ 	.byte	0x03, 0x50
        /*001a*/ 	.short	0x0000


	//----- nvinfo : EIATTR_MAXREG_COUNT
	.align		4
        /*001c*/ 	.byte	0x03, 0x1b
        /*001e*/ 	.short	0x00ff


	//----- nvinfo : EIATTR_MERCURY_ISA_VERSION
	.align		4
        /*0020*/ 	.byte	0x03, 0x5f
        /*0022*/ 	.short	0x0101


	//----- nvinfo : EIATTR_EXIT_INSTR_OFFSETS
	.align		4
        /*0024*/ 	.byte	0x04, 0x1c
        /*0026*/ 	.short	(.L_708 - .L_707)


	//   ....[0]....
.L_707:
        /*0028*/ 	.word	0x00000010


	//----- nvinfo : EIATTR_MAX_THREADS
	.align		4
.L_708:
        /*002c*/ 	.byte	0x04, 0x05
        /*002e*/ 	.short	(.L_710 - .L_709)
.L_709:
        /*0030*/ 	.word	0x00000100
        /*0034*/ 	.word	0x00000001
        /*0038*/ 	.word	0x00000001


	//----- nvinfo : EIATTR_CBANK_PARAM_SIZE
	.align		4
.L_710:
        /*003c*/ 	.byte	0x03, 0x19
        /*003e*/ 	.short	0x0278


	//----- nvinfo : EIATTR_PARAM_CBANK
	.align		4
        /*0040*/ 	.byte	0x04, 0x0a
        /*0042*/ 	.short	(.L_712 - .L_711)
	.align		4
.L_711:
        /*0044*/ 	.word	index@(.nv.constant0._ZN7cutlass13device_kernelIN5flash19enable_sm80_to_sm89INS1_16FlashAttnBwdSm80INS1_25CollectiveMainloopBwdSm80ILi2ELi2EN4cute5tupleIJNS5_1CILi64EEENS7_ILi128EEES9_EEENS_10bfloat16_tEfNS_4arch4Sm80ELb0ELb0ELb0ELb1ELb0ELb0ELb0ELb0ELi2ELi2ELi2ELi2ELb0EEENS1_24CollectiveEpilogueBwdGQAISA_fSD_Li256ELb1ELb0EEENS1_19SingleTileSchedulerILb1ELb0ELb0ELi128EEEEEEEEEvNT_6ParamsE)
        /*0048*/ 	.short	0x0210
        /*004a*/ 	.short	0x0278


	//----- nvinfo : EIATTR_SW_WAR
	.align		4
.L_712:
        /*004c*/ 	.byte	0x04, 0x36
        /*004e*/ 	.short	(.L_714 - .L_713)
.L_713:
        /*0050*/ 	.word	0x00000008
.L_714:


//--------------------- .nv.info._ZN7cutlass13device_kernelIN5flash19enable_sm80_to_sm89INS1_16FlashAttnBwdSm80INS1_25CollectiveMainloopBwdSm80ILi2ELi2EN4cute5tupleIJNS5_1CILi64EEENS7_ILi128EEES9_EEENS_10bfloat16_tEfNS_4arch4Sm80ELb0ELb0ELb0ELb1ELb1ELb0ELb0ELb0ELi2ELi2ELi2ELi2ELb0EEENS1_24CollectiveEpilogueBwdGQAISA_fSD_Li256ELb1ELb1EEENS1_19SingleTileSchedulerILb1ELb0ELb0ELi128EEEEEEEEEvNT_6ParamsE --------------------------
	.section	.nv.info._ZN7cutlass13device_kernelIN5flash19enable_sm80_to_sm89INS1_16FlashAttnBwdSm80INS1_25CollectiveMainloopBwdSm80ILi2ELi2EN4cute5tupleIJNS5_1CILi64EEENS7_ILi128EEES9_EEENS_10bfloat16_tEfNS_4arch4Sm80ELb0ELb0ELb0ELb1ELb1ELb0ELb0ELb0ELi2ELi2ELi2ELi2ELb0EEENS1_24CollectiveEpilogueBwdGQAISA_fSD_Li256ELb1ELb1EEENS1_19SingleTileSchedulerILb1ELb0ELb0ELi128EEEEEEEEEvNT_6ParamsE,"",@"SHT_CUDA_INFO"
	.sectionflags	@""
	.align	4


	//----- nvinfo : EIATTR_CUDA_API_VERSION
	.align		4
        /*0000*/ 	.byte	0x04, 0x37
        /*0002*/ 	.short	(.L_716 - .L_715)
.L_715:
        /*0004*/ 	.word	0x00000082


	//----- nvinfo : EIATTR_KPARAM_INFO
	.align		4
.L_716:
        /*0008*/ 	.byte	0x04, 0x17
        /*000a*/ 	.short	(.L_718 - .L_717)
.L_717:
        /*000c*/ 	.word	0x00000000
        /*0010*/ 	.short	0x0000
        /*0012*/ 	.short	0x0000
        /*0014*/ 	.byte	0x00, 0xf0, 0xe1, 0x09


	//----- nvinfo : EIATTR_SPARSE_MMA_MASK
	.align		4
.L_718:
        /*0018*/ 	.byte	0x03, 0x50
        /*001a*/ 	.short	0x0000


	//----- nvinfo : EIATTR_MAXREG_COUNT
	.align		4
        /*001c*/ 	.byte	0x03, 0x1b
        /*001e*/ 	.short	0x00ff


	//----- nvinfo : EIATTR_MERCURY_ISA_VERSION
	.align		4
        /*0020*/ 	.byte	0x03, 0x5f
        /*0022*/ 	.short	0x0101


	//----- nvinfo : EIATTR_EXIT_INSTR_OFFSETS
	.align		4
        /*0024*/ 	.byte	0x04, 0x1c
        /*0026*/ 	.short	(.L_720 - .L_719)


	//   ....[0]....
.L_719:
        /*0028*/ 	.word	0x00000010


	//----- nvinfo : EIATTR_MAX_THREADS
	.align		4
.L_720:
        /*002c*/ 	.byte	0x04, 0x05
        /*002e*/ 	.short	(.L_722 - .L_721)
.L_721:
        /*0030*/ 	.word	0x00000100
        /*0034*/ 	.word	0x00000001
        /*0038*/ 	.word	0x00000001


	//----- nvinfo : EIATTR_CBANK_PARAM_SIZE
	.align		4
.L_722:
        /*003c*/ 	.byte	0x03, 0x19
        /*003e*/ 	.short	0x0278


	//----- nvinfo : EIATTR_PARAM_CBANK
	.align		4
        /*0040*/ 	.byte	0x04, 0x0a
        /*0042*/ 	.short	(.L_724 - .L_723)
	.align		4
.L_723:
        /*0044*/ 	.word	index@(.nv.constant0._ZN7cutlass13device_kernelIN5flash19enable_sm80_to_sm89INS1_16FlashAttnBwdSm80INS1_25CollectiveMainloopBwdSm80ILi2ELi2EN4cute5tupleIJNS5_1CILi64EEENS7_ILi128EEES9_EEENS_10bfloat16_tEfNS_4arch4Sm80ELb0ELb0ELb0ELb1ELb1ELb0ELb0ELb0ELi2ELi2ELi2ELi2ELb0EEENS1_24CollectiveEpilogueBwdGQAISA_fSD_Li256ELb1ELb1EEENS1_19SingleTileSchedulerILb1ELb0ELb0ELi128EEEEEEEEEvNT_6ParamsE)
        /*0048*/ 	.short	0x0210
        /*004a*/ 	.short	0x0278


	//----- nvinfo : EIATTR_SW_WAR
	.align		4
.L_724:
        /*004c*/ 	.byte	0x04, 0x36
        /*004e*/ 	.short	(.L_726 - .L_725)
.L_725:
        /*0050*/ 	.word	0x00000008
.L_726:


//--------------------- .nv.info._ZN7cutlass13device_kernelIN5flash19enable_sm80_to_sm89INS1_16FlashAttnBwdSm80INS1_25CollectiveMainloopBwdSm80ILi2ELi2EN4cute5tupleIJNS5_1CILi64EEENS7_ILi128EEES9_EEENS_10bfloat16_tEfNS_4arch4Sm80ELb0ELb1ELb0ELb0ELb0ELb0ELb0ELb0ELi2ELi2ELi2ELi2ELb0EEENS1_21CollectiveEpilogueBwdISA_SB_SD_Li256ELb0ELb0ELi4EEENS1_19SingleTileSchedulerILb0ELb0ELb0ELi128EEEEEEEEEvNT_6ParamsE --------------------------
	.section	.nv.info._ZN7cutlass13device_kernelIN5flash19enable_sm80_to_sm89INS1_16FlashAttnBwdSm80INS1_25CollectiveMainloopBwdSm80ILi2ELi2EN4cute5tupleIJNS5_1CILi64EEENS7_ILi128EEES9_EEENS_10bfloat16_tEfNS_4arch4Sm80ELb0ELb1ELb0ELb0ELb0ELb0ELb0ELb0ELi2ELi2ELi2ELi2ELb0EEENS1_21CollectiveEpilogueBwdISA_SB_SD_Li256ELb0ELb0ELi4EEENS1_19SingleTileSchedulerILb0ELb0ELb0ELi128EEEEEEEEEvNT_6ParamsE,"",@"SHT_CUDA_INFO"
	.sectionflags	@""
	.align	4


	//----- nvinfo : EIATTR_CUDA_API_VERSION
	.align		4
        /*0000*/ 	.byte	0x04, 0x37
        /*0002*/ 	.short	(.L_728 - .L_727)
.L_727:
        /*0004*/ 	.word	0x00000082


	//----- nvinfo : EIATTR_KPARAM_INFO
	.align		4
.L_728:
        /*0008*/ 	.byte	0x04, 0x17
        /*000a*/ 	.short	(.L_730 - .L_729)
.L_729:
        /*000c*/ 	.word	0x00000000
        /*0010*/ 	.short	0x0000
        /*0012*/ 	.short	0x0000
        /*0014*/ 	.byte	0x00, 0xf0, 0xc1, 0x09


	//----- nvinfo : EIATTR_SPARSE_MMA_MASK
	.align		4
.L_730:
        /*0018*/ 	.byte	0x03, 0x50
        /*001a*/ 	.short	0x0000


	//----- nvinfo : EIATTR_MAXREG_COUNT
	.align		4
        /*001c*/ 	.byte	0x03, 0x1b
        /*001e*/ 	.short	0x00ff


	//----- nvinfo : EIATTR_MERCURY_ISA_VERSION
	.align		4
        /*0020*/ 	.byte	0x03, 0x5f
        /*0022*/ 	.short	0x0101


	//----- nvinfo : EIATTR_EXIT_INSTR_OFFSETS
	.align		4
        /*0024*/ 	.byte	0x04, 0x1c
        /*0026*/ 	.short	(.L_732 - .L_731)


	//   ....[0]....
.L_731:
        /*0028*/ 	.word	0x00000010


	//----- nvinfo : EIATTR_MAX_THREADS
	.align		4
.L_732:
        /*002c*/ 	.byte	0x04, 0x05
        /*002e*/ 	.short	(.L_734 - .L_733)
.L_733:
        /*0030*/ 	.word	0x00000100
        /*0034*/ 	.word	0x00000001
        /*0038*/ 	.word	0x00000001


	//----- nvinfo : EIATTR_CBANK_PARAM_SIZE
	.align		4
.L_734:
        /*003c*/ 	.byte	0x03, 0x19
        /*003e*/ 	.short	0x0270


	//----- nvinfo : EIATTR_PARAM_CBANK
	.align		4
        /*0040*/ 	.byte	0x04, 0x0a
        /*0042*/ 	.short	(.L_736 - .L_735)
	.align		4
.L_735:
        /*0044*/ 	.word	index@(.nv.constant0._ZN7cutlass13device_kernelIN5flash19enable_sm80_to_sm89INS1_16FlashAttnBwdSm80INS1_25CollectiveMainloopBwdSm80ILi2ELi2EN4cute5tupleIJNS5_1CILi64EEENS7_ILi128EEES9_EEENS_10bfloat16_tEfNS_4arch4Sm80ELb0ELb1ELb0ELb0ELb0ELb0ELb0ELb0ELi2ELi2ELi2ELi2ELb0EEENS1_21CollectiveEpilogueBwdISA_SB_SD_Li256ELb0ELb0ELi4EEENS1_19SingleTileSchedulerILb0ELb0ELb0ELi128EEEEEEEEEvNT_6ParamsE)
        /*0048*/ 	.short	0x0210
        /*004a*/ 	.short	0x0270


	//----- nvinfo : EIATTR_SW_WAR
	.align		4
.L_736:
        /*004c*/ 	.byte	0x04, 0x36
        /*004e*/ 	.short	(.L_738 - .L_737)
.L_737:
        /*0050*/ 	.word	0x00000008
.L_738:


//--------------------- .nv.info._ZN7cutlass13device_kernelIN5flash19enable_sm80_to_sm89INS1_16FlashAttnBwdSm80INS1_25CollectiveMainloopBwdSm80ILi2ELi2EN4cute5tupleIJNS5_1CILi64EEENS7_ILi128EEES9_EEENS_10bfloat16_tEfNS_4arch4Sm80ELb0ELb1ELb0ELb0ELb1ELb0ELb0ELb0ELi2ELi2ELi2ELi2ELb0EEENS1_21CollectiveEpilogueBwdISA_SB_SD_Li256ELb0ELb0ELi4EEENS1_19SingleTileSchedulerILb0ELb0ELb0ELi128EEEEEEEEEvNT_6ParamsE --------------------------
	.section	.nv.info._ZN7cutlass13device_kernelIN5flash19enable_sm80_to_sm89INS1_16FlashAttnBwdSm80INS1_25CollectiveMainloopBwdSm80ILi2ELi2EN4cute5tupleIJNS5_1CILi64EEENS7_ILi128EEES9_EEENS_10bfloat16_tEfNS_4arch4Sm80ELb0ELb1ELb0ELb0ELb1ELb0ELb0ELb0ELi2ELi2ELi2ELi2ELb0EEENS1_21CollectiveEpilogueBwdISA_SB_SD_Li256ELb0ELb0ELi4EEENS1_19SingleTileSchedulerILb0ELb0ELb0ELi128EEEEEEEEEvNT_6ParamsE,"",@"SHT_CUDA_INFO"
	.sectionflags	@""
	.align	4


	//----- nvinfo : EIATTR_CUDA_API_VERSION
	.align		4
        /*0000*/ 	.byte	0x04, 0x37
        /*0002*/ 	.short	(.L_740 - .L_739)
.L_739:
        /*0004*/ 	.word	0x00000082


	//----- nvinfo : EIATTR_KPARAM_INFO
	.align		4
.L_740:
        /*0008*/ 	.byte	0x04, 0x17
        /*000a*/ 	.short	(.L_742 - .L_741)
.L_741:
        /*000c*/ 	.word	0x00000000
        /*0010*/ 	.short	0x0000
        /*0012*/ 	.short	0x0000
        /*0014*/ 	.byte	0x00, 0xf0, 0xc1, 0x09


	//----- nvinfo : EIATTR_SPARSE_MMA_MASK
	.align		4
.L_742:
        /*0018*/ 	.byte	0x03, 0x50
        /*001a*/ 	.short	0x0000


	//----- nvinfo : EIATTR_MAXREG_COUNT
	.align		4
        /*001c*/ 	.byte	0x03, 0x1b
        /*001e*/ 	.short	0x00ff


	//----- nvinfo : EIATTR_MERCURY_ISA_VERSION
	.align		4
        /*0020*/ 	.byte	0x03, 0x5f
        /*0022*/ 	.short	0x0101


	//----- nvinfo : EIATTR_EXIT_INSTR_OFFSETS
	.align		4
        /*0024*/ 	.byte	0x04, 0x1c
        /*0026*/ 	.short	(.L_744 - .L_743)


	//   ....[0]....
.L_743:
        /*0028*/ 	.word	0x00000010


	//----- nvinfo : EIATTR_MAX_THREADS
	.align		4
.L_744:
        /*002c*/ 	.byte	0x04, 0x05
        /*002e*/ 	.short	(.L_746 - .L_745)
.L_745:
        /*0030*/ 	.word	0x00000100
        /*0034*/ 	.word	0x00000001
        /*0038*/ 	.word	0x00000001


	//----- nvinfo : EIATTR_CBANK_PARAM_SIZE
	.align		4
.L_746:
        /*003c*/ 	.byte	0x03, 0x19
        /*003e*/ 	.short	0x0270


	//----- nvinfo : EIATTR_PARAM_CBANK
	.align		4
        /*0040*/ 	.byte	0x04, 0x0a
        /*0042*/ 	.short	(.L_748 - .L_747)
	.align		4
.L_747:
        /*0044*/ 	.word	index@(.nv.constant0._ZN7cutlass13device_kernelIN5flash19enable_sm80_to_sm89INS1_16FlashAttnBwdSm80INS1_25CollectiveMainloopBwdSm80ILi2ELi2EN4cute5tupleIJNS5_1CILi64EEENS7_ILi128EEES9_EEENS_10bfloat16_tEfNS_4arch4Sm80ELb0ELb1ELb0ELb0ELb1ELb0ELb0ELb0ELi2ELi2ELi2ELi2ELb0EEENS1_21CollectiveEpilogueBwdISA_SB_SD_Li256ELb0ELb0ELi4EEENS1_19SingleTileSchedulerILb0ELb0ELb0ELi128EEEEEEEEEvNT_6ParamsE)
        /*0048*/ 	.short	0x0210
        /*004a*/ 	.short	0x0270


	//----- nvinfo : EIATTR_SW_WAR
	.align		4
.L_748:
        /*004c*/ 	.byte	0x04, 0x36
        /*004e*/ 	.short	(.L_750 - .L_749)
.L_749:
        /*0050*/ 	.word	0x00000008
.L_750:


//--------------------- .nv.info._ZN7cutlass13device_kernelIN5flash19enable_sm80_to_sm89INS1_16FlashAttnBwdSm80INS1_25CollectiveMainloopBwdSm80ILi2ELi2EN4cute5tupleIJNS5_1CILi64EEENS7_ILi128EEES9_EEENS_10bfloat16_tEfNS_4arch4Sm80ELb0ELb1ELb0ELb0ELb0ELb0ELb0ELb0ELi2ELi2ELi2ELi2ELb0EEENS1_24CollectiveEpilogueBwdGQAISA_fSD_Li256ELb0ELb0EEENS1_19SingleTileSchedulerILb0ELb0ELb0ELi128EEEEEEEEEvNT_6ParamsE --------------------------
	.section	.nv.info._ZN7cutlass13device_kernelIN5flash19enable_sm80_to_sm89INS1_16FlashAttnBwdSm80INS1_25CollectiveMainloopBwdSm80ILi2ELi2EN4cute5tupleIJNS5_1CILi64EEENS7_ILi128EEES9_EEENS_10bfloat16_tEfNS_4arch4Sm80ELb0ELb1ELb0ELb0ELb0ELb0ELb0ELb0ELi2ELi2ELi2ELi2ELb0EEENS1_24CollectiveEpilogueBwdGQAISA_fSD_Li256ELb0ELb0EEENS1_19SingleTileSchedulerILb0ELb0ELb0ELi128EEEEEEEEEvNT_6ParamsE,"",@"SHT_CUDA_INFO"
	.sectionflags	@""
	.align	4


	//----- nvinfo : EIATTR_CUDA_API_VERSION
	.align		4
        /*0000*/ 	.byte	0x04, 0x37
        /*0002*/ 	.short	(.L_752 - .L_751)
.L_751:
        /*0004*/ 	.word	0x00000082


	//----- nvinfo : EIATTR_KPARAM_INFO
	.align		4
.L_752:
        /*0008*/ 	.byte	0x04, 0x17
        /*000a*/ 	.short	(.L_754 - .L_753)
.L_753:
        /*000c*/ 	.word	0x00000000
        /*0010*/ 	.short	0x0000
        /*0012*/ 	.short	0x0000
        /*0014*/ 	.byte	0x00, 0xf0, 0xe1, 0x09


	//----- nvinfo : EIATTR_SPARSE_MMA_MASK
	.align		4
.L_754:
        /*0018*/ 	.byte	0x03, 0x50
        /*001a*/ 	.short	0x0000


	//----- nvinfo : EIATTR_MAXREG_COUNT
	.align		4
        /*001c*/ 	.byte	0x03, 0x1b
        /*001e*/ 	.short	0x00ff


	//----- nvinfo : EIATTR_MERCURY_ISA_VERSION
	.align		4
        /*0020*/ 	.byte	0x03, 0x5f
        /*0022*/ 	.short	0x0101


	//----- nvinfo : EIATTR_EXIT_INSTR_OFFSETS
	.align		4
        /*0024*/ 	.byte	0x04, 0x1c
        /*0026*/ 	.short	(.L_756 - .L_755)


	//   ....[0]....
.L_755:
        /*0028*/ 	.word	0x00000010


	//----- nvinfo : EIATTR_MAX_THREADS
	.align		4
.L_756:
        /*002c*/ 	.byte	0x04, 0x05
        /*002e*/ 	.short	(.L_758 - .L_757)
.L_757:
        /*0030*/ 	.word	0x00000100
        /*0034*/ 	.word	0x00000001
        /*0038*/ 	.word	0x00000001


	//----- nvinfo : EIATTR_CBANK_PARAM_SIZE
	.align		4
.L_758:
        /*003c*/ 	.byte	0x03, 0x19
        /*003e*/ 	.short	0x0278


	//----- nvinfo : EIATTR_PARAM_CBANK
	.align		4
        /*0040*/ 	.byte	0x04, 0x0a
        /*0042*/ 	.short	(.L_760 - .L_759)
	.align		4
.L_759:
        /*0044*/ 	.word	index@(.nv.constant0._ZN7cutlass13device_kernelIN5flash19enable_sm80_to_sm89INS1_16FlashAttnBwdSm80INS1_25CollectiveMainloopBwdSm80ILi2ELi2EN4cute5tupleIJNS5_1CILi64EEENS7_ILi128EEES9_EEENS_10bfloat16_tEfNS_4arch4Sm80ELb0ELb1ELb0ELb0ELb0ELb0ELb0ELb0ELi2ELi2ELi2ELi2ELb0EEENS1_24CollectiveEpilogueBwdGQAISA_fSD_Li256ELb0ELb0EEENS1_19SingleTileSchedulerILb0ELb0ELb0ELi128EEEEEEEEEvNT_6ParamsE)
        /*0048*/ 	.short	0x0210
        /*004a*/ 	.short	0x0278


	//----- nvinfo : EIATTR_SW_WAR
	.align		4
.L_760:
        /*004c*/ 	.byte	0x04, 0x36
        /*004e*/ 	.short	(.L_762 - .L_761)
.L_761:
        /*0050*/ 	.word	0x00000008
.L_762:


//--------------------- .nv.info._ZN7cutlass13device_kernelIN5flash19enable_sm80_to_sm89INS1_16FlashAttnBwdSm80INS1_25CollectiveMainloopBwdSm80ILi2ELi2EN4cute5tupleIJNS5_1CILi64EEENS7_ILi128EEES9_EEENS_10bfloat16_tEfNS_4arch4Sm80ELb0ELb1ELb0ELb0ELb1ELb0ELb0ELb0ELi2ELi2ELi2ELi2ELb0EEENS1_24CollectiveEpilogueBwdGQAISA_fSD_Li256ELb0ELb1EEENS1_19SingleTileSchedulerILb0ELb0ELb0ELi128EEEEEEEEEvNT_6ParamsE --------------------------
	.section	.nv.info._ZN7cutlass13device_kernelIN5flash19enable_sm80_to_sm89INS1_16FlashAttnBwdSm80INS1_25CollectiveMainloopBwdSm80ILi2ELi2EN4cute5tupleIJNS5_1CILi64EEENS7_ILi128EEES9_EEENS_10bfloat16_tEfNS_4arch4Sm80ELb0ELb1ELb0ELb0ELb1ELb0ELb0ELb0ELi2ELi2ELi2ELi2ELb0EEENS1_24CollectiveEpilogueBwdGQAISA_fSD_Li256ELb0ELb1EEENS1_19SingleTileSchedulerILb0ELb0ELb0ELi128EEEEEEEEEvNT_6ParamsE,"",@"SHT_CUDA_INFO"
	.sectionflags	@""
	.align	4


	//----- nvinfo : EIATTR_CUDA_API_VERSION
	.align		4
        /*0000*/ 	.byte	0x04, 0x37
        /*0002*/ 	.short	(.L_764 - .L_763)
.L_763:
        /*0004*/ 	.word	0x00000082


	//----- nvinfo : EIATTR_KPARAM_INFO
	.align		4
.L_764:
        /*0008*/ 	.byte	0x04, 0x17
        /*000a*/ 	.short	(.L_766 - .L_765)
.L_765:
        /*000c*/ 	.word	0x00000000
        /*0010*/ 	.short	0x0000
        /*0012*/ 	.short	0x0000
        /*0014*/ 	.byte	0x00, 0xf0, 0xe1, 0x09


	//----- nvinfo : EIATTR_SPARSE_MMA_MASK
	.align		4
.L_766:
        /*0018*/ 	.byte	0x03, 0x50
        /*001a*/ 	.short	0x0000


	//----- nvinfo : EIATTR_MAXREG_COUNT
	.align		4
        /*001c*/ 	.byte	0x03, 0x1b
        /*001e*/ 	.short	0x00ff


	//----- nvinfo : EIATTR_MERCURY_ISA_VERSION
	.align		4
        /*0020*/ 	.byte	0x03, 0x5f
        /*0022*/ 	.short	0x0101


	//----- nvinfo : EIATTR_EXIT_INSTR_OFFSETS
	.align		4
        /*0024*/ 	.byte	0x04, 0x1c
        /*0026*/ 	.short	(.L_768 - .L_767)


	//   ....[0]....
.L_767:
        /*0028*/ 	.word	0x00000010


	//----- nvinfo : EIATTR_MAX_THREADS
	.align		4
.L_768:
        /*002c*/ 	.byte	0x04, 0x05
        /*002e*/ 	.short	(.L_770 - .L_769)
.L_769:
        /*0030*/ 	.word	0x00000100
        /*0034*/ 	.word	0x00000001
        /*0038*/ 	.word	0x00000001


	//----- nvinfo : EIATTR_CBANK_PARAM_SIZE
	.align		4
.L_770:
        /*003c*/ 	.byte	0x03, 0x19
        /*003e*/ 	.short	0x0278


	//----- nvinfo : EIATTR_PARAM_CBANK
	.align		4
        /*0040*/ 	.byte	0x04, 0x0a
        /*0042*/ 	.short	(.L_772 - .L_771)
	.align		4
.L_771:
        /*0044*/ 	.word	index@(.nv.constant0._ZN7cutlass13device_kernelIN5flash19enable_sm80_to_sm89INS1_16FlashAttnBwdSm80INS1_25CollectiveMainloopBwdSm80ILi2ELi2EN4cute5tupleIJNS5_1CILi64EEENS7_ILi128EEES9_EEENS_10bfloat16_tEfNS_4arch4Sm80ELb0ELb1ELb0ELb0ELb1ELb0ELb0ELb0ELi2ELi2ELi2ELi2ELb0EEENS1_24CollectiveEpilogueBwdGQAISA_fSD_Li256ELb0ELb1EEENS1_19SingleTileSchedulerILb0ELb0ELb0ELi128EEEEEEEEEvNT_6ParamsE)
        /*0048*/ 	.short	0x0210
        /*004a*/ 	.short	0x0278


	//----- nvinfo : EIATTR_SW_WAR
	.align		4
.L_772:
        /*004c*/ 	.byte	0x04, 0x36
        /*004e*/ 	.short	(.L_774 - .L_773)
.L_773:
        /*0050*/ 	.word	0x00000008
.L_774:


//--------------------- .nv.info._ZN7cutlass13device_kernelIN5flash19enable_sm80_to_sm89INS1_16FlashAttnBwdSm80INS1_25CollectiveMainloopBwdSm80ILi2ELi2EN4cute5tupleIJNS5_1CILi64EEENS7_ILi128EEES9_EEENS_10bfloat16_tEfNS_4arch4Sm80ELb0ELb1ELb0ELb1ELb0ELb0ELb0ELb0ELi2ELi2ELi2ELi2ELb0EEENS1_21CollectiveEpilogueBwdISA_SB_SD_Li256ELb1ELb0ELi4EEENS1_19SingleTileSchedulerILb1ELb0ELb0ELi128EEEEEEEEEvNT_6ParamsE --------------------------
	.section	.nv.info._ZN7cutlass13device_kernelIN5flash19enable_sm80_to_sm89INS1_16FlashAttnBwdSm80INS1_25CollectiveMainloopBwdSm80ILi2ELi2EN4cute5tupleIJNS5_1CILi64EEENS7_ILi128EEES9_EEENS_10bfloat16_tEfNS_4arch4Sm80ELb0ELb1ELb0ELb1ELb0ELb0ELb0ELb0ELi2ELi2ELi2ELi2ELb0EEENS1_21CollectiveEpilogueBwdISA_SB_SD_Li256ELb1ELb0ELi4EEENS1_19SingleTileSchedulerILb1ELb0ELb0ELi128EEEEEEEEEvNT_6ParamsE,"",@"SHT_CUDA_INFO"
	.sectionflags	@""
	.align	4


	//----- nvinfo : EIATTR_CUDA_API_VERSION
	.align		4
        /*0000*/ 	.byte	0x04, 0x37
        /*0002*/ 	.short	(.L_776 - .L_775)
.L_775:
        /*0004*/ 	.word	0x00000082


	//----- nvinfo : EIATTR_KPARAM_INFO
	.align		4
.L_776:
        /*0008*/ 	.byte	0x04, 0x17
        /*000a*/ 	.short	(.L_778 - .L_777)
.L_777:
        /*000c*/ 	.word	0x00000000
        /*0010*/ 	.short	0x0000
        /*0012*/ 	.short	0x0000
        /*0014*/ 	.byte	0x00, 0xf0, 0xc1, 0x09


	//----- nvinfo : EIATTR_SPARSE_MMA_MASK
	.align		4
.L_778:
        /*0018*/ 	.byte	0x03, 0x50
        /*001a*/ 	.short	0x0000


	//----- nvinfo : EIATTR_MAXREG_COUNT
	.align		4
        /*001c*/ 	.byte	0x03, 0x1b
        /*001e*/ 	.short	0x00ff


	//----- nvinfo : EIATTR_MERCURY_ISA_VERSION
	.align		4
        /*0020*/ 	.byte	0x03, 0x5f
        /*0022*/ 	.short	0x0101


	//----- nvinfo : EIATTR_EXIT_INSTR_OFFSETS
	.align		4
        /*0024*/ 	.byte	0x04, 0x1c
        /*0026*/ 	.short	(.L_780 - .L_779)


	//   ....[0]....
.L_779:
        /*0028*/ 	.word	0x00000010


	//----- nvinfo : EIATTR_MAX_THREADS
	.align		4
.L_780:
        /*002c*/ 	.byte	0x04, 0x05
        /*002e*/ 	.short	(.L_782 - .L_781)
.L_781:
        /*0030*/ 	.word	0x00000100
        /*0034*/ 	.word	0x00000001
        /*0038*/ 	.word	0x00000001


	//----- nvinfo : EIATTR_CBANK_PARAM_SIZE
	.align		4
.L_782:
        /*003c*/ 	.byte	0x03, 0x19
        /*003e*/ 	.short	0x0270


	//----- nvinfo : EIATTR_PARAM_CBANK
	.align		4
        /*0040*/ 	.byte	0x04, 0x0a
        /*0042*/ 	.short	(.L_784 - .L_783)
	.align		4
.L_783:
        /*0044*/ 	.word	index@(.nv.constant0._ZN7cutlass13device_kernelIN5flash19enable_sm80_to_sm89INS1_16FlashAttnBwdSm80INS1_25CollectiveMainloopBwdSm80ILi2ELi2EN4cute5tupleIJNS5_1CILi64EEENS7_ILi128EEES9_EEENS_10bfloat16_tEfNS_4arch4Sm80ELb0ELb1ELb0ELb1ELb0ELb0ELb0ELb0ELi2ELi2ELi2ELi2ELb0EEENS1_21CollectiveEpilogueBwdISA_SB_SD_Li256ELb1ELb0ELi4EEENS1_19SingleTileSchedulerILb1ELb0ELb0ELi128EEEEEEEEEvNT_6ParamsE)
        /*0048*/ 	.short	0x0210
        /*004a*/ 	.short	0x0270


	//----- nvinfo : EIATTR_SW_WAR
	.align		4
.L_784:
        /*004c*/ 	.byte	0x04, 0x36
        /*004e*/ 	.short	(.L_786 - .L_785)
.L_785:
        /*0050*/ 	.word	0x00000008
.L_786:


//--------------------- .nv.info._ZN7cutlass13device_kernelIN5flash19enable_sm80_to_sm89INS1_16FlashAttnBwdSm80INS1_25CollectiveMainloopBwdSm80ILi2ELi2EN4cute5tupleIJNS5_1CILi64EEENS7_ILi128EEES9_EEENS_10bfloat16_tEfNS_4arch4Sm80ELb0ELb1ELb0ELb1ELb1ELb0ELb0ELb0ELi2ELi2ELi2ELi2ELb0EEENS1_21CollectiveEpilogueBwdISA_SB_SD_Li256ELb1ELb0ELi4EEENS1_19SingleTileSchedulerILb1ELb0ELb0ELi128EEEEEEEEEvNT_6ParamsE --------------------------
	.section	.nv.info._ZN7cutlass13device_kernelIN5flash19enable_sm80_to_sm89INS1_16FlashAttnBwdSm80INS1_25CollectiveMainloopBwdSm80ILi2ELi2EN4cute5tupleIJNS5_1CILi64EEENS7_ILi128EEES9_EEENS_10bfloat16_tEfNS_4arch4Sm80ELb0ELb1ELb0ELb1ELb1ELb0ELb0ELb0ELi2ELi2ELi2ELi2ELb0EEENS1_21CollectiveEpilogueBwdISA_SB_SD_Li256ELb1ELb0ELi4EEENS1_19SingleTileSchedulerILb1ELb0ELb0ELi128EEEEEEEEEvNT_6ParamsE,"",@"SHT_CUDA_INFO"
	.sectionflags	@""
	.align	4


	//----- nvinfo : EIATTR_CUDA_API_VERSION
	.align		4
        /*0000*/ 	.byte	0x04, 0x37
        /*0002*/ 	.short	(.L_788 - .L_787)
.L_787:
        /*0004*/ 	.word	0x00000082


	//----- nvinfo : EIATTR_KPARAM_INFO
	.align		4
.L_788:
        /*0008*/ 	.byte	0x04, 0x17
        /*000a*/ 	.short	(.L_790 - .L_789)
.L_789:
        /*000c*/ 	.word	0x00000000
        /*0010*/ 	.short	0x0000
        /*0012*/ 	.short	0x0000
        /*0014*/ 	.byte	0x00, 0xf0, 0xc1, 0x09


	//----- nvinfo : EIATTR_SPARSE_MMA_MASK
	.align		4
.L_790:
        /*0018*/ 	.byte	0x03, 0x50
        /*001a*/ 	.short	0x0000


	//----- nvinfo : EIATTR_MAXREG_COUNT
	.align		4
        /*001c*/ 	.byte	0x03, 0x1b
        /*001e*/ 	.short	0x00ff


	//----- nvinfo : EIATTR_MERCURY_ISA_VERSION
	.align		4
        /*0020*/ 	.byte	0x03, 0x5f
        /*0022*/ 	.short	0x0101


	//----- nvinfo : EIATTR_EXIT_INSTR_OFFSETS
	.align		4
        /*0024*/ 	.byte	0x04, 0x1c
        /*0026*/ 	.short	(.L_792 - .L_791)


	//   ....[0]....
.L_791:
        /*0028*/ 	.word	0x00000010


	//----- nvinfo : EIATTR_MAX_THREADS
	.align		4
.L_792:
        /*002c*/ 	.byte	0x04, 0x05
        /*002e*/ 	.short	(.L_794 - .L_793)
.L_793:
        /*0030*/ 	.word	0x00000100
        /*0034*/ 	.word	0x00000001
        /*0038*/ 	.word	0x00000001


	//----- nvinfo : EIATTR_CBANK_PARAM_SIZE
	.align		4
.L_794:
        /*003c*/ 	.byte	0x03, 0x19
        /*003e*/ 	.short	0x0270


	//----- nvinfo : EIATTR_PARAM_CBANK
	.align		4
        /*0040*/ 	.byte	0x04, 0x0a
        /*0042*/ 	.short	(.L_796 - .L_795)
	.align		4
.L_795:
        /*0044*/ 	.word	index@(.nv.constant0._ZN7cutlass13device_kernelIN5flash19enable_sm80_to_sm89INS1_16FlashAttnBwdSm80INS1_25CollectiveMainloopBwdSm80ILi2ELi2EN4cute5tupleIJNS5_1CILi64EEENS7_ILi128EEES9_EEENS_10bfloat16_tEfNS_4arch4Sm80ELb0ELb1ELb0ELb1ELb1ELb0ELb0ELb0ELi2ELi2ELi2ELi2ELb0EEENS1_21CollectiveEpilogueBwdISA_SB_SD_Li256ELb1ELb0ELi4EEENS1_19SingleTileSchedulerILb1ELb0ELb0ELi128EEEEEEEEEvNT_6ParamsE)
        /*0048*/ 	.short	0x0210
        /*004a*/ 	.short	0x0270


	//----- nvinfo : EIATTR_SW_WAR
	.align		4
.L_796:
        /*004c*/ 	.byte	0x04, 0x36
        /*004e*/ 	.short	(.L_798 - .L_797)
.L_797:
        /*0050*/ 	.word	0x00000008
.L_798:


//--------------------- .nv.info._ZN7cutlass13device_kernelIN5flash19enable_sm80_to_sm89INS1_16FlashAttnBwdSm80INS1_25CollectiveMainloopBwdSm80ILi2ELi2EN4cute5tupleIJNS5_1CILi64EEENS7_ILi128EEES9_EEENS_10bfloat16_tEfNS_4arch4Sm80ELb0ELb1ELb0ELb1ELb0ELb0ELb0ELb0ELi2ELi2ELi2ELi2ELb0EEENS1_24CollectiveEpilogueBwdGQAISA_fSD_Li256ELb1ELb0EEENS1_19SingleTileSchedulerILb1ELb0ELb0ELi128EEEEEEEEEvNT_6ParamsE --------------------------
	.section	.nv.info._ZN7cutlass13device_kernelIN5flash19enable_sm80_to_sm89INS1_16FlashAttnBwdSm80INS1_25CollectiveMainloopBwdSm80ILi2ELi2EN4cute5tupleIJNS5_1CILi64EEENS7_ILi128EEES9_EEENS_10bfloat16_tEfNS_4arch4Sm80ELb0ELb1ELb0ELb1ELb0ELb0ELb0ELb0ELi2ELi2ELi2ELi2ELb0EEENS1_24CollectiveEpilogueBwdGQAISA_fSD_Li256ELb1ELb0EEENS1_19SingleTileSchedulerILb1ELb0ELb0ELi128EEEEEEEEEvNT_6ParamsE,"",@"SHT_CUDA_INFO"
	.sectionflags	@""
	.align	4


	//----- nvinfo : EIATTR_CUDA_API_VERSION
	.align		4
        /*0000*/ 	.byte	0x04, 0x37
        /*0002*/ 	.short	(.L_800 - .L_799)
.L_799:
        /*0004*/ 	.word	0x00000082


	//----- nvinfo : EIATTR_KPARAM_INFO
	.align		4
.L_800:
        /*0008*/ 	.byte	0x04, 0x17
        /*000a*/ 	.short	(.L_802 - .L_801)
.L_801:
        /*000c*/ 	.word	0x00000000
        /*0010*/ 	.short	0x0000
        /*0012*/ 	.short	0x0000
        /*0014*/ 	.byte	0x00, 0xf0, 0xe1, 0x09


	//----- nvinfo : EIATTR_SPARSE_MMA_MASK
	.align		4
.L_802:
        /*0018*/ 	.byte	0x03, 0x50
        /*001a*/ 	.short	0x0000


	//----- nvinfo : EIATTR_MAXREG_COUNT
	.align		4
        /*001c*/ 	.byte	0x03, 0x1b
        /*001e*/ 	.short	0x00ff


	//----- nvinfo : EIATTR_MERCURY_ISA_VERSION
	.align		4
        /*0020*/ 	.byte	0x03, 0x5f
        /*0022*/ 	.short	0x0101


	//----- nvinfo : EIATTR_EXIT_INSTR_OFFSETS
	.align		4
        /*0024*/ 	.byte	0x04, 0x1c
        /*0026*/ 	.short	(.L_804 - .L_803)


	//   ....[0]....
.L_803:
        /*0028*/ 	.word	0x00000010


	//----- nvinfo : EIATTR_MAX_THREADS
	.align		4
.L_804:
        /*002c*/ 	.byte	0x04, 0x05
        /*002e*/ 	.short	(.L_806 - .L_805)
.L_805:
        /*0030*/ 	.word	0x00000100
        /*0034*/ 	.word	0x00000001
        /*0038*/ 	.word	0x00000001


	//----- nvinfo : EIATTR_CBANK_PARAM_SIZE
	.align		4
.L_806:
        /*003c*/ 	.byte	0x03, 0x19
        /*003e*/ 	.short	0x0278


	//----- nvinfo : EIATTR_PARAM_CBANK
	.align		4
        /*0040*/ 	.byte	0x04, 0x0a
        /*0042*/ 	.short	(.L_808 - .L_807)
	.align		4
.L_807:
        /*0044*/ 	.word	index@(.nv.constant0._ZN7cutlass13device_kernelIN5flash19enable_sm80_to_sm89INS1_16FlashAttnBwdSm80INS1_25CollectiveMainloopBwdSm80ILi2ELi2EN4cute5tupleIJNS5_1CILi64EEENS7_ILi128EEES9_EEENS_10bfloat16_tEfNS_4arch4Sm80ELb0ELb1ELb0ELb1ELb0ELb0ELb0ELb0ELi2ELi2ELi2ELi2ELb0EEENS1_24CollectiveEpilogueBwdGQAISA_fSD_Li256ELb1ELb0EEENS1_19SingleTileSchedulerILb1ELb0ELb0ELi128EEEEEEEEEvNT_6ParamsE)
        /*0048*/ 	.short	0x0210
        /*004a*/ 	.short	0x0278


	//----- nvinfo : EIATTR_SW_WAR
	.align		4
.L_808:
        /*004c*/ 	.byte	0x04, 0x36
        /*004e*/ 	.short	(.L_810 - .L_809)
.L_809:
        /*0050*/ 	.word	0x00000008
.L_810:


//--------------------- .nv.info._ZN7cutlass13device_kernelIN5flash19enable_sm80_to_sm89INS1_16FlashAttnBwdSm80INS1_25CollectiveMainloopBwdSm80ILi2ELi2EN4cute5tupleIJNS5_1CILi64EEENS7_ILi128EEES9_EEENS_10bfloat16_tEfNS_4arch4Sm80ELb0ELb1ELb0ELb1ELb1ELb0ELb0ELb0ELi2ELi2ELi2ELi2ELb0EEENS1_24CollectiveEpilogueBwdGQAISA_fSD_Li256ELb1ELb1EEENS1_19SingleTileSchedulerILb1ELb0ELb0ELi128EEEEEEEEEvNT_6ParamsE --------------------------
	.section	.nv.info._ZN7cutlass13device_kernelIN5flash19enable_sm80_to_sm89INS1_16FlashAttnBwdSm80INS1_25CollectiveMainloopBwdSm80ILi2ELi2EN4cute5tupleIJNS5_1CILi64EEENS7_ILi128EEES9_EEENS_10bfloat16_tEfNS_4arch4Sm80ELb0ELb1ELb0ELb1ELb1ELb0ELb0ELb0ELi2ELi2ELi2ELi2ELb0EEENS1_24CollectiveEpilogueBwdGQAISA_fSD_Li256ELb1ELb1EEENS1_19SingleTileSchedulerILb1ELb0ELb0ELi128EEEEEEEEEvNT_6ParamsE,"",@"SHT_CUDA_INFO"
	.sectionflags	@""
	.align	4


	//----- nvinfo : EIATTR_CUDA_API_VERSION
	.align		4
        /*0000*/ 	.byte	0x04, 0x37
        /*0002*/ 	.short	(.L_812 - .L_811)
.L_811:
        /*0004*/ 	.word	0x00000082


	//----- nvinfo : EIATTR_KPARAM_INFO
	.align		4
.L_812:
        /*0008*/ 	.byte	0x04, 0x17
        /*000a*/ 	.short	(.L_814 - .L_813)
.L_813:
        /*000c*/ 	.word	0x00000000
        /*0010*/ 	.short	0x0000
        /*0012*/ 	.short	0x0000
        /*0014*/ 	.byte	0x00, 0xf0, 0xe1, 0x09


	//----- nvinfo : EIATTR_SPARSE_MMA_MASK
	.align		4
.L_814:
        /*0018*/ 	.byte	0x03, 0x50
        /*001a*/ 	.short	0x0000


	//----- nvinfo : EIATTR_MAXREG_COUNT
	.align		4
        /*001c*/ 	.byte	0x03, 0x1b
        /*001e*/ 	.short	0x00ff


	//----- nvinfo : EIATTR_MERCURY_ISA_VERSION
	.align		4
        /*0020*/ 	.byte	0x03, 0x5f
        /*0022*/ 	.short	0x0101


	//----- nvinfo : EIATTR_EXIT_INSTR_OFFSETS
	.align		4
        /*0024*/ 	.byte	0x04, 0x1c
        /*0026*/ 	.short	(.L_816 - .L_815)


	//   ....[0]....
.L_815:
        /*0028*/ 	.word	0x00000010


	//----- nvinfo : EIATTR_MAX_THREADS
	.align		4
.L_816:
        /*002c*/ 	.byte	0x04, 0x05
        /*002e*/ 	.short	(.L_818 - .L_817)
.L_817:
        /*0030*/ 	.word	0x00000100
        /*0034*/ 	.word	0x00000001
        /*0038*/ 	.word	0x00000001


	//----- nvinfo : EIATTR_CBANK_PARAM_SIZE
	.align		4
.L_818:
        /*003c*/ 	.byte	0x03, 0x19
        /*003e*/ 	.short	0x0278


	//----- nvinfo : EIATTR_PARAM_CBANK
	.align		4
        /*0040*/ 	.byte	0x04, 0x0a
        /*0042*/ 	.short	(.L_820 - .L_819)
	.align		4
.L_819:
        /*0044*/ 	.word	index@(.nv.constant0._ZN7cutlass13device_kernelIN5flash19enable_sm80_to_sm89INS1_16FlashAttnBwdSm80INS1_25CollectiveMainloopBwdSm80ILi2ELi2EN4cute5tupleIJNS5_1CILi64EEENS7_ILi128EEES9_EEENS_10bfloat16_tEfNS_4arch4Sm80ELb0ELb1ELb0ELb1ELb1ELb0ELb0ELb0ELi2ELi2ELi2ELi2ELb0EEENS1_24CollectiveEpilogueBwdGQAISA_fSD_Li256ELb1ELb1EEENS1_19SingleTileSchedulerILb1ELb0ELb0ELi128EEEEEEEEEvNT_6ParamsE)
        /*0048*/ 	.short	0x0210
        /*004a*/ 	.short	0x0278


	//----- nvinfo : EIATTR_SW_WAR
	.align		4
.L_820:
        /*004c*/ 	.byte	0x04, 0x36
        /*004e*/ 	.short	(.L_822 - .L_821)
.L_821:
        /*0050*/ 	.word	0x00000008
.L_822:


//--------------------- .nv.info._ZN7cutlass13device_kernelIN5flash19enable_sm80_to_sm89INS1_16FlashAttnBwdSm80INS1_25CollectiveMainloopBwdSm80ILi2ELi2EN4cute5tupleIJNS5_1CILi64EEENS7_ILi128EEES9_EEENS_10bfloat16_tEfNS_4arch4Sm80ELb1ELb0ELb0ELb0ELb0ELb0ELb0ELb0ELi2ELi2ELi2ELi2ELb0EEENS1_21CollectiveEpilogueBwdISA_SB_SD_Li256ELb0ELb0ELi4EEENS1_25SingleTileBwdLPTSchedulerILb0ELi128ELb0EEEEEEEEEvNT_6ParamsE --------------------------
	.section	.nv.info._ZN7cutlass13device_kernelIN5flash19enable_sm80_to_sm89INS1_16FlashAttnBwdSm80INS1_25CollectiveMainloopBwdSm80ILi2ELi2EN4cute5tupleIJNS5_1CILi64EEENS7_ILi128EEES9_EEENS_10bfloat16_tEfNS_4arch4Sm80ELb1ELb0ELb0ELb0ELb0ELb0ELb0ELb0ELi2ELi2ELi2ELi2ELb0EEENS1_21CollectiveEpilogueBwdISA_SB_SD_Li256ELb0ELb0ELi4EEENS1_25SingleTileBwdLPTSchedulerILb0ELi128ELb0EEEEEEEEEvNT_6ParamsE,"",@"SHT_CUDA_INFO"
	.sectionflags	@""
	.align	4


	//----- nvinfo : EIATTR_CUDA_API_VERSION
	.align		4
        /*0000*/ 	.byte	0x04, 0x37
        /*0002*/ 	.short	(.L_824 - .L_823)
.L_823:
        /*0004*/ 	.word	0x00000082


	//----- nvinfo : EIATTR_KPARAM_INFO
	.align		4
.L_824:
        /*0008*/ 	.byte	0x04, 0x17
        /*000a*/ 	.short	(.L_826 - .L_825)
.L_825:
        /*000c*/ 	.word	0x00000000
        /*0010*/ 	.short	0x0000
        /*0012*/ 	.short	0x0000
        /*0014*/ 	.byte	0x00, 0xf0, 0x21, 0x0a


	//----- nvinfo : EIATTR_SPARSE_MMA_MASK
	.align		4
.L_826:
        /*0018*/ 	.byte	0x03, 0x50
        /*001a*/ 	.short	0x0000


	//----- nvinfo : EIATTR_MAXREG_COUNT
	.align		4
        /*001c*/ 	.byte	0x03, 0x1b
        /*001e*/ 	.short	0x00ff


	//----- nvinfo : EIATTR_MERCURY_ISA_VERSION
	.align		4
        /*0020*/ 	.byte	0x03, 0x5f
        /*0022*/ 	.short	0x0101


	//----- nvinfo : EIATTR_EXIT_INSTR_OFFSETS
	.align		4
        /*0024*/ 	.byte	0x04, 0x1c
        /*0026*/ 	.short	(.L_828 - .L_827)


	//   ....[0]....
.L_827:
        /*0028*/ 	.word	0x00000010


	//----- nvinfo : EIATTR_MAX_THREADS
	.align		4
.L_828:
        /*002c*/ 	.byte	0x04, 0x05
        /*002e*/ 	.short	(.L_830 - .L_829)
.L_829:
        /*0030*/ 	.word	0x00000100
        /*0034*/ 	.word	0x00000001
        /*0038*/ 	.word	0x00000001


	//----- nvinfo : EIATTR_CBANK_PARAM_SIZE
	.align		4
.L_830:
        /*003c*/ 	.byte	0x03, 0x19
        /*003e*/ 	.short	0x0288


	//----- nvinfo : EIATTR_PARAM_CBANK
	.align		4
        /*0040*/ 	.byte	0x04, 0x0a
        /*0042*/ 	.short	(.L_832 - .L_831)
	.align		4
.L_831:
        /*0044*/ 	.word	index@(.nv.constant0._ZN7cutlass13device_kernelIN5flash19enable_sm80_to_sm89INS1_16FlashAttnBwdSm80INS1_25CollectiveMainloopBwdSm80ILi2ELi2EN4cute5tupleIJNS5_1CILi64EEENS7_ILi128EEES9_EEENS_10bfloat16_tEfNS_4arch4Sm80ELb1ELb0ELb0ELb0ELb0ELb0ELb0ELb0ELi2ELi2ELi2ELi2ELb0EEENS1_21CollectiveEpilogueBwdISA_SB_SD_Li256ELb0ELb0ELi4EEENS1_25SingleTileBwdLPTSchedulerILb0ELi128ELb0EEEEEEEEEvNT_6ParamsE)
        /*0048*/ 	.short	0x0210
        /*004a*/ 	.short	0x0288


	//----- nvinfo : EIATTR_SW_WAR
	.align		4
.L_832:
        /*004c*/ 	.byte	0x04, 0x36
        /*004e*/ 	.short	(.L_834 - .L_833)
.L_833:
        /*0050*/ 	.word	0x00000008
.L_834:


//--------------------- .nv.info._ZN7cutlass13device_kernelIN5flash19enable_sm80_to_sm89INS1_16FlashAttnBwdSm80INS1_25CollectiveMainloopBwdSm80ILi2ELi2EN4cute5tupleIJNS5_1CILi64EEENS7_ILi128EEES9_EEENS_10bfloat16_tEfNS_4arch4Sm80ELb1ELb0ELb0ELb0ELb1ELb0ELb0ELb0ELi2ELi2ELi2ELi2ELb0EEENS1_21CollectiveEpilogueBwdISA_SB_SD_Li256ELb0ELb0ELi4EEENS1_25SingleTileBwdLPTSchedulerILb0ELi128ELb1EEEEEEEEEvNT_6ParamsE --------------------------
	.section	.nv.info._ZN7cutlass13device_kernelIN5flash19enable_sm80_to_sm89INS1_16FlashAttnBwdSm80INS1_25CollectiveMainloopBwdSm80ILi2ELi2EN4cute5tupleIJNS5_1CILi64EEENS7_ILi128EEES9_EEENS_10bfloat16_tEfNS_4arch4Sm80ELb1ELb0ELb0ELb0ELb1ELb0ELb0ELb0ELi2ELi2ELi2ELi2ELb0EEENS1_21CollectiveEpilogueBwdISA_SB_SD_Li256ELb0ELb0ELi4EEENS1_25SingleTileBwdLPTSchedulerILb0ELi128ELb1EEEEEEEEEvNT_6ParamsE,"",@"SHT_CUDA_INFO"
	.sectionflags	@""
	.align	4


	//----- nvinfo : EIATTR_CUDA_API_VERSION
	.align		4
        /*0000*/ 	.byte	0x04, 0x37
        /*0002*/ 	.short	(.L_836 - .L_835)
.L_835:
        /*0004*/ 	.word	0x00000082


	//----- nvinfo : EIATTR_KPARAM_INFO
	.align		4
.L_836:
        /*0008*/ 	.byte	0x04, 0x17
        /*000a*/ 	.short	(.L_838 - .L_837)
.L_837:
        /*000c*/ 	.word	0x00000000
        /*0010*/ 	.short	0x0000
        /*0012*/ 	.short	0x0000
        /*0014*/ 	.byte	0x00, 0xf0, 0x21, 0x0a


	//----- nvinfo : EIATTR_SPARSE_MMA_MASK
	.align		4
.L_838:
        /*0018*/ 	.byte	0x03, 0x50
        /*001a*/ 	.short	0x0000


	//----- nvinfo : EIATTR_MAXREG_COUNT
	.align		4
        /*001c*/ 	.byte	0x03, 0x1b
        /*001e*/ 	.short	0x00ff


	//----- nvinfo : EIATTR_MERCURY_ISA_VERSION
	.align		4
        /*0020*/ 	.byte	0x03, 0x5f
        /*0022*/ 	.short	0x0101


	//----- nvinfo : EIATTR_EXIT_INSTR_OFFSETS
	.align		4
        /*0024*/ 	.byte	0x04, 0x1c
        /*0026*/ 	.short	(.L_840 - .L_839)


	//   ....[0]....
.L_839:
        /*0028*/ 	.word	0x00000010


	//----- nvinfo : EIATTR_MAX_THREADS
	.align		4
.L_840:
        /*002c*/ 	.byte	0x04, 0x05
        /*002e*/ 	.short	(.L_842 - .L_841)
.L_841:
        /*0030*/ 	.word	0x00000100
        /*0034*/ 	.word	0x00000001
        /*0038*/ 	.word	0x00000001


	//----- nvinfo : EIATTR_CBANK_PARAM_SIZE
	.align		4
.L_842:
        /*003c*/ 	.byte	0x03, 0x19
        /*003e*/ 	.short	0x0288


	//----- nvinfo : EIATTR_PARAM_CBANK
	.align		4
        /*0040*/ 	.byte	0x04, 0x0a
        /*0042*/ 	.short	(.L_844 - .L_843)
	.align		4
.L_843:
        /*0044*/ 	.word	index@(.nv.constant0._ZN7cutlass13device_kernelIN5flash19enable_sm80_to_sm89INS1_16FlashAttnBwdSm80INS1_25CollectiveMainloopBwdSm80ILi2ELi2EN4cute5tupleIJNS5_1CILi64EEENS7_ILi128EEES9_EEENS_10bfloat16_tEfNS_4arch4Sm80ELb1ELb0ELb0ELb0ELb1ELb0ELb0ELb0ELi2ELi2ELi2ELi2ELb0EEENS1_21CollectiveEpilogueBwdISA_SB_SD_Li256ELb0ELb0ELi4EEENS1_25SingleTileBwdLPTSchedulerILb0ELi128ELb1EEEEEEEEEvNT_6ParamsE)
        /*0048*/ 	.short	0x0210
        /*004a*/ 	.short	0x0288


	//----- nvinfo : EIATTR_SW_WAR
	.align		4
.L_844:
        /*004c*/ 	.byte	0x04, 0x36
        /*004e*/ 	.short	(.L_846 - .L_845)
.L_845:
        /*0050*/ 	.word	0x00000008
.L_846:


//--------------------- .nv.info._ZN7cutlass13device_kernelIN5flash19enable_sm80_to_sm89INS1_16FlashAttnBwdSm80INS1_25CollectiveMainloopBwdSm80ILi2ELi2EN4cute5tupleIJNS5_1CILi64EEENS7_ILi128EEES9_EEENS_10bfloat16_tEfNS_4arch4Sm80ELb1ELb0ELb0ELb0ELb0ELb0ELb0ELb0ELi2ELi2ELi2ELi2ELb0EEENS1_24CollectiveEpilogueBwdGQAISA_fSD_Li256ELb0ELb0EEENS1_25SingleTileBwdLPTSchedulerILb0ELi128ELb0EEEEEEEEEvNT_6ParamsE --------------------------
	.section	.nv.info._ZN7cutlass13device_kernelIN5flash19enable_sm80_to_sm89INS1_16FlashAttnBwdSm80INS1_25CollectiveMainloopBwdSm80ILi2ELi2EN4cute5tupleIJNS5_1CILi64EEENS7_ILi128EEES9_EEENS_10bfloat16_tEfNS_4arch4Sm80ELb1ELb0ELb0ELb0ELb0ELb0ELb0ELb0ELi2ELi2ELi2ELi2ELb0EEENS1_24CollectiveEpilogueBwdGQAISA_fSD_Li256ELb0ELb0EEENS1_25SingleTileBwdLPTSchedulerILb0ELi128ELb0EEEEEEEEEvNT_6ParamsE,"",@"SHT_CUDA_INFO"
	.sectionflags	@""
	.align	4


	//----- nvinfo : EIATTR_CUDA_API_VERSION
	.align		4
        /*0000*/ 	.byte	0x04, 0x37
        /*0002*/ 	.short	(.L_848 - .L_847)
.L_847:
        /*0004*/ 	.word	0x00000082


	//----- nvinfo : EIATTR_KPARAM_INFO
	.align		4
.L_848:
        /*0008*/ 	.byte	0x04, 0x17
        /*000a*/ 	.short	(.L_850 - .L_849)
.L_849:
        /*000c*/ 	.word	0x00000000
        /*0010*/ 	.short	0x0000
        /*0012*/ 	.short	0x0000
        /*0014*/ 	.byte	0x00, 0xf0, 0x41, 0x0a


	//----- nvinfo : EIATTR_SPARSE_MMA_MASK
	.align		4
.L_850:
        /*0018*/ 	.byte	0x03, 0x50
        /*001a*/ 	.short	0x0000


	//----- nvinfo : EIATTR_MAXREG_COUNT
	.align		4
        /*001c*/ 	.byte	0x03, 0x1b
        /*001e*/ 	.short	0x00ff


	//----- nvinfo : EIATTR_MERCURY_ISA_VERSION
	.align		4
        /*0020*/ 	.byte	0x03, 0x5f
        /*0022*/ 	.short	0x0101


	//----- nvinfo : EIATTR_EXIT_INSTR_OFFSETS
	.align		4
        /*0024*/ 	.byte	0x04, 0x1c
        /*0026*/ 	.short	(.L_852 - .L_851)


	//   ....[0]....
.L_851:
        /*0028*/ 	.word	0x00000010


	//----- nvinfo : EIATTR_MAX_THREADS
	.align		4
.L_852:
        /*002c*/ 	.byte	0x04, 0x05
        /*002e*/ 	.short	(.L_854 - .L_853)
.L_853:
        /*0030*/ 	.word	0x00000100
        /*0034*/ 	.word	0x00000001
        /*0038*/ 	.word	0x00000001


	//----- nvinfo : EIATTR_CBANK_PARAM_SIZE
	.align		4
.L_854:
        /*003c*/ 	.byte	0x03, 0x19
        /*003e*/ 	.short	0x0290


	//----- nvinfo : EIATTR_PARAM_CBANK
	.align		4
        /*0040*/ 	.byte	0x04, 0x0a
        /*0042*/ 	.short	(.L_856 - .L_855)
	.align		4
.L_855:
        /*0044*/ 	.word	index@(.nv.constant0._ZN7cutlass13device_kernelIN5flash19enable_sm80_to_sm89INS1_16FlashAttnBwdSm80INS1_25CollectiveMainloopBwdSm80ILi2ELi2EN4cute5tupleIJNS5_1CILi64EEENS7_ILi128EEES9_EEENS_10bfloat16_tEfNS_4arch4Sm80ELb1ELb0ELb0ELb0ELb0ELb0ELb0ELb0ELi2ELi2ELi2ELi2ELb0EEENS1_24CollectiveEpilogueBwdGQAISA_fSD_Li256ELb0ELb0EEENS1_25SingleTileBwdLPTSchedulerILb0ELi128ELb0EEEEEEEEEvNT_6ParamsE)
        /*0048*/ 	.short	0x0210
        /*004a*/ 	.short	0x0290


	//----- nvinfo : EIATTR_SW_WAR
	.align		4
.L_856:
        /*004c*/ 	.byte	0x04, 0x36
        /*004e*/ 	.short	(.L_858 - .L_857)
.L_857:
        /*0050*/ 	.word	0x00000008
.L_858:


//--------------------- .nv.info._ZN7cutlass13device_kernelIN5flash19enable_sm80_to_sm89INS1_16FlashAttnBwdSm80INS1_25CollectiveMainloopBwdSm80ILi2ELi2EN4cute5tupleIJNS5_1CILi64EEENS7_ILi128EEES9_EEENS_10bfloat16_tEfNS_4arch4Sm80ELb1ELb0ELb0ELb0ELb1ELb0ELb0ELb0ELi2ELi2ELi2ELi2ELb0EEENS1_24CollectiveEpilogueBwdGQAISA_fSD_Li256ELb0ELb1EEENS1_25SingleTileBwdLPTSchedulerILb0ELi128ELb1EEEEEEEEEvNT_6ParamsE --------------------------
	.section	.nv.info._ZN7cutlass13device_kernelIN5flash19enable_sm80_to_sm89INS1_16FlashAttnBwdSm80INS1_25CollectiveMainloopBwdSm80ILi2ELi2EN4cute5tupleIJNS5_1CILi64EEENS7_ILi128EEES9_EEENS_10bfloat16_tEfNS_4arch4Sm80ELb1ELb0ELb0ELb0ELb1ELb0ELb0ELb0ELi2ELi2ELi2ELi2ELb0EEENS1_24CollectiveEpilogueBwdGQAISA_fSD_Li256ELb0ELb1EEENS1_25SingleTileBwdLPTSchedulerILb0ELi128ELb1EEEEEEEEEvNT_6ParamsE,"",@"SHT_CUDA_INFO"
	.sectionflags	@""
	.align	4


	//----- nvinfo : EIATTR_CUDA_API_VERSION
	.align		4
        /*0000*/ 	.byte	0x04, 0x37
        /*0002*/ 	.short	(.L_860 - .L_859)
.L_859:
        /*0004*/ 	.word	0x00000082


	//----- nvinfo : EIATTR_KPARAM_INFO
	.align		4
.L_860:
        /*0008*/ 	.byte	0x04, 0x17
        /*000a*/ 	.short	(.L_862 - .L_861)
.L_861:
        /*000c*/ 	.word	0x00000000
        /*0010*/ 	.short	0x0000
        /*0012*/ 	.short	0x0000
        /*0014*/ 	.byte	0x00, 0xf0, 0x41, 0x0a


	//----- nvinfo : EIATTR_SPARSE_MMA_MASK
	.align		4
.L_862:
        /*0018*/ 	.byte	0x03, 0x50
        /*001a*/ 	.short	0x0000


	//----- nvinfo : EIATTR_MAXREG_COUNT
	.align		4
        /*001c*/ 	.byte	0x03, 0x1b
        /*001e*/ 	.short	0x00ff


	//----- nvinfo : EIATTR_MERCURY_ISA_VERSION
	.align		4
        /*0020*/ 	.byte	0x03, 0x5f
        /*0022*/ 	.short	0x0101


	//----- nvinfo : EIATTR_EXIT_INSTR_OFFSETS
	.align		4
        /*0024*/ 	.byte	0x04, 0x1c
        /*0026*/ 	.short	(.L_864 - .L_863)


	//   ....[0]....
.L_863:
        /*0028*/ 	.word	0x00000010


	//----- nvinfo : EIATTR_MAX_THREADS
	.align		4
.L_864:
        /*002c*/ 	.byte	0x04, 0x05
        /*002e*/ 	.short	(.L_866 - .L_865)
.L_865:
        /*0030*/ 	.word	0x00000100
        /*0034*/ 	.word	0x00000001
        /*0038*/ 	.word	0x00000001


	//----- nvinfo : EIATTR_CBANK_PARAM_SIZE
	.align		4
.L_866:
        /*003c*/ 	.byte	0x03, 0x19
        /*003e*/ 	.short	0x0290


	//----- nvinfo : EIATTR_PARAM_CBANK
	.align		4
        /*0040*/ 	.byte	0x04, 0x0a
        /*0042*/ 	.short	(.L_868 - .L_867)
	.align		4
.L_867:
        /*0044*/ 	.word	index@(.nv.constant0._ZN7cutlass13device_kernelIN5flash19enable_sm80_to_sm89INS1_16FlashAttnBwdSm80INS1_25CollectiveMainloopBwdSm80ILi2ELi2EN4cute5tupleIJNS5_1CILi64EEENS7_ILi128EEES9_EEENS_10bfloat16_tEfNS_4arch4Sm80ELb1ELb0ELb0ELb0ELb1ELb0ELb0ELb0ELi2ELi2ELi2ELi2ELb0EEENS1_24CollectiveEpilogueBwdGQAISA_fSD_Li256ELb0ELb1EEENS1_25SingleTileBwdLPTSchedulerILb0ELi128ELb1EEEEEEEEEvNT_6ParamsE)
        /*0048*/ 	.short	0x0210
        /*004a*/ 	.short	0x0290


	//----- nvinfo : EIATTR_SW_WAR
	.align		4
.L_868:
        /*004c*/ 	.byte	0x04, 0x36
        /*004e*/ 	.short	(.L_870 - .L_869)
.L_869:
        /*0050*/ 	.word	0x00000008
.L_870:


//--------------------- .nv.info._ZN7cutlass13device_kernelIN5flash22FlashAttnBwdPreprocessIN4cute5tupleIJNS3_1CILi64EEENS5_ILi128EEEEEENS_10bfloat16_tEfNS_4arch4Sm80ELb1ELb0EEEEEvNT_6ParamsE --------------------------
	.section	.nv.info._ZN7cutlass13device_kernelIN5flash22FlashAttnBwdPreprocessIN4cute5tupleIJNS3_1CILi64EEENS5_ILi128EEEEEENS_10bfloat16_tEfNS_4arch4Sm80ELb1ELb0EEEEEvNT_6ParamsE,"",@"SHT_CUDA_INFO"
	.sectionflags	@""
	.align	4


	//----- nvinfo : EIATTR_CUDA_API_VERSION
	.align		4
        /*0000*/ 	.byte	0x04, 0x37
        /*0002*/ 	.short	(.L_872 - .L_871)
.L_871:
        /*0004*/ 	.word	0x00000082


	//----- nvinfo : EIATTR_KPARAM_INFO
	.align		4
.L_872:
        /*0008*/ 	.byte	0x04, 0x17
        /*000a*/ 	.short	(.L_874 - .L_873)
.L_873:
        /*000c*/ 	.word	0x00000000
        /*0010*/ 	.short	0x0000
        /*0012*/ 	.short	0x0000
        /*0014*/ 	.byte	0x00, 0xf0, 0xc1, 0x03


	//----- nvinfo : EIATTR_SPARSE_MMA_MASK
	.align		4
.L_874:
        /*0018*/ 	.byte	0x03, 0x50
        /*001a*/ 	.short	0x0000


	//----- nvinfo : EIATTR_MAXREG_COUNT
	.align		4
        /*001c*/ 	.byte	0x03, 0x1b
        /*001e*/ 	.short	0x0080


	//----- nvinfo : EIATTR_MERCURY_ISA_VERSION
	.align		4
        /*0020*/ 	.byte	0x03, 0x5f
        /*0022*/ 	.short	0x0101


	//----- nvinfo : EIATTR_COOP_GROUP_MASK_REGIDS
	.align		4
        /*0024*/ 	.byte	0x04, 0x29
        /*0026*/ 	.short	(.L_876 - .L_875)


	//   ....[0]....
.L_875:
        /*0028*/ 	.word	0xffffffff


	//   ....[1]....
        /*002c*/ 	.word	0xffffffff


	//   ....[2]....
        /*0030*/ 	.word	0xffffffff


	//   ....[3]....
        /*0034*/ 	.word	0xffffffff


	//   ....[4]....
        /*0038*/ 	.word	0xffffffff


	//   ....[5]....
        /*003c*/ 	.word	0xffffffff


	//   ....[6]....
        /*0040*/ 	.word	0xffffffff


	//   ....[7]....
        /*0044*/ 	.word	0xffffffff


	//   ....[8]....
        /*0048*/ 	.word	0xffffffff


	//   ....[9]....
        /*004c*/ 	.word	0xffffffff


	//   ....[10]....
        /*0050*/ 	.word	0xffffffff


	//   ....[11]....
        /*0054*/ 	.word	0xffffffff


	//   ....[12]....
        /*0058*/ 	.word	0xffffffff


	//   ....[13]....
        /*005c*/ 	.word	0xffffffff


	//   ....[14]....
        /*0060*/ 	.word	0xffffffff


	//   ....[15]....
        /*0064*/ 	.word	0xffffffff


	//----- nvinfo : EIATTR_COOP_GROUP_INSTR_OFFSETS
	.align		4
.L_876:
        /*0068*/ 	.byte	0x04, 0x28
        /*006a*/ 	.short	(.L_878 - .L_877)


	//   ....[0]....
.L_877:
        /*006c*/ 	.word	0x00001120


	//   ....[1]....
        /*0070*/ 	.word	0x00001130


	//   ....[2]....
        /*0074*/ 	.word	0x00001140


	//   ....[3]....
        /*0078*/ 	.word	0x00001150


	//   ....[4]....
        /*007c*/ 	.word	0x000011a0


	//   ....[5]....
        /*0080*/ 	.word	0x000011b0


	//   ....[6]....
        /*0084*/ 	.word	0x000011c0


	//   ....[7]....
        /*0088*/ 	.word	0x000011d0


	//   ....[8]....
        /*008c*/ 	.word	0x00001220


	//   ....[9]....
        /*0090*/ 	.word	0x00001230


	//   ....[10]....
        /*0094*/ 	.word	0x00001240


	//   ....[11]....
        /*0098*/ 	.word	0x00001250


	//   ....[12]....
        /*009c*/ 	.word	0x000012a0


	//   ....[13]....
        /*00a0*/ 	.word	0x000012c0


	//   ....[14]....
        /*00a4*/ 	.word	0x000012d0


	//   ....[15]....
        /*00a8*/ 	.word	0x000012f0


	//----- nvinfo : EIATTR_EXIT_INSTR_OFFSETS
	.align		4
.L_878:
        /*00ac*/ 	.byte	0x04, 0x1c
        /*00ae*/ 	.short	(.L_880 - .L_879)


	//   ....[0]....
.L_879:
        /*00b0*/ 	.word	0x000018b0


	//   ....[1]....
        /*00b4*/ 	.word	0x00001930


	//----- nvinfo : EIATTR_MAX_THREADS
	.align		4
.L_880:
        /*00b8*/ 	.byte	0x04, 0x05
        /*00ba*/ 	.short	(.L_882 - .L_881)
.L_881:
        /*00bc*/ 	.word	0x00000100
        /*00c0*/ 	.word	0x00000001
        /*00c4*/ 	.word	0x00000001


	//----- nvinfo : EIATTR_CRS_STACK_SIZE
	.align		4
.L_882:
        /*00c8*/ 	.byte	0x04, 0x1e
        /*00ca*/ 	.short	(.L_884 - .L_883)
.L_883:
        /*00cc*/ 	.word	0x00000000


	//----- nvinfo : EIATTR_CBANK_PARAM_SIZE
	.align		4
.L_884:
        /*00d0*/ 	.byte	0x03, 0x19
        /*00d2*/ 	.short	0x00f0


	//----- nvinfo : EIATTR_PARAM_CBANK
	.align		4
        /*00d4*/ 	.byte	0x04, 0x0a
        /*00d6*/ 	.short	(.L_886 - .L_885)
	.align		4
.L_885:
        /*00d8*/ 	.word	index@(.nv.constant0._ZN7cutlass13device_kernelIN5flash22FlashAttnBwdPreprocessIN4cute5tupleIJNS3_1CILi64EEENS5_ILi128EEEEEENS_10bfloat16_tEfNS_4arch4Sm80ELb1ELb0EEEEEvNT_6ParamsE)
        /*00dc*/ 	.short	0x0210
        /*00de*/ 	.short	0x00f0


	//----- nvinfo : EIATTR_SW_WAR
	.align		4
.L_886:
        /*00e0*/ 	.byte	0x04, 0x36
        /*00e2*/ 	.short	(.L_888 - .L_887)
.L_887:
        /*00e4*/ 	.word	0x00000008
.L_888:


//--------------------- .nv.info._ZN7cutlass13device_kernelIN5flash19enable_sm80_to_sm89INS1_16FlashAttnBwdSm80INS1_25CollectiveMainloopBwdSm80ILi2ELi2EN4cute5tupleIJNS5_1CILi64EEENS7_ILi128EEES9_EEENS_10bfloat16_tEfNS_4arch4Sm80ELb1ELb0ELb0ELb1ELb0ELb0ELb0ELb0ELi2ELi2ELi2ELi2ELb0EEENS1_21CollectiveEpilogueBwdISA_SB_SD_Li256ELb1ELb0ELi4EEENS1_25SingleTileBwdLPTSchedulerILb1ELi128ELb0EEEEEEEEEvNT_6ParamsE --------------------------
	.section	.nv.info._ZN7cutlass13device_kernelIN5flash19enable_sm80_to_sm89INS1_16FlashAttnBwdSm80INS1_25CollectiveMainloopBwdSm80ILi2ELi2EN4cute5tupleIJNS5_1CILi64EEENS7_ILi128EEES9_EEENS_10bfloat16_tEfNS_4arch4Sm80ELb1ELb0ELb0ELb1ELb0ELb0ELb0ELb0ELi2ELi2ELi2ELi2ELb0EEENS1_21CollectiveEpilogueBwdISA_SB_SD_Li256ELb1ELb0ELi4EEENS1_25SingleTileBwdLPTSchedulerILb1ELi128ELb0EEEEEEEEEvNT_6ParamsE,"",@"SHT_CUDA_INFO"
	.sectionflags	@""
	.align	4


	//----- nvinfo : EIATTR_CUDA_API_VERSION
	.align		4
        /*0000*/ 	.byte	0x04, 0x37
        /*0002*/ 	.short	(.L_890 - .L_889)
.L_889:
        /*0004*/ 	.word	0x00000082


	//----- nvinfo : EIATTR_KPARAM_INFO
	.align		4
.L_890:
        /*0008*/ 	.byte	0x04, 0x17
        /*000a*/ 	.short	(.L_892 - .L_891)
.L_891:
        /*000c*/ 	.word	0x00000000
        /*0010*/ 	.short	0x0000
        /*0012*/ 	.short	0x0000
        /*0014*/ 	.byte	0x00, 0xf0, 0x21, 0x0a


	//----- nvinfo : EIATTR_SPARSE_MMA_MASK
	.align		4
.L_892:
        /*0018*/ 	.byte	0x03, 0x50
        /*001a*/ 	.short	0x0000


	//----- nvinfo : EIATTR_MAXREG_COUNT
	.align		4
        /*001c*/ 	.byte	0x03, 0x1b
        /*001e*/ 	.short	0x00ff


	//----- nvinfo : EIATTR_MERCURY_ISA_VERSION
	.align		4
        /*0020*/ 	.byte	0x03, 0x5f
        /*0022*/ 	.short	0x0101


	//----- nvinfo : EIATTR_EXIT_INSTR_OFFSETS
	.align		4
        /*0024*/ 	.byte	0x04, 0x1c
        /*0026*/ 	.short	(.L_894 - .L_893)


	//   ....[0]....
.L_893:
        /*0028*/ 	.word	0x00000010


	//----- nvinfo : EIATTR_MAX_THREADS
	.align		4
.L_894:
        /*002c*/ 	.byte	0x04, 0x05
        /*002e*/ 	.short	(.L_896 - .L_895)
.L_895:
        /*0030*/ 	.word	0x00000100
        /*0034*/ 	.word	0x00000001
        /*0038*/ 	.word	0x00000001


	//----- nvinfo : EIATTR_CBANK_PARAM_SIZE
	.align		4
.L_896:
        /*003c*/ 	.byte	0x03, 0x19
        /*003e*/ 	.short	0x0288


	//----- nvinfo : EIATTR_PARAM_CBANK
	.align		4
        /*0040*/ 	.byte	0x04, 0x0a
        /*0042*/ 	.short	(.L_898 - .L_897)
	.align		4
.L_897:
        /*0044*/ 	.word	index@(.nv.constant0._ZN7cutlass13device_kernelIN5flash19enable_sm80_to_sm89INS1_16FlashAttnBwdSm80INS1_25CollectiveMainloopBwdSm80ILi2ELi2EN4cute5tupleIJNS5_1CILi64EEENS7_ILi128EEES9_EEENS_10bfloat16_tEfNS_4arch4Sm80ELb1ELb0ELb0ELb1ELb0ELb0ELb0ELb0ELi2ELi2ELi2ELi2ELb0EEENS1_21CollectiveEpilogueBwdISA_SB_SD_Li256ELb1ELb0ELi4EEENS1_25SingleTileBwdLPTSchedulerILb1ELi128ELb0EEEEEEEEEvNT_6ParamsE)
        /*0048*/ 	.short	0x0210
        /*004a*/ 	.short	0x0288


	//----- nvinfo : EIATTR_SW_WAR
	.align		4
.L_898:
        /*004c*/ 	.byte	0x04, 0x36
        /*004e*/ 	.short	(.L_900 - .L_899)
.L_899:
        /*0050*/ 	.word	0x00000008
.L_900:


//--------------------- .nv.info._ZN7cutlass13device_kernelIN5flash19enable_sm80_to_sm89INS1_16FlashAttnBwdSm80INS1_25CollectiveMainloopBwdSm80ILi2ELi2EN4cute5tupleIJNS5_1CILi64EEENS7_ILi128EEES9_EEENS_10bfloat16_tEfNS_4arch4Sm80ELb1ELb0ELb0ELb1ELb1ELb0ELb0ELb0ELi2ELi2ELi2ELi2ELb0EEENS1_21CollectiveEpilogueBwdISA_SB_SD_Li256ELb1ELb0ELi4EEENS1_25SingleTileBwdLPTSchedulerILb1ELi128ELb1EEEEEEEEEvNT_6ParamsE --------------------------
	.section	.nv.info._ZN7cutlass13device_kernelIN5flash19enable_sm80_to_sm89INS1_16FlashAttnBwdSm80INS1_25CollectiveMainloopBwdSm80ILi2ELi2EN4cute5tupleIJNS5_1CILi64EEENS7_ILi128EEES9_EEENS_10bfloat16_tEfNS_4arch4Sm80ELb1ELb0ELb0ELb1ELb1ELb0ELb0ELb0ELi2ELi2ELi2ELi2ELb0EEENS1_21CollectiveEpilogueBwdISA_SB_SD_Li256ELb1ELb0ELi4EEENS1_25SingleTileBwdLPTSchedulerILb1ELi128ELb1EEEEEEEEEvNT_6ParamsE,"",@"SHT_CUDA_INFO"
	.sectionflags	@""
	.align	4


	//----- nvinfo : EIATTR_CUDA_API_VERSION
	.align		4
        /*0000*/ 	.byte	0x04, 0x37
        /*0002*/ 	.short	(.L_902 - .L_901)
.L_901:
        /*0004*/ 	.word	0x00000082


	//----- nvinfo : EIATTR_KPARAM_INFO
	.align		4
.L_902:
        /*0008*/ 	.byte	0x04, 0x17
        /*000a*/ 	.short	(.L_904 - .L_903)
.L_903:
        /*000c*/ 	.word	0x00000000
        /*0010*/ 	.short	0x0000
        /*0012*/ 	.short	0x0000
        /*0014*/ 	.byte	0x00, 0xf0, 0x21, 0x0a


	//----- nvinfo : EIATTR_SPARSE_MMA_MASK
	.align		4
.L_904:
        /*0018*/ 	.byte	0x03, 0x50
        /*001a*/ 	.short	0x0000


	//----- nvinfo : EIATTR_MAXREG_COUNT
	.align		4
        /*001c*/ 	.byte	0x03, 0x1b
        /*001e*/ 	.short	0x00ff


	//----- nvinfo : EIATTR_MERCURY_ISA_VERSION
	.align		4
        /*0020*/ 	.byte	0x03, 0x5f
        /*0022*/ 	.short	0x0101


	//----- nvinfo : EIATTR_EXIT_INSTR_OFFSETS
	.align		4
        /*0024*/ 	.byte	0x04, 0x1c
        /*0026*/ 	.short	(.L_906 - .L_905)


	//   ....[0]....
.L_905:
        /*0028*/ 	.word	0x00000010


	//----- nvinfo : EIATTR_MAX_THREADS
	.align		4
.L_906:
        /*002c*/ 	.byte	0x04, 0x05
        /*002e*/ 	.short	(.L_908 - .L_907)
.L_907:
        /*0030*/ 	.word	0x00000100
        /*0034*/ 	.word	0x00000001
        /*0038*/ 	.word	0x00000001


	//----- nvinfo : EIATTR_CBANK_PARAM_SIZE
	.align		4
.L_908:
        /*003c*/ 	.byte	0x03, 0x19
        /*003e*/ 	.short	0x0288


	//----- nvinfo : EIATTR_PARAM_CBANK
	.align		4
        /*0040*/ 	.byte	0x04, 0x0a
        /*0042*/ 	.short	(.L_910 - .L_909)
	.align		4
.L_909:
        /*0044*/ 	.word	index@(.nv.constant0._ZN7cutlass13device_kernelIN5flash19enable_sm80_to_sm89INS1_16FlashAttnBwdSm80INS1_25CollectiveMainloopBwdSm80ILi2ELi2EN4cute5tupleIJNS5_1CILi64EEENS7_ILi128EEES9_EEENS_10bfloat16_tEfNS_4arch4Sm80ELb1ELb0ELb0ELb1ELb1ELb0ELb0ELb0ELi2ELi2ELi2ELi2ELb0EEENS1_21CollectiveEpilogueBwdISA_SB_SD_Li256ELb1ELb0ELi4EEENS1_25SingleTileBwdLPTSchedulerILb1ELi128ELb1EEEEEEEEEvNT_6ParamsE)
        /*0048*/ 	.short	0x0210
        /*004a*/ 	.short	0x0288


	//----- nvinfo : EIATTR_SW_WAR
	.align		4
.L_910:
        /*004c*/ 	.byte	0x04, 0x36
        /*004e*/ 	.short	(.L_912 - .L_911)
.L_911:
        /*0050*/ 	.word	0x00000008
.L_912:


//--------------------- .nv.info._ZN7cutlass13device_kernelIN5flash19enable_sm80_to_sm89INS1_16FlashAttnBwdSm80INS1_25CollectiveMainloopBwdSm80ILi2ELi2EN4cute5tupleIJNS5_1CILi64EEENS7_ILi128EEES9_EEENS_10bfloat16_tEfNS_4arch4Sm80ELb1ELb0ELb0ELb1ELb0ELb0ELb0ELb0ELi2ELi2ELi2ELi2ELb0EEENS1_24CollectiveEpilogueBwdGQAISA_fSD_Li256ELb1ELb0EEENS1_25SingleTileBwdLPTSchedulerILb1ELi128ELb0EEEEEEEEEvNT_6ParamsE --------------------------
	.section	.nv.info._ZN7cutlass13device_kernelIN5flash19enable_sm80_to_sm89INS1_16FlashAttnBwdSm80INS1_25CollectiveMainloopBwdSm80ILi2ELi2EN4cute5tupleIJNS5_1CILi64EEENS7_ILi128EEES9_EEENS_10bfloat16_tEfNS_4arch4Sm80ELb1ELb0ELb0ELb1ELb0ELb0ELb0ELb0ELi2ELi2ELi2ELi2ELb0EEENS1_24CollectiveEpilogueBwdGQAISA_fSD_Li256ELb1ELb0EEENS1_25SingleTileBwdLPTSchedulerILb1ELi128ELb0EEEEEEEEEvNT_6ParamsE,"",@"SHT_CUDA_INFO"
	.sectionflags	@""
	.align	4


	//----- nvinfo : EIATTR_CUDA_API_VERSION
	.align		4
        /*0000*/ 	.byte	0x04, 0x37
        /*0002*/ 	.short	(.L_914 - .L_913)
.L_913:
        /*0004*/ 	.word	0x00000082


	//----- nvinfo : EIATTR_KPARAM_INFO
	.align		4
.L_914:
        /*0008*/ 	.byte	0x04, 0x17
        /*000a*/ 	.short	(.L_916 - .L_915)
.L_915:
        /*000c*/ 	.word	0x00000000
        /*0010*/ 	.short	0x0000
        /*0012*/ 	.short	0x0000
        /*0014*/ 	.byte	0x00, 0xf0, 0x41, 0x0a


	//----- nvinfo : EIATTR_SPARSE_MMA_MASK
	.align		4
.L_916:
        /*0018*/ 	.byte	0x03, 0x50
        /*001a*/ 	.short	0x0000


	//----- nvinfo : EIATTR_MAXREG_COUNT
	.align		4
        /*001c*/ 	.byte	0x03, 0x1b
        /*001e*/ 	.short	0x00ff


	//----- nvinfo : EIATTR_MERCURY_ISA_VERSION
	.align		4
        /*0020*/ 	.byte	0x03, 0x5f
        /*0022*/ 	.short	0x0101


	//----- nvinfo : EIATTR_EXIT_INSTR_OFFSETS
	.align		4
        /*0024*/ 	.byte	0x04, 0x1c
        /*0026*/ 	.short	(.L_918 - .L_917)


	//   ....[0]....
.L_917:
        /*0028*/ 	.word	0x00000010


	//----- nvinfo : EIATTR_MAX_THREADS
	.align		4
.L_918:
        /*002c*/ 	.byte	0x04, 0x05
        /*002e*/ 	.short	(.L_920 - .L_919)
.L_919:
        /*0030*/ 	.word	0x00000100
        /*0034*/ 	.word	0x00000001
        /*0038*/ 	.word	0x00000001


	//----- nvinfo : EIATTR_CBANK_PARAM_SIZE
	.align		4
.L_920:
        /*003c*/ 	.byte	0x03, 0x19
        /*003e*/ 	.short	0x0290


	//----- nvinfo : EIATTR_PARAM_CBANK
	.align		4
        /*0040*/ 	.byte	0x04, 0x0a
        /*0042*/ 	.short	(.L_922 - .L_921)
	.align		4
.L_921:
        /*0044*/ 	.word	index@(.nv.constant0._ZN7cutlass13device_kernelIN5flash19enable_sm80_to_sm89INS1_16FlashAttnBwdSm80INS1_25CollectiveMainloopBwdSm80ILi2ELi2EN4cute5tupleIJNS5_1CILi64EEENS7_ILi128EEES9_EEENS_10bfloat16_tEfNS_4arch4Sm80ELb1ELb0ELb0ELb1ELb0ELb0ELb0ELb0ELi2ELi2ELi2ELi2ELb0EEENS1_24CollectiveEpilogueBwdGQAISA_fSD_Li256ELb1ELb0EEENS1_25SingleTileBwdLPTSchedulerILb1ELi128ELb0EEEEEEEEEvNT_6ParamsE)
        /*0048*/ 	.short	0x0210
        /*004a*/ 	.short	0x0290


	//----- nvinfo : EIATTR_SW_WAR
	.align		4
.L_922:
        /*004c*/ 	.byte	0x04, 0x36
        /*004e*/ 	.short	(.L_924 - .L_923)
.L_923:
        /*0050*/ 	.word	0x00000008
.L_924:


//--------------------- .nv.info._ZN7cutlass13device_kernelIN5flash32FlashAttnBwdPostprocessConvertdQIN4cute5tupleIJNS3_1CILi128EEES6_EEENS_10bfloat16_tEfNS_4arch4Sm80ELi256ENS3_8TiledMMAINS3_8MMA_AtomIJNS3_30SM80_16x8x16_F32BF16BF16F32_TNEEEENS3_6LayoutINS4_IJNS5_ILi2EEENS5_ILi4EEENS5_ILi1EEEEEENS4_IJSI_SG_NS5_ILi0EEEEEEEENS4_IJNS5_ILi32EEENS5_ILi64EEENS5_ILi16EEEEEEEELb0EEEEEvNT_6ParamsE --------------------------
	.section	.nv.info._ZN7cutlass13device_kernelIN5flash32FlashAttnBwdPostprocessConvertdQIN4cute5tupleIJNS3_1CILi128EEES6_EEENS_10bfloat16_tEfNS_4arch4Sm80ELi256ENS3_8TiledMMAINS3_8MMA_AtomIJNS3_30SM80_16x8x16_F32BF16BF16F32_TNEEEENS3_6LayoutINS4_IJNS5_ILi2EEENS5_ILi4EEENS5_ILi1EEEEEENS4_IJSI_SG_NS5_ILi0EEEEEEEENS4_IJNS5_ILi32EEENS5_ILi64EEENS5_ILi16EEEEEEEELb0EEEEEvNT_6ParamsE,"",@"SHT_CUDA_INFO"
	.sectionflags	@""
	.align	4


	//----- nvinfo : EIATTR_CUDA_API_VERSION
	.align		4
        /*0000*/ 	.byte	0x04, 0x37
        /*0002*/ 	.short	(.L_926 - .L_925)
.L_925:
        /*0004*/ 	.word	0x00000082


	//----- nvinfo : EIATTR_KPARAM_INFO
	.align		4
.L_926:
        /*0008*/ 	.byte	0x04, 0x17
        /*000a*/ 	.short	(.L_928 - .L_927)
.L_927:
        /*000c*/ 	.word	0x00000000
        /*0010*/ 	.short	0x0000
        /*0012*/ 	.short	0x0000
        /*0014*/ 	.byte	0x00, 0xf0, 0xc1, 0x01


	//----- nvinfo : EIATTR_SPARSE_MMA_MASK
	.align		4
.L_928:
        /*0018*/ 	.byte	0x03, 0x50
        /*001a*/ 	.short	0x0000


	//----- nvinfo : EIATTR_MAXREG_COUNT
	.align		4
        /*001c*/ 	.byte	0x03, 0x1b
        /*001e*/ 	.short	0x0080


	//----- nvinfo : EIATTR_NUM_BARRIERS
	.align		4
        /*0020*/ 	.byte	0x02, 0x4c
        /*0022*/ 	.byte	0x01
	.zero		1


	//----- nvinfo : EIATTR_MERCURY_ISA_VERSION
	.align		4
        /*0024*/ 	.byte	0x03, 0x5f
        /*0026*/ 	.short	0x0101


	//----- nvinfo : EIATTR_EXIT_INSTR_OFFSETS
	.align		4
        /*0028*/ 	.byte	0x04, 0x1c
        /*002a*/ 	.short	(.L_930 - .L_929)


	//   ....[0]....
.L_929:
        /*002c*/ 	.word	0x000001b0


	//   ....[1]....
        /*0030*/ 	.word	0x00001f80


	//   ....[2]....
        /*0034*/ 	.word	0x00002060


	//----- nvinfo : EIATTR_MAX_THREADS
	.align		4
.L_930:
        /*0038*/ 	.byte	0x04, 0x05
        /*003a*/ 	.short	(.L_932 - .L_931)
.L_931:
        /*003c*/ 	.word	0x00000100
        /*0040*/ 	.word	0x00000001
        /*0044*/ 	.word	0x00000001


	//----- nvinfo : EIATTR_CRS_STACK_SIZE
	.align		4
.L_932:
        /*0048*/ 	.byte	0x04, 0x1e
        /*004a*/ 	.short	(.L_934 - .L_933)
.L_933:
        /*004c*/ 	.word	0x00000000


	//----- nvinfo : EIATTR_CBANK_PARAM_SIZE
	.align		4
.L_934:
        /*0050*/ 	.byte	0x03, 0x19
        /*0052*/ 	.short	0x0070


	//----- nvinfo : EIATTR_PARAM_CBANK
	.align		4
        /*0054*/ 	.byte	0x04, 0x0a
        /*0056*/ 	.short	(.L_936 - .L_935)
	.align		4
.L_935:
        /*0058*/ 	.word	index@(.nv.constant0._ZN7cutlass13device_kernelIN5flash32FlashAttnBwdPostprocessConvertdQIN4cute5tupleIJNS3_1CILi128EEES6_EEENS_10bfloat16_tEfNS_4arch4Sm80ELi256ENS3_8TiledMMAINS3_8MMA_AtomIJNS3_30SM80_16x8x16_F32BF16BF16F32_TNEEEENS3_6LayoutINS4_IJNS5_ILi2EEENS5_ILi4EEENS5_ILi1EEEEEENS4_IJSI_SG_NS5_ILi0EEEEEEEENS4_IJNS5_ILi32EEENS5_ILi64EEENS5_ILi16EEEEEEEELb0EEEEEvNT_6ParamsE)
        /*005c*/ 	.short	0x0210
        /*005e*/ 	.short	0x0070


	//----- nvinfo : EIATTR_SW_WAR
	.align		4
.L_936:
        /*0060*/ 	.byte	0x04, 0x36
        /*0062*/ 	.short	(.L_938 - .L_937)
.L_937:
        /*0064*/ 	.word	0x00000008
.L_938:


//--------------------- .nv.info._ZN7cutlass13device_kernelIN5flash32FlashAttnBwdPostprocessConvertdQIN4cute5tupleIJNS3_1CILi64EEENS5_ILi128EEEEEENS_10bfloat16_tEfNS_4arch4Sm80ELi256ENS3_8TiledMMAINS3_8MMA_AtomIJNS3_30SM80_16x8x16_F32BF16BF16F32_TNEEEENS3_6LayoutINS4_IJNS5_ILi2EEENS5_ILi4EEENS5_ILi1EEEEEENS4_IJSJ_SH_NS5_ILi0EEEEEEEENS4_IJNS5_ILi32EEES6_NS5_ILi16EEEEEEEELb0EEEEEvNT_6ParamsE --------------------------
	.section	.nv.info._ZN7cutlass13device_kernelIN5flash32FlashAttnBwdPostprocessConvertdQIN4cute5tupleIJNS3_1CILi64EEENS5_ILi128EEEEEENS_10bfloat16_tEfNS_4arch4Sm80ELi256ENS3_8TiledMMAINS3_8MMA_AtomIJNS3_30SM80_16x8x16_F32BF16BF16F32_TNEEEENS3_6LayoutINS4_IJNS5_ILi2EEENS5_ILi4EEENS5_ILi1EEEEEENS4_IJSJ_SH_NS5_ILi0EEEEEEEENS4_IJNS5_ILi32EEES6_NS5_ILi16EEEEEEEELb0EEEEEvNT_6ParamsE,"",@"SHT_CUDA_INFO"
	.sectionflags	@""
	.align	4


	//----- nvinfo : EIATTR_CUDA_API_VERSION
	.align		4
        /*0000*/ 	.byte	0x04, 0x37
        /*0002*/ 	.short	(.L_940 - .L_939)
.L_939:
        /*0004*/ 	.word	0x00000082


	//----- nvinfo : EIATTR_KPARAM_INFO
	.align		4
.L_940:
        /*0008*/ 	.byte	0x04, 0x17
        /*000a*/ 	.short	(.L_942 - .L_941)
.L_941:
        /*000c*/ 	.word	0x00000000
        /*0010*/ 	.short	0x0000
        /*0012*/ 	.short	0x0000
        /*0014*/ 	.byte	0x00, 0xf0, 0xc1, 0x01


	//----- nvinfo : EIATTR_SPARSE_MMA_MASK
	.align		4
.L_942:
        /*0018*/ 	.byte	0x03, 0x50
        /*001a*/ 	.short	0x0000


	//----- nvinfo : EIATTR_MAXREG_COUNT
	.align		4
        /*001c*/ 	.byte	0x03, 0x1b
        /*001e*/ 	.short	0x0080


	//----- nvinfo : EIATTR_NUM_BARRIERS
	.align		4
        /*0020*/ 	.byte	0x02, 0x4c
        /*0022*/ 	.byte	0x01
	.zero		1


	//----- nvinfo : EIATTR_MERCURY_ISA_VERSION
	.align		4
        /*0024*/ 	.byte	0x03, 0x5f
        /*0026*/ 	.short	0x0101


	//----- nvinfo : EIATTR_EXIT_INSTR_OFFSETS
	.align		4
        /*0028*/ 	.byte	0x04, 0x1c
        /*002a*/ 	.short	(.L_944 - .L_943)


	//   ....[0]....
.L_943:
        /*002c*/ 	.word	0x000001b0


	//   ....[1]....
        /*0030*/ 	.word	0x000013c0


	//   ....[2]....
        /*0034*/ 	.word	0x000014a0


	//----- nvinfo : EIATTR_MAX_THREADS
	.align		4
.L_944:
        /*0038*/ 	.byte	0x04, 0x05
        /*003a*/ 	.short	(.L_946 - .L_945)
.L_945:
        /*003c*/ 	.word	0x00000100
        /*0040*/ 	.word	0x00000001
        /*0044*/ 	.word	0x00000001


	//----- nvinfo : EIATTR_CRS_STACK_SIZE
	.align		4
.L_946:
        /*0048*/ 	.byte	0x04, 0x1e
        /*004a*/ 	.short	(.L_948 - .L_947)
.L_947:
        /*004c*/ 	.word	0x00000000


	//----- nvinfo : EIATTR_CBANK_PARAM_SIZE
	.align		4
.L_948:
        /*0050*/ 	.byte	0x03, 0x19
        /*0052*/ 	.short	0x0070


	//----- nvinfo : EIATTR_PARAM_CBANK
	.align		4
        /*0054*/ 	.byte	0x04, 0x0a
        /*0056*/ 	.short	(.L_950 - .L_949)
	.align		4
.L_949:
        /*0058*/ 	.word	index@(.nv.constant0._ZN7cutlass13device_kernelIN5flash32FlashAttnBwdPostprocessConvertdQIN4cute5tupleIJNS3_1CILi64EEENS5_ILi128EEEEEENS_10bfloat16_tEfNS_4arch4Sm80ELi256ENS3_8TiledMMAINS3_8MMA_AtomIJNS3_30SM80_16x8x16_F32BF16BF16F32_TNEEEENS3_6LayoutINS4_IJNS5_ILi2EEENS5_ILi4EEENS5_ILi1EEEEEENS4_IJSJ_SH_NS5_ILi0EEEEEEEENS4_IJNS5_ILi32EEES6_NS5_ILi16EEEEEEEELb0EEEEEvNT_6ParamsE)
        /*005c*/ 	.short	0x0210
        /*005e*/ 	.short	0x0070


	//----- nvinfo : EIATTR_SW_WAR
	.align		4
.L_950:
        /*0060*/ 	.byte	0x04, 0x36
        /*0062*/ 	.short	(.L_952 - .L_951)
.L_951:
        /*0064*/ 	.word	0x00000008
.L_952:


//--------------------- .nv.info._ZN7cutlass13device_kernelIN5flash19enable_sm80_to_sm89INS1_16FlashAttnBwdSm80INS1_25CollectiveMainloopBwdSm80ILi2ELi2EN4cute5tupleIJNS5_1CILi64EEENS7_ILi128EEES9_EEENS_10bfloat16_tEfNS_4arch4Sm80ELb1ELb0ELb0ELb1ELb1ELb0ELb0ELb0ELi2ELi2ELi2ELi2ELb0EEENS1_24CollectiveEpilogueBwdGQAISA_fSD_Li256ELb1ELb1EEENS1_25SingleTileBwdLPTSchedulerILb1ELi128ELb1EEEEEEEEEvNT_6ParamsE --------------------------
	.section	.nv.info._ZN7cutlass13device_kernelIN5flash19enable_sm80_to_sm89INS1_16FlashAttnBwdSm80INS1_25CollectiveMainloopBwdSm80ILi2ELi2EN4cute5tupleIJNS5_1CILi64EEENS7_ILi128EEES9_EEENS_10bfloat16_tEfNS_4arch4Sm80ELb1ELb0ELb0ELb1ELb1ELb0ELb0ELb0ELi2ELi2ELi2ELi2ELb0EEENS1_24CollectiveEpilogueBwdGQAISA_fSD_Li256ELb1ELb1EEENS1_25SingleTileBwdLPTSchedulerILb1ELi128ELb1EEEEEEEEEvNT_6ParamsE,"",@"SHT_CUDA_INFO"
	.sectionflags	@""
	.align	4


	//----- nvinfo : EIATTR_CUDA_API_VERSION
	.align		4
        /*0000*/ 	.byte	0x04, 0x37
        /*0002*/ 	.short	(.L_954 - .L_953)
.L_953:
        /*0004*/ 	.word	0x00000082


	//----- nvinfo : EIATTR_KPARAM_INFO
	.align		4
.L_954:
        /*0008*/ 	.byte	0x04, 0x17
        /*000a*/ 	.short	(.L_956 - .L_955)
.L_955:
        /*000c*/ 	.word	0x00000000
        /*0010*/ 	.short	0x0000
        /*0012*/ 	.short	0x0000
        /*0014*/ 	.byte	0x00, 0xf0, 0x41, 0x0a


	//----- nvinfo : EIATTR_SPARSE_MMA_MASK
	.align		4
.L_956:
        /*0018*/ 	.byte	0x03, 0x50
        /*001a*/ 	.short	0x0000


	//----- nvinfo : EIATTR_MAXREG_COUNT
	.align		4
        /*001c*/ 	.byte	0x03, 0x1b
        /*001e*/ 	.short	0x00ff


	//----- nvinfo : EIATTR_MERCURY_ISA_VERSION
	.align		4
        /*0020*/ 	.byte	0x03, 0x5f
        /*0022*/ 	.short	0x0101


	//----- nvinfo : EIATTR_EXIT_INSTR_OFFSETS
	.align		4
        /*0024*/ 	.byte	0x04, 0x1c
        /*0026*/ 	.short	(.L_958 - .L_957)


	//   ....[0]....
.L_957:
        /*0028*/ 	.word	0x00000010


	//----- nvinfo : EIATTR_MAX_THREADS
	.align		4
.L_958:
        /*002c*/ 	.byte	0x04, 0x05
        /*002e*/ 	.short	(.L_960 - .L_959)
.L_959:
        /*0030*/ 	.word	0x00000100
        /*0034*/ 	.word	0x00000001
        /*0038*/ 	.word	0x00000001


	//----- nvinfo : EIATTR_CBANK_PARAM_SIZE
	.align		4
.L_960:
        /*003c*/ 	.byte	0x03, 0x19
        /*003e*/ 	.short	0x0290


	//----- nvinfo : EIATTR_PARAM_CBANK
	.align		4
        /*0040*/ 	.byte	0x04, 0x0a
        /*0042*/ 	.short	(.L_962 - .L_961)
	.align		4
.L_961:
        /*0044*/ 	.word	index@(.nv.constant0._ZN7cutlass13device_kernelIN5flash19enable_sm80_to_sm89INS1_16FlashAttnBwdSm80INS1_25CollectiveMainloopBwdSm80ILi2ELi2EN4cute5tupleIJNS5_1CILi64EEENS7_ILi128EEES9_EEENS_10bfloat16_tEfNS_4arch4Sm80ELb1ELb0ELb0ELb1ELb1ELb0ELb0ELb0ELi2ELi2ELi2ELi2ELb0EEENS1_24CollectiveEpilogueBwdGQAISA_fSD_Li256ELb1ELb1EEENS1_25SingleTileBwdLPTSchedulerILb1ELi128ELb1EEEEEEEEEvNT_6ParamsE)
        /*0048*/ 	.short	0x0210
        /*004a*/ 	.short	0x0290


	//----- nvinfo : EIATTR_SW_WAR
	.align		4
.L_962:
        /*004c*/ 	.byte	0x04, 0x36
        /*004e*/ 	.short	(.L_964 - .L_963)
.L_963:
        /*0050*/ 	.word	0x00000008
.L_964:


//--------------------- .nv.info._ZN7cutlass13device_kernelIN5flash22FlashAttnBwdPreprocessIN4cute5tupleIJNS3_1CILi64EEENS5_ILi128EEEEEENS_10bfloat16_tEfNS_4arch4Sm80ELb1ELb1EEEEEvNT_6ParamsE --------------------------
	.section	.nv.info._ZN7cutlass13device_kernelIN5flash22FlashAttnBwdPreprocessIN4cute5tupleIJNS3_1CILi64EEENS5_ILi128EEEEEENS_10bfloat16_tEfNS_4arch4Sm80ELb1ELb1EEEEEvNT_6ParamsE,"",@"SHT_CUDA_INFO"
	.sectionflags	@""
	.align	4


	//----- nvinfo : EIATTR_CUDA_API_VERSION
	.align		4
        /*0000*/ 	.byte	0x04, 0x37
        /*0002*/ 	.short	(.L_966 - .L_965)
.L_965:
        /*0004*/ 	.word	0x00000082


	//----- nvinfo : EIATTR_KPARAM_INFO
	.align		4
.L_966:
        /*0008*/ 	.byte	0x04, 0x17
        /*000a*/ 	.short	(.L_968 - .L_967)
.L_967:
        /*000c*/ 	.word	0x00000000
        /*0010*/ 	.short	0x0000
        /*0012*/ 	.short	0x0000
        /*0014*/ 	.byte	0x00, 0xf0, 0xc1, 0x03


	//----- nvinfo : EIATTR_SPARSE_MMA_MASK
	.align		4
.L_968:
        /*0018*/ 	.byte	0x03, 0x50
        /*001a*/ 	.short	0x0000


	//----- nvinfo : EIATTR_MAXREG_COUNT
	.align		4
        /*001c*/ 	.byte	0x03, 0x1b
        /*001e*/ 	.short	0x0080


	//----- nvinfo : EIATTR_MERCURY_ISA_VERSION
	.align		4
        /*0020*/ 	.byte	0x03, 0x5f
        /*0022*/ 	.short	0x0101


	//----- nvinfo : EIATTR_COOP_GROUP_MASK_REGIDS
	.align		4
        /*0024*/ 	.byte	0x04, 0x29
        /*0026*/ 	.short	(.L_970 - .L_969)


	//   ....[0]....
.L_969:
        /*0028*/ 	.word	0xffffffff


	//   ....[1]....
        /*002c*/ 	.word	0xffffffff


	//   ....[2]....
        /*0030*/ 	.word	0xffffffff


	//   ....[3]....
        /*0034*/ 	.word	0xffffffff


	//   ....[4]....
        /*0038*/ 	.word	0xffffffff


	//   ....[5]....
        /*003c*/ 	.word	0xffffffff


	//   ....[6]....
        /*0040*/ 	.word	0xffffffff


	//   ....[7]....
        /*0044*/ 	.word	0xffffffff


	//   ....[8]....
        /*0048*/ 	.word	0xffffffff


	//   ....[9]....
        /*004c*/ 	.word	0xffffffff


	//   ....[10]....
        /*0050*/ 	.word	0xffffffff


	//   ....[11]....
        /*0054*/ 	.word	0xffffffff


	//   ....[12]....
        /*0058*/ 	.word	0xffffffff


	//   ....[13]....
        /*005c*/ 	.word	0xffffffff


	//   ....[14]....
        /*0060*/ 	.word	0xffffffff


	//   ....[15]....
        /*0064*/ 	.word	0xffffffff


	//----- nvinfo : EIATTR_COOP_GROUP_INSTR_OFFSETS
	.align		4
.L_970:
        /*0068*/ 	.byte	0x04, 0x28
        /*006a*/ 	.short	(.L_972 - .L_971)


	//   ....[0]....
.L_971:
        /*006c*/ 	.word	0x000013a0


	//   ....[1]....
        /*0070*/ 	.word	0x000013b0


	//   ....[2]....
        /*0074*/ 	.word	0x000013c0


	//   ....[3]....
        /*0078*/ 	.word	0x000013d0


	//   ....[4]....
        /*007c*/ 	.word	0x00001420


	//   ....[5]....
        /*0080*/ 	.word	0x00001430


	//   ....[6]....
        /*0084*/ 	.word	0x00001440


	//   ....[7]....
        /*0088*/ 	.word	0x00001450


	//   ....[8]....
        /*008c*/ 	.word	0x000014a0


	//   ....[9]....
        /*0090*/ 	.word	0x000014b0


	//   ....[10]....
        /*0094*/ 	.word	0x000014c0


	//   ....[11]....
        /*0098*/ 	.word	0x000014d0


	//   ....[12]....
        /*009c*/ 	.word	0x00001520


	//   ....[13]....
        /*00a0*/ 	.word	0x00001540


	//   ....[14]....
        /*00a4*/ 	.word	0x00001550


	//   ....[15]....
        /*00a8*/ 	.word	0x00001560


	//----- nvinfo : EIATTR_EXIT_INSTR_OFFSETS
	.align		4
.L_972:
        /*00ac*/ 	.byte	0x04, 0x1c
        /*00ae*/ 	.short	(.L_974 - .L_973)


	//   ....[0]....
.L_973:
        /*00b0*/ 	.word	0x000001c0


	//   ....[1]....
        /*00b4*/ 	.word	0x00001bb0


	//   ....[2]....
        /*00b8*/ 	.word	0x00001c30


	//----- nvinfo : EIATTR_MAX_THREADS
	.align		4
.L_974:
        /*00bc*/ 	.byte	0x04, 0x05
        /*00be*/ 	.short	(.L_976 - .L_975)
.L_975:
        /*00c0*/ 	.word	0x00000100
        /*00c4*/ 	.word	0x00000001
        /*00c8*/ 	.word	0x00000001


	//----- nvinfo : EIATTR_CRS_STACK_SIZE
	.align		4
.L_976:
        /*00cc*/ 	.byte	0x04, 0x1e
        /*00ce*/ 	.short	(.L_978 - .L_977)
.L_977:
        /*00d0*/ 	.word	0x00000000


	//----- nvinfo : EIATTR_CBANK_PARAM_SIZE
	.align		4
.L_978:
        /*00d4*/ 	.byte	0x03, 0x19
        /*00d6*/ 	.short	0x00f0


	//----- nvinfo : EIATTR_PARAM_CBANK
	.align		4
        /*00d8*/ 	.byte	0x04, 0x0a
        /*00da*/ 	.short	(.L_980 - .L_979)
	.align		4
.L_979:
        /*00dc*/ 	.word	index@(.nv.constant0._ZN7cutlass13device_kernelIN5flash22FlashAttnBwdPreprocessIN4cute5tupleIJNS3_1CILi64EEENS5_ILi128EEEEEENS_10bfloat16_tEfNS_4arch4Sm80ELb1ELb1EEEEEvNT_6ParamsE)
        /*00e0*/ 	.short	0x0210
        /*00e2*/ 	.short	0x00f0


	//----- nvinfo : EIATTR_SW_WAR
	.align		4
.L_980:
        /*00e4*/ 	.byte	0x04, 0x36
        /*00e6*/ 	.short	(.L_982 - .L_981)
.L_981:
        /*00e8*/ 	.word	0x00000008
.L_982:


//--------------------- .nv.callgraph             --------------------------
	.section	.nv.callgraph,"",@"SHT_CUDA_CALLGRAPH"
	.align	4
	.sectionentsize	8
	.align		4
        /*0000*/ 	.word	0x00000000
	.align		4
        /*0004*/ 	.word	0xffffffff
	.align		4
        /*0008*/ 	.word	0x00000000
	.align		4
        /*000c*/ 	.word	0xfffffffe
	.align		4
        /*0010*/ 	.word	0x00000000
	.align		4
        /*0014*/ 	.word	0xfffffffd
	.align		4
        /*0018*/ 	.word	0x00000000
	.align		4
        /*001c*/ 	.word	0xfffffffc


//--------------------- .nv.constant4             --------------------------
	.section	.nv.constant4,"a",@progbits
	.align	8
	.align		8
.nv.constant4:
        /*0000*/ 	.dword	_ZN66_INTERNAL_2af2d375_30_flash_bwd_hdim128_bf16_sm80_cu_1f2e7571_27154cuda3std3__45__cpo5beginE
	.align		8
        /*0008*/ 	.dword	_ZN66_INTERNAL_2af2d375_30_flash_bwd_hdim128_bf16_sm80_cu_1f2e7571_27154cuda3std3__45__cpo3endE
	.align		8
        /*0010*/ 	.dword	_ZN66_INTERNAL_2af2d375_30_flash_bwd_hdim128_bf16_sm80_cu_1f2e7571_27154cuda3std3__45__cpo6cbeginE
	.align		8
        /*0018*/ 	.dword	_ZN66_INTERNAL_2af2d375_30_flash_bwd_hdim128_bf16_sm80_cu_1f2e7571_27154cuda3std3__45__cpo4cendE
	.align		8
        /*0020*/ 	.dword	_ZN66_INTERNAL_2af2d375_30_flash_bwd_hdim128_bf16_sm80_cu_1f2e7571_27154cuda3std3__468_GLOBAL__N__2af2d375_30_flash_bwd_hdim128_bf16_sm80_cu_1f2e7571_27156ignoreE
	.align		8
        /*0028*/ 	.dword	_ZN66_INTERNAL_2af2d375_30_flash_bwd_hdim128_bf16_sm80_cu_1f2e7571_27154cuda3std3__419piecewise_constructE
	.align		8
        /*0030*/ 	.dword	_ZN66_INTERNAL_2af2d375_30_flash_bwd_hdim128_bf16_sm80_cu_1f2e7571_27154cuda3std3__48in_placeE
	.align		8
        /*0038*/ 	.dword	_ZN66_INTERNAL_2af2d375_30_flash_bwd_hdim128_bf16_sm80_cu_1f2e7571_27154cuda3std6ranges3__45__cpo4swapE
	.align		8
        /*0040*/ 	.dword	_ZN66_INTERNAL_2af2d375_30_flash_bwd_hdim128_bf16_sm80_cu_1f2e7571_27154cuda3std6ranges3__45__cpo9iter_moveE
	.align		8
        /*0048*/ 	.dword	_ZN66_INTERNAL_2af2d375_30_flash_bwd_hdim128_bf16_sm80_cu_1f2e7571_27154cute7productE
	.align		8
        /*0050*/ 	.dword	_ZN66_INTERNAL_2af2d375_30_flash_bwd_hdim128_bf16_sm80_cu_1f2e7571_27154cute1_E


//--------------------- .text._ZN7cutlass13device_kernelIN5flash19enable_sm80_to_sm89INS1_16FlashAttnBwdSm80INS1_25CollectiveMainloopBwdSm80ILi2ELi1EN4cute5tupleIJNS5_1CILi64EEENS7_ILi96EEENS7_ILi128EEEEEENS_10bfloat16_tEfNS_4arch4Sm80ELb0ELb0ELb0ELb0ELb0ELb0ELb0ELb0ELi2ELi2ELi2ELi2ELb1EEENS1_21CollectiveEpilogueBwdISB_SC_SE_Li256ELb0ELb0ELi4EEENS1_19SingleTileSchedulerILb0ELb0ELb0ELi96EEEEEEEEEvNT_6ParamsE --------------------------
	.section	.text._ZN7cutlass13device_kernelIN5flash19enable_sm80_to_sm89INS1_16FlashAttnBwdSm80INS1_25CollectiveMainloopBwdSm80ILi2ELi1EN4cute5tupleIJNS5_1CILi64EEENS7_ILi96EEENS7_ILi128EEEEEENS_10bfloat16_tEfNS_4arch4Sm80ELb0ELb0ELb0ELb0ELb0ELb0ELb0ELb0ELi2ELi2ELi2ELi2ELb1EEENS1_21CollectiveEpilogueBwdISB_SC_SE_Li256ELb0ELb0ELi4EEENS1_19SingleTileSchedulerILb0ELb0ELb0ELi96EEEEEEEEEvNT_6ParamsE,"ax",@progbits
	.align	128
.text._ZN7cutlass13device_kernelIN5flash19enable_sm80_to_sm89INS1_16FlashAttnBwdSm80INS1_25CollectiveMainloopBwdSm80ILi2ELi1EN4cute5tupleIJNS5_1CILi64EEENS7_ILi96EEENS7_ILi128EEEEEENS_10bfloat16_tEfNS_4arch4Sm80ELb0ELb0ELb0ELb0ELb0ELb0ELb0ELb0ELi2ELi2ELi2ELi2ELb1EEENS1_21CollectiveEpilogueBwdISB_SC_SE_Li256ELb0ELb0ELi4EEENS1_19SingleTileSchedulerILb0ELb0ELb0ELi96EEEEEEEEEvNT_6ParamsE:
        .type           _ZN7cutlass13device_kernelIN5flash19enable_sm80_to_sm89INS1_16FlashAttnBwdSm80INS1_25CollectiveMainloopBwdSm80ILi2ELi1EN4cute5tupleIJNS5_1CILi64EEENS7_ILi96EEENS7_ILi128EEEEEENS_10bfloat16_tEfNS_4arch4Sm80ELb0ELb0ELb0ELb0ELb0ELb0ELb0ELb0ELi2ELi2ELi2ELi2ELb1EEENS1_21CollectiveEpilogueBwdISB_SC_SE_Li256ELb0ELb0ELi4EEENS1_19SingleTileSchedulerILb0ELb0ELb0ELi96EEEEEEEEEvNT_6ParamsE,@function
        .size           _ZN7cutlass13device_kernelIN5flash19enable_sm80_to_sm89INS1_16FlashAttnBwdSm80INS1_25CollectiveMainloopBwdSm80ILi2ELi1EN4cute5tupleIJNS5_1CILi64EEENS7_ILi96EEENS7_ILi128EEEEEENS_10bfloat16_tEfNS_4arch4Sm80ELb0ELb0ELb0ELb0ELb0ELb0ELb0ELb0ELi2ELi2ELi2ELi2ELb1EEENS1_21CollectiveEpilogueBwdISB_SC_SE_Li256ELb0ELb0ELi4EEENS1_19SingleTileSchedulerILb0ELb0ELb0ELi96EEEEEEEEEvNT_6ParamsE,(.L_x_97 - _ZN7cutlass13device_kernelIN5flash19enable_sm80_to_sm89INS1_16FlashAttnBwdSm80INS1_25CollectiveMainloopBwdSm80ILi2ELi1EN4cute5tupleIJNS5_1CILi64EEENS7_ILi96EEENS7_ILi128EEEEEENS_10bfloat16_tEfNS_4arch4Sm80ELb0ELb0ELb0ELb0ELb0ELb0ELb0ELb0ELi2ELi2ELi2ELi2ELb1EEENS1_21CollectiveEpilogueBwdISB_SC_SE_Li256ELb0ELb0ELi4EEENS1_19SingleTileSchedulerILb0ELb0ELb0ELi96EEEEEEEEEvNT_6ParamsE)
        .other          _ZN7cutlass13device_kernelIN5flash19enable_sm80_to_sm89INS1_16FlashAttnBwdSm80INS1_25CollectiveMainloopBwdSm80ILi2ELi1EN4cute5tupleIJNS5_1CILi64EEENS7_ILi96EEENS7_ILi128EEEEEENS_10bfloat16_tEfNS_4arch4Sm80ELb0ELb0ELb0ELb0ELb0ELb0ELb0ELb0ELi2ELi2ELi2ELi2ELb1EEENS1_21CollectiveEpilogueBwdISB_SC_SE_Li256ELb0ELb0ELi4EEENS1_19SingleTileSchedulerILb0ELb0ELb0ELi96EEEEEEEEEvNT_6ParamsE,@"STO_CUDA_ENTRY STV_DEFAULT"
_ZN7cutlass13device_kernelIN5flash19enable_sm80_to_sm89INS1_16FlashAttnBwdSm80INS1_25CollectiveMainloopBwdSm80ILi2ELi1EN4cute5tupleIJNS5_1CILi64EEENS7_ILi96EEENS7_ILi128EEEEEENS_10bfloat16_tEfNS_4arch4Sm80ELb0ELb0ELb0ELb0ELb0ELb0ELb0ELb0ELi2ELi2ELi2ELi2ELb1EEENS1_21CollectiveEpilogueBwdISB_SC_SE_Li256ELb0ELb0ELi4EEENS1_19SingleTileSchedulerILb0ELb0ELb0ELi96EEEEEEEEEvNT_6ParamsE:
[----:B------:R-:W-:Y:S01]  /*0000*/  LDC R1, c[0x0][0x28] ;  /* 0x00000a00ff017b82 */ /* 0x000fe20000000800 */
[----:B------:R-:W-:Y:S05]  /*0010*/  EXIT ;  /* 0x000000000000794d */ /* 0x000fea0003800000 */
.L_x_0:
[----:B------:R-:W-:-:S00]  /*0020*/  BRA `(.L_x_0) ;  /* 0xfffffffc00fc7947 */ /* 0x000fc0000383ffff */
[----:B------:R-:W-:-:S00]  /*0030*/  NOP ;  /* 0x0000000000007918 */ /* 0x000fc00000000000 */
        /* <DEDUP_REMOVED lines=12> */
.L_x_97:


//--------------------- .text._ZN7cutlass13device_kernelIN5flash19enable_sm80_to_sm89INS1_16FlashAttnBwdSm80INS1_25CollectiveMainloopBwdSm80ILi2ELi1EN4cute5tupleIJNS5_1CILi64EEENS7_ILi96EEENS7_ILi128EEEEEENS_10bfloat16_tEfNS_4arch4Sm80ELb0ELb0ELb0ELb0ELb1ELb0ELb0ELb0ELi2ELi2ELi2ELi2ELb1EEENS1_21CollectiveEpilogueBwdISB_SC_SE_Li256ELb0ELb0ELi4EEENS1_19SingleTileSchedulerILb0ELb0ELb0ELi96EEEEEEEEEvNT_6ParamsE --------------------------
	.section	.text._ZN7cutlass13device_kernelIN5flash19enable_sm80_to_sm89INS1_16FlashAttnBwdSm80INS1_25CollectiveMainloopBwdSm80ILi2ELi1EN4cute5tupleIJNS5_1CILi64EEENS7_ILi96EEENS7_ILi128EEEEEENS_10bfloat16_tEfNS_4arch4Sm80ELb0ELb0ELb0ELb0ELb1ELb0ELb0ELb0ELi2ELi2ELi2ELi2ELb1EEENS1_21CollectiveEpilogueBwdISB_SC_SE_Li256ELb0ELb0ELi4EEENS1_19SingleTileSchedulerILb0ELb0ELb0ELi96EEEEEEEEEvNT_6ParamsE,"ax",@progbits
	.align	128
.text._ZN7cutlass13device_kernelIN5flash19enable_sm80_to_sm89INS1_16FlashAttnBwdSm80INS1_25CollectiveMainloopBwdSm80ILi2ELi1EN4cute5tupleIJNS5_1CILi64EEENS7_ILi96EEENS7_ILi128EEEEEENS_10bfloat16_tEfNS_4arch4Sm80ELb0ELb0ELb0ELb0ELb1ELb0ELb0ELb0ELi2ELi2ELi2ELi2ELb1EEENS1_21CollectiveEpilogueBwdISB_SC_SE_Li256ELb0ELb0ELi4EEENS1_19SingleTileSchedulerILb0ELb0ELb0ELi96EEEEEEEEEvNT_6ParamsE:
        .type           _ZN7cutlass13device_kernelIN5flash19enable_sm80_to_sm89INS1_16FlashAttnBwdSm80INS1_25CollectiveMainloopBwdSm80ILi2ELi1EN4cute5tupleIJNS5_1CILi64EEENS7_ILi96EEENS7_ILi128EEEEEENS_10bfloat16_tEfNS_4arch4Sm80ELb0ELb0ELb0ELb0ELb1ELb0ELb0ELb0ELi2ELi2ELi2ELi2ELb1EEENS1_21CollectiveEpilogueBwdISB_SC_SE_Li256ELb0ELb0ELi4EEENS1_19SingleTileSchedulerILb0ELb0ELb0ELi96EEEEEEEEEvNT_6ParamsE,@function
        .size           _ZN7cutlass13device_kernelIN5flash19enable_sm80_to_sm89INS1_16FlashAttnBwdSm80INS1_25CollectiveMainloopBwdSm80ILi2ELi1EN4cute5tupleIJNS5_1CILi64EEENS7_ILi96EEENS7_ILi128EEEEEENS_10bfloat16_tEfNS_4arch4Sm80ELb0ELb0ELb0ELb0ELb1ELb0ELb0ELb0ELi2ELi2ELi2ELi2ELb1EEENS1_21CollectiveEpilogueBwdISB_SC_SE_Li256ELb0ELb0ELi4EEENS1_19SingleTileSchedulerILb0ELb0ELb0ELi96EEEEEEEEEvNT_6ParamsE,(.L_x_98 - _ZN7cutlass13device_kernelIN5flash19enable_sm80_to_sm89INS1_16FlashAttnBwdSm80INS1_25CollectiveMainloopBwdSm80ILi2ELi1EN4cute5tupleIJNS5_1CILi64EEENS7_ILi96EEENS7_ILi128EEEEEENS_10bfloat16_tEfNS_4arch4Sm80ELb0ELb0ELb0ELb0ELb1ELb0ELb0ELb0ELi2ELi2ELi2ELi2ELb1EEENS1_21CollectiveEpilogueBwdISB_SC_SE_Li256ELb0ELb0ELi4EEENS1_19SingleTileSchedulerILb0ELb0ELb0ELi96EEEEEEEEEvNT_6ParamsE)
        .other          _ZN7cutlass13device_kernelIN5flash19enable_sm80_to_sm89INS1_16FlashAttnBwdSm80INS1_25CollectiveMainloopBwdSm80ILi2ELi1EN4cute5tupleIJNS5_1CILi64EEENS7_ILi96EEENS7_ILi128EEEEEENS_10bfloat16_tEfNS_4arch4Sm80ELb0ELb0ELb0ELb0ELb1ELb0ELb0ELb0ELi2ELi2ELi2ELi2ELb1EEENS1_21CollectiveEpilogueBwdISB_SC_SE_Li256ELb0ELb0ELi4EEENS1_19SingleTileSchedulerILb0ELb0ELb0ELi96EEEEEEEEEvNT_6ParamsE,@"STO_CUDA_ENTRY STV_DEFAULT"
_ZN7cutlass13device_kernelIN5flash19enable_sm80_to_sm89INS1_16FlashAttnBwdSm80INS1_25CollectiveMainloopBwdSm80ILi2ELi1EN4cute5tupleIJNS5_1CILi64EEENS7_ILi96EEENS7_ILi128EEEEEENS_10bfloat16_tEfNS_4arch4Sm80ELb0ELb0ELb0ELb0ELb1ELb0ELb0ELb0ELi2ELi2ELi2ELi2ELb1EEENS1_21CollectiveEpilogueBwdISB_SC_SE_Li256ELb0ELb0ELi4EEENS1_19SingleTileSchedulerILb0ELb0ELb0ELi96EEEEEEEEEvNT_6ParamsE:
[----:B------:R-:W-:Y:S01]  /*0000*/  LDC R1, c[0x0][0x28] ;  /* 0x00000a00ff017b82 */ /* 0x000fe20000000800 */
[----:B------:R-:W-:Y:S05]  /*0010*/  EXIT ;  /* 0x000000000000794d */ /* 0x000fea0003800000 */
.L_x_1:
        /* <DEDUP_REMOVED lines=14> */
.L_x_98:


//--------------------- .text._ZN7cutlass13device_kernelIN5flash19enable_sm80_to_sm89INS1_16FlashAttnBwdSm80INS1_25CollectiveMainloopBwdSm80ILi2ELi1EN4cute5tupleIJNS5_1CILi64EEENS7_ILi96EEENS7_ILi128EEEEEENS_10bfloat16_tEfNS_4arch4Sm80ELb0ELb0ELb0ELb0ELb0ELb0ELb0ELb0ELi2ELi2ELi2ELi2ELb1EEENS1_24CollectiveEpilogueBwdGQAISB_fSE_Li256ELb0ELb0EEENS1_19SingleTileSchedulerILb0ELb0ELb0ELi96EEEEEEEEEvNT_6ParamsE --------------------------
	.section	.text._ZN7cutlass13device_kernelIN5flash19enable_sm80_to_sm89INS1_16FlashAttnBwdSm80INS1_25CollectiveMainloopBwdSm80ILi2ELi1EN4cute5tupleIJNS5_1CILi64EEENS7_ILi96EEENS7_ILi128EEEEEENS_10bfloat16_tEfNS_4arch4Sm80ELb0ELb0ELb0ELb0ELb0ELb0ELb0ELb0ELi2ELi2ELi2ELi2ELb1EEENS1_24CollectiveEpilogueBwdGQAISB_fSE_Li256ELb0ELb0EEENS1_19SingleTileSchedulerILb0ELb0ELb0ELi96EEEEEEEEEvNT_6ParamsE,"ax",@progbits
	.align	128
.text._ZN7cutlass13device_kernelIN5flash19enable_sm80_to_sm89INS1_16FlashAttnBwdSm80INS1_25CollectiveMainloopBwdSm80ILi2ELi1EN4cute5tupleIJNS5_1CILi64EEENS7_ILi96EEENS7_ILi128EEEEEENS_10bfloat16_tEfNS_4arch4Sm80ELb0ELb0ELb0ELb0ELb0ELb0ELb0ELb0ELi2ELi2ELi2ELi2ELb1EEENS1_24CollectiveEpilogueBwdGQAISB_fSE_Li256ELb0ELb0EEENS1_19SingleTileSchedulerILb0ELb0ELb0ELi96EEEEEEEEEvNT_6ParamsE:
        .type           _ZN7cutlass13device_kernelIN5flash19enable_sm80_to_sm89INS1_16FlashAttnBwdSm80INS1_25CollectiveMainloopBwdSm80ILi2ELi1EN4cute5tupleIJNS5_1CILi64EEENS7_ILi96EEENS7_ILi128EEEEEENS_10bfloat16_tEfNS_4arch4Sm80ELb0ELb0ELb0ELb0ELb0ELb0ELb0ELb0ELi2ELi2ELi2ELi2ELb1EEENS1_24CollectiveEpilogueBwdGQAISB_fSE_Li256ELb0ELb0EEENS1_19SingleTileSchedulerILb0ELb0ELb0ELi96EEEEEEEEEvNT_6ParamsE,@function
        .size           _ZN7cutlass13device_kernelIN5flash19enable_sm80_to_sm89INS1_16FlashAttnBwdSm80INS1_25CollectiveMainloopBwdSm80ILi2ELi1EN4cute5tupleIJNS5_1CILi64EEENS7_ILi96EEENS7_ILi128EEEEEENS_10bfloat16_tEfNS_4arch4Sm80ELb0ELb0ELb0ELb0ELb0ELb0ELb0ELb0ELi2ELi2ELi2ELi2ELb1EEENS1_24CollectiveEpilogueBwdGQAISB_fSE_Li256ELb0ELb0EEENS1_19SingleTileSchedulerILb0ELb0ELb0ELi96EEEEEEEEEvNT_6ParamsE,(.L_x_99 - _ZN7cutlass13device_kernelIN5flash19enable_sm80_to_sm89INS1_16FlashAttnBwdSm80INS1_25CollectiveMainloopBwdSm80ILi2ELi1EN4cute5tupleIJNS5_1CILi64EEENS7_ILi96EEENS7_ILi128EEEEEENS_10bfloat16_tEfNS_4arch4Sm80ELb0ELb0ELb0ELb0ELb0ELb0ELb0ELb0ELi2ELi2ELi2ELi2ELb1EEENS1_24CollectiveEpilogueBwdGQAISB_fSE_Li256ELb0ELb0EEENS1_19SingleTileSchedulerILb0ELb0ELb0ELi96EEEEEEEEEvNT_6ParamsE)
        .other          _ZN7cutlass13device_kernelIN5flash19enable_sm80_to_sm89INS1_16FlashAttnBwdSm80INS1_25CollectiveMainloopBwdSm80ILi2ELi1EN4cute5tupleIJNS5_1CILi64EEENS7_ILi96EEENS7_ILi128EEEEEENS_10bfloat16_tEfNS_4arch4Sm80ELb0ELb0ELb0ELb0ELb0ELb0ELb0ELb0ELi2ELi2ELi2ELi2ELb1EEENS1_24CollectiveEpilogueBwdGQAISB_fSE_Li256ELb0ELb0EEENS1_19SingleTileSchedulerILb0ELb0ELb0ELi96EEEEEEEEEvNT_6ParamsE,@"STO_CUDA_ENTRY STV_DEFAULT"
_ZN7cutlass13device_kernelIN5flash19enable_sm80_to_sm89INS1_16FlashAttnBwdSm80INS1_25CollectiveMainloopBwdSm80ILi2ELi1EN4cute5tupleIJNS5_1CILi64EEENS7_ILi96EEENS7_ILi128EEEEEENS_10bfloat16_tEfNS_4arch4Sm80ELb0ELb0ELb0ELb0ELb0ELb0ELb0ELb0ELi2ELi2ELi2ELi2ELb1EEENS1_24CollectiveEpilogueBwdGQAISB_fSE_Li256ELb0ELb0EEENS1_19SingleTileSchedulerILb0ELb0ELb0ELi96EEEEEEEEEvNT_6ParamsE:
[----:B------:R-:W-:Y:S01]  /*0000*/  LDC R1, c[0x0][0x28] ;  /* 0x00000a00ff017b82 */ /* 0x000fe20000000800 */
[----:B------:R-:W-:Y:S05]  /*0010*/  EXIT ;  /* 0x000000000000794d */ /* 0x000fea0003800000 */
.L_x_2:
        /* <DEDUP_REMOVED lines=14> */
.L_x_99:


//--------------------- .text._ZN7cutlass13device_kernelIN5flash19enable_sm80_to_sm89INS1_16FlashAttnBwdSm80INS1_25CollectiveMainloopBwdSm80ILi2ELi1EN4cute5tupleIJNS5_1CILi64EEENS7_ILi96EEENS7_ILi128EEEEEENS_10bfloat16_tEfNS_4arch4Sm80ELb0ELb0ELb0ELb0ELb1ELb0ELb0ELb0ELi2ELi2ELi2ELi2ELb1EEENS1_24CollectiveEpilogueBwdGQAISB_fSE_Li256ELb0ELb1EEENS1_19SingleTileSchedulerILb0ELb0ELb0ELi96EEEEEEEEEvNT_6ParamsE --------------------------
	.section	.text._ZN7cutlass13device_kernelIN5flash19enable_sm80_to_sm89INS1_16FlashAttnBwdSm80INS1_25CollectiveMainloopBwdSm80ILi2ELi1EN4cute5tupleIJNS5_1CILi64EEENS7_ILi96EEENS7_ILi128EEEEEENS_10bfloat16_tEfNS_4arch4Sm80ELb0ELb0ELb0ELb0ELb1ELb0ELb0ELb0ELi2ELi2ELi2ELi2ELb1EEENS1_24CollectiveEpilogueBwdGQAISB_fSE_Li256ELb0ELb1EEENS1_19SingleTileSchedulerILb0ELb0ELb0ELi96EEEEEEEEEvNT_6ParamsE,"ax",@progbits
	.align	128
.text._ZN7cutlass13device_kernelIN5flash19enable_sm80_to_sm89INS1_16FlashAttnBwdSm80INS1_25CollectiveMainloopBwdSm80ILi2ELi1EN4cute5tupleIJNS5_1CILi64EEENS7_ILi96EEENS7_ILi128EEEEEENS_10bfloat16_tEfNS_4arch4Sm80ELb0ELb0ELb0ELb0ELb1ELb0ELb0ELb0ELi2ELi2ELi2ELi2ELb1EEENS1_24CollectiveEpilogueBwdGQAISB_fSE_Li256ELb0ELb1EEENS1_19SingleTileSchedulerILb0ELb0ELb0ELi96EEEEEEEEEvNT_6ParamsE:
        .type           _ZN7cutlass13device_kernelIN5flash19enable_sm80_to_sm89INS1_16FlashAttnBwdSm80INS1_25CollectiveMainloopBwdSm80ILi2ELi1EN4cute5tupleIJNS5_1CILi64EEENS7_ILi96EEENS7_ILi128EEEEEENS_10bfloat16_tEfNS_4arch4Sm80ELb0ELb0ELb0ELb0ELb1ELb0ELb0ELb0ELi2ELi2ELi2ELi2ELb1EEENS1_24CollectiveEpilogueBwdGQAISB_fSE_Li256ELb0ELb1EEENS1_19SingleTileSchedulerILb0ELb0ELb0ELi96EEEEEEEEEvNT_6ParamsE,@function
        .size           _ZN7cutlass13device_kernelIN5flash19enable_sm80_to_sm89INS1_16FlashAttnBwdSm80INS1_25CollectiveMainloopBwdSm80ILi2ELi1EN4cute5tupleIJNS5_1CILi64EEENS7_ILi96EEENS7_ILi128EEEEEENS_10bfloat16_tEfNS_4arch4Sm80ELb0ELb0ELb0ELb0ELb1ELb0ELb0ELb0ELi2ELi2ELi2ELi2ELb1EEENS1_24CollectiveEpilogueBwdGQAISB_fSE_Li256ELb0ELb1EEENS1_19SingleTileSchedulerILb0ELb0ELb0ELi96EEEEEEEEEvNT_6ParamsE,(.L_x_100 - _ZN7cutlass13device_kernelIN5flash19enable_sm80_to_sm89INS1_16FlashAttnBwdSm80INS1_25CollectiveMainloopBwdSm80ILi2ELi1EN4cute5tupleIJNS5_1CILi64EEENS7_ILi96EEENS7_ILi128EEEEEENS_10bfloat16_tEfNS_4arch4Sm80ELb0ELb0ELb0ELb0ELb1ELb0ELb0ELb0ELi2ELi2ELi2ELi2ELb1EEENS1_24CollectiveEpilogueBwdGQAISB_fSE_Li256ELb0ELb1EEENS1_19SingleTileSchedulerILb0ELb0ELb0ELi96EEEEEEEEEvNT_6ParamsE)
        .other          _ZN7cutlass13device_kernelIN5flash19enable_sm80_to_sm89INS1_16FlashAttnBwdSm80INS1_25CollectiveMainloopBwdSm80ILi2ELi1EN4cute5tupleIJNS5_1CILi64EEENS7_ILi96EEENS7_ILi128EEEEEENS_10bfloat16_tEfNS_4arch4Sm80ELb0ELb0ELb0ELb0ELb1ELb0ELb0ELb0ELi2ELi2ELi2ELi2ELb1EEENS1_24CollectiveEpilogueBwdGQAISB_fSE_Li256ELb0ELb1EEENS1_19SingleTileSchedulerILb0ELb0ELb0ELi96EEEEEEEEEvNT_6ParamsE,@"STO_CUDA_ENTRY STV_DEFAULT"
_ZN7cutlass13device_kernelIN5flash19enable_sm80_to_sm89INS1_16FlashAttnBwdSm80INS1_25CollectiveMainloopBwdSm80ILi2ELi1EN4cute5tupleIJNS5_1CILi64EEENS7_ILi96EEENS7_ILi128EEEEEENS_10bfloat16_tEfNS_4arch4Sm80ELb0ELb0ELb0ELb0ELb1ELb0ELb0ELb0ELi2ELi2ELi2ELi2ELb1EEENS1_24CollectiveEpilogueBwdGQAISB_fSE_Li256ELb0ELb1EEENS1_19SingleTileSchedulerILb0ELb0ELb0ELi96EEEEEEEEEvNT_6ParamsE:
[----:B------:R-:W-:Y:S01]  /*0000*/  LDC R1, c[0x0][0x28] ;  /* 0x00000a00ff017b82 */ /* 0x000fe20000000800 */
[----:B------:R-:W-:Y:S05]  /*0010*/  EXIT ;  /* 0x000000000000794d */ /* 0x000fea0003800000 */
.L_x_3:
        /* <DEDUP_REMOVED lines=14> */
.L_x_100:


//--------------------- .text._ZN7cutlass13device_kernelIN5flash19enable_sm80_to_sm89INS1_16FlashAttnBwdSm80INS1_25CollectiveMainloopBwdSm80ILi2ELi1EN4cute5tupleIJNS5_1CILi64EEENS7_ILi96EEENS7_ILi128EEEEEENS_10bfloat16_tEfNS_4arch4Sm80ELb0ELb0ELb0ELb1ELb0ELb0ELb0ELb0ELi2ELi2ELi2ELi2ELb1EEENS1_21CollectiveEpilogueBwdISB_SC_SE_Li256ELb1ELb0ELi4EEENS1_19SingleTileSchedulerILb1ELb0ELb0ELi96EEEEEEEEEvNT_6ParamsE --------------------------
	.section	.text._ZN7cutlass13device_kernelIN5flash19enable_sm80_to_sm89INS1_16FlashAttnBwdSm80INS1_25CollectiveMainloopBwdSm80ILi2ELi1EN4cute5tupleIJNS5_1CILi64EEENS7_ILi96EEENS7_ILi128EEEEEENS_10bfloat16_tEfNS_4arch4Sm80ELb0ELb0ELb0ELb1ELb0ELb0ELb0ELb0ELi2ELi2ELi2ELi2ELb1EEENS1_21CollectiveEpilogueBwdISB_SC_SE_Li256ELb1ELb0ELi4EEENS1_19SingleTileSchedulerILb1ELb0ELb0ELi96EEEEEEEEEvNT_6ParamsE,"ax",@progbits
	.align	128
.text._ZN7cutlass13device_kernelIN5flash19enable_sm80_to_sm89INS1_16FlashAttnBwdSm80INS1_25CollectiveMainloopBwdSm80ILi2ELi1EN4cute5tupleIJNS5_1CILi64EEENS7_ILi96EEENS7_ILi128EEEEEENS_10bfloat16_tEfNS_4arch4Sm80ELb0ELb0ELb0ELb1ELb0ELb0ELb0ELb0ELi2ELi2ELi2ELi2ELb1EEENS1_21CollectiveEpilogueBwdISB_SC_SE_Li256ELb1ELb0ELi4EEENS1_19SingleTileSchedulerILb1ELb0ELb0ELi96EEEEEEEEEvNT_6ParamsE:
        .type           _ZN7cutlass13device_kernelIN5flash19enable_sm80_to_sm89INS1_16FlashAttnBwdSm80INS1_25CollectiveMainloopBwdSm80ILi2ELi1EN4cute5tupleIJNS5_1CILi64EEENS7_ILi96EEENS7_ILi128EEEEEENS_10bfloat16_tEfNS_4arch4Sm80ELb0ELb0ELb0ELb1ELb0ELb0ELb0ELb0ELi2ELi2ELi2ELi2ELb1EEENS1_21CollectiveEpilogueBwdISB_SC_SE_Li256ELb1ELb0ELi4EEENS1_19SingleTileSchedulerILb1ELb0ELb0ELi96EEEEEEEEEvNT_6ParamsE,@function
        .size           _ZN7cutlass13device_kernelIN5flash19enable_sm80_to_sm89INS1_16FlashAttnBwdSm80INS1_25CollectiveMainloopBwdSm80ILi2ELi1EN4cute5tupleIJNS5_1CILi64EEENS7_ILi96EEENS7_ILi128EEEEEENS_10bfloat16_tEfNS_4arch4Sm80ELb0ELb0ELb0ELb1ELb0ELb0ELb0ELb0ELi2ELi2ELi2ELi2ELb1EEENS1_21CollectiveEpilogueBwdISB_SC_SE_Li256ELb1ELb0ELi4EEENS1_19SingleTileSchedulerILb1ELb0ELb0ELi96EEEEEEEEEvNT_6ParamsE,(.L_x_101 - _ZN7cutlass13device_kernelIN5flash19enable_sm80_to_sm89INS1_16FlashAttnBwdSm80INS1_25CollectiveMainloopBwdSm80ILi2ELi1EN4cute5tupleIJNS5_1CILi64EEENS7_ILi96EEENS7_ILi128EEEEEENS_10bfloat16_tEfNS_4arch4Sm80ELb0ELb0ELb0ELb1ELb0ELb0ELb0ELb0ELi2ELi2ELi2ELi2ELb1EEENS1_21CollectiveEpilogueBwdISB_SC_SE_Li256ELb1ELb0ELi4EEENS1_19SingleTileSchedulerILb1ELb0ELb0ELi96EEEEEEEEEvNT_6ParamsE)
        .other          _ZN7cutlass13device_kernelIN5flash19enable_sm80_to_sm89INS1_16FlashAttnBwdSm80INS1_25CollectiveMainloopBwdSm80ILi2ELi1EN4cute5tupleIJNS5_1CILi64EEENS7_ILi96EEENS7_ILi128EEEEEENS_10bfloat16_tEfNS_4arch4Sm80ELb0ELb0ELb0ELb1ELb0ELb0ELb0ELb0ELi2ELi2ELi2ELi2ELb1EEENS1_21CollectiveEpilogueBwdISB_SC_SE_Li256ELb1ELb0ELi4EEENS1_19SingleTileSchedulerILb1ELb0ELb0ELi96EEEEEEEEEvNT_6ParamsE,@"STO_CUDA_ENTRY STV_DEFAULT"
_ZN7cutlass13device_kernelIN5flash19enable_sm80_to_sm89INS1_16FlashAttnBwdSm80INS1_25CollectiveMainloopBwdSm80ILi2ELi1EN4cute5tupleIJNS5_1CILi64EEENS7_ILi96EEENS7_ILi128EEEEEENS_10bfloat16_tEfNS_4arch4Sm80ELb0ELb0ELb0ELb1ELb0ELb0ELb0ELb0ELi2ELi2ELi2ELi2ELb1EEENS1_21CollectiveEpilogueBwdISB_SC_SE_Li256ELb1ELb0ELi4EEENS1_19SingleTileSchedulerILb1ELb0ELb0ELi96EEEEEEEEEvNT_6ParamsE:
[----:B------:R-:W-:Y:S01]  /*0000*/  LDC R1, c[0x0][0x28] ;  /* 0x00000a00ff017b82 */ /* 0x000fe20000000800 */
[----:B------:R-:W-:Y:S05]  /*0010*/  EXIT ;  /* 0x000000000000794d */ /* 0x000fea0003800000 */
.L_x_4:
        /* <DEDUP_REMOVED lines=14> */
.L_x_101:


//--------------------- .text._ZN7cutlass13device_kernelIN5flash19enable_sm80_to_sm89INS1_16FlashAttnBwdSm80INS1_25CollectiveMainloopBwdSm80ILi2ELi1EN4cute5tupleIJNS5_1CILi64EEENS7_ILi96EEENS7_ILi128EEEEEENS_10bfloat16_tEfNS_4arch4Sm80ELb0ELb0ELb0ELb1ELb1ELb0ELb0ELb0ELi2ELi2ELi2ELi2ELb1EEENS1_21CollectiveEpilogueBwdISB_SC_SE_Li256ELb1ELb0ELi4EEENS1_19SingleTileSchedulerILb1ELb0ELb0ELi96EEEEEEEEEvNT_6ParamsE --------------------------
	.section	.text._ZN7cutlass13device_kernelIN5flash19enable_sm80_to_sm89INS1_16FlashAttnBwdSm80INS1_25CollectiveMainloopBwdSm80ILi2ELi1EN4cute5tupleIJNS5_1CILi64EEENS7_ILi96EEENS7_ILi128EEEEEENS_10bfloat16_tEfNS_4arch4Sm80ELb0ELb0ELb0ELb1ELb1ELb0ELb0ELb0ELi2ELi2ELi2ELi2ELb1EEENS1_21CollectiveEpilogueBwdISB_SC_SE_Li256ELb1ELb0ELi4EEENS1_19SingleTileSchedulerILb1ELb0ELb0ELi96EEEEEEEEEvNT_6ParamsE,"ax",@progbits
	.align	128
.text._ZN7cutlass13device_kernelIN5flash19enable_sm80_to_sm89INS1_16FlashAttnBwdSm80INS1_25CollectiveMainloopBwdSm80ILi2ELi1EN4cute5tupleIJNS5_1CILi64EEENS7_ILi96EEENS7_ILi128EEEEEENS_10bfloat16_tEfNS_4arch4Sm80ELb0ELb0ELb0ELb1ELb1ELb0ELb0ELb0ELi2ELi2ELi2ELi2ELb1EEENS1_21CollectiveEpilogueBwdISB_SC_SE_Li256ELb1ELb0ELi4EEENS1_19SingleTileSchedulerILb1ELb0ELb0ELi96EEEEEEEEEvNT_6ParamsE:
        .type           _ZN7cutlass13device_kernelIN5flash19enable_sm80_to_sm89INS1_16FlashAttnBwdSm80INS1_25CollectiveMainloopBwdSm80ILi2ELi1EN4cute5tupleIJNS5_1CILi64EEENS7_ILi96EEENS7_ILi128EEEEEENS_10bfloat16_tEfNS_4arch4Sm80ELb0ELb0ELb0ELb1ELb1ELb0ELb0ELb0ELi2ELi2ELi2ELi2ELb1EEENS1_21CollectiveEpilogueBwdISB_SC_SE_Li256ELb1ELb0ELi4EEENS1_19SingleTileSchedulerILb1ELb0ELb0ELi96EEEEEEEEEvNT_6ParamsE,@function
        .size           _ZN7cutlass13device_kernelIN5flash19enable_sm80_to_sm89INS1_16FlashAttnBwdSm80INS1_25CollectiveMainloopBwdSm80ILi2ELi1EN4cute5tupleIJNS5_1CILi64EEENS7_ILi96EEENS7_ILi128EEEEEENS_10bfloat16_tEfNS_4arch4Sm80ELb0ELb0ELb0ELb1ELb1ELb0ELb0ELb0ELi2ELi2ELi2ELi2ELb1EEENS1_21CollectiveEpilogueBwdISB_SC_SE_Li256ELb1ELb0ELi4EEENS1_19SingleTileSchedulerILb1ELb0ELb0ELi96EEEEEEEEEvNT_6ParamsE,(.L_x_102 - _ZN7cutlass13device_kernelIN5flash19enable_sm80_to_sm89INS1_16FlashAttnBwdSm80INS1_25CollectiveMainloopBwdSm80ILi2ELi1EN4cute5tupleIJNS5_1CILi64EEENS7_ILi96EEENS7_ILi128EEEEEENS_10bfloat16_tEfNS_4arch4Sm80ELb0ELb0ELb0ELb1ELb1ELb0ELb0ELb0ELi2ELi2ELi2ELi2ELb1EEENS1_21CollectiveEpilogueBwdISB_SC_SE_Li256ELb1ELb0ELi4EEENS1_19SingleTileSchedulerILb1ELb0ELb0ELi96EEEEEEEEEvNT_6ParamsE)
        .other          _ZN7cutlass13device_kernelIN5flash19enable_sm80_to_sm89INS1_16FlashAttnBwdSm80INS1_25CollectiveMainloopBwdSm80ILi2ELi1EN4cute5tupleIJNS5_1CILi64EEENS7_ILi96EEENS7_ILi128EEEEEENS_10bfloat16_tEfNS_4arch4Sm80ELb0ELb0ELb0ELb1ELb1ELb0ELb0ELb0ELi2ELi2ELi2ELi2ELb1EEENS1_21CollectiveEpilogueBwdISB_SC_SE_Li256ELb1ELb0ELi4EEENS1_19SingleTileSchedulerILb1ELb0ELb0ELi96EEEEEEEEEvNT_6ParamsE,@"STO_CUDA_ENTRY STV_DEFAULT"
_ZN7cutlass13device_kernelIN5flash19enable_sm80_to_sm89INS1_16FlashAttnBwdSm80INS1_25CollectiveMainloopBwdSm80ILi2ELi1EN4cute5tupleIJNS5_1CILi64EEENS7_ILi96EEENS7_ILi128EEEEEENS_10bfloat16_tEfNS_4arch4Sm80ELb0ELb0ELb0ELb1ELb1ELb0ELb0ELb0ELi2ELi2ELi2ELi2ELb1EEENS1_21CollectiveEpilogueBwdISB_SC_SE_Li256ELb1ELb0ELi4EEENS1_19SingleTileSchedulerILb1ELb0ELb0ELi96EEEEEEEEEvNT_6ParamsE:
[----:B------:R-:W-:Y:S01]  /*0000*/  LDC R1, c[0x0][0x28] ;  /* 0x00000a00ff017b82 */ /* 0x000fe20000000800 */
[----:B------:R-:W-:Y:S05]  /*0010*/  EXIT ;  /* 0x000000000000794d */ /* 0x000fea0003800000 */
.L_x_5:
        /* <DEDUP_REMOVED lines=14> */
.L_x_102:


//--------------------- .text._ZN7cutlass13device_kernelIN5flash19enable_sm80_to_sm89INS1_16FlashAttnBwdSm80INS1_25CollectiveMainloopBwdSm80ILi2ELi1EN4cute5tupleIJNS5_1CILi64EEENS7_ILi96EEENS7_ILi128EEEEEENS_10bfloat16_tEfNS_4arch4Sm80ELb0ELb0ELb0ELb1ELb0ELb0ELb0ELb0ELi2ELi2ELi2ELi2ELb1EEENS1_24CollectiveEpilogueBwdGQAISB_fSE_Li256ELb1ELb0EEENS1_19SingleTileSchedulerILb1ELb0ELb0ELi96EEEEEEEEEvNT_6ParamsE --------------------------
	.section	.text._ZN7cutlass13device_kernelIN5flash19enable_sm80_to_sm89INS1_16FlashAttnBwdSm80INS1_25CollectiveMainloopBwdSm80ILi2ELi1EN4cute5tupleIJNS5_1CILi64EEENS7_ILi96EEENS7_ILi128EEEEEENS_10bfloat16_tEfNS_4arch4Sm80ELb0ELb0ELb0ELb1ELb0ELb0ELb0ELb0ELi2ELi2ELi2ELi2ELb1EEENS1_24CollectiveEpilogueBwdGQAISB_fSE_Li256ELb1ELb0EEENS1_19SingleTileSchedulerILb1ELb0ELb0ELi96EEEEEEEEEvNT_6ParamsE,"ax",@progbits
	.align	128
.text._ZN7cutlass13device_kernelIN5flash19enable_sm80_to_sm89INS1_16FlashAttnBwdSm80INS1_25CollectiveMainloopBwdSm80ILi2ELi1EN4cute5tupleIJNS5_1CILi64EEENS7_ILi96EEENS7_ILi128EEEEEENS_10bfloat16_tEfNS_4arch4Sm80ELb0ELb0ELb0ELb1ELb0ELb0ELb0ELb0ELi2ELi2ELi2ELi2ELb1EEENS1_24CollectiveEpilogueBwdGQAISB_fSE_Li256ELb1ELb0EEENS1_19SingleTileSchedulerILb1ELb0ELb0ELi96EEEEEEEEEvNT_6ParamsE:
        .type           _ZN7cutlass13device_kernelIN5flash19enable_sm80_to_sm89INS1_16FlashAttnBwdSm80INS1_25CollectiveMainloopBwdSm80ILi2ELi1EN4cute5tupleIJNS5_1CILi64EEENS7_ILi96EEENS7_ILi128EEEEEENS_10bfloat16_tEfNS_4arch4Sm80ELb0ELb0ELb0ELb1ELb0ELb0ELb0ELb0ELi2ELi2ELi2ELi2ELb1EEENS1_24CollectiveEpilogueBwdGQAISB_fSE_Li256ELb1ELb0EEENS1_19SingleTileSchedulerILb1ELb0ELb0ELi96EEEEEEEEEvNT_6ParamsE,@function
        .size           _ZN7cutlass13device_kernelIN5flash19enable_sm80_to_sm89INS1_16FlashAttnBwdSm80INS1_25CollectiveMainloopBwdSm80ILi2ELi1EN4cute5tupleIJNS5_1CILi64EEENS7_ILi96EEENS7_ILi128EEEEEENS_10bfloat16_tEfNS_4arch4Sm80ELb0ELb0ELb0ELb1ELb0ELb0ELb0ELb0ELi2ELi2ELi2ELi2ELb1EEENS1_24CollectiveEpilogueBwdGQAISB_fSE_Li256ELb1ELb0EEENS1_19SingleTileSchedulerILb1ELb0ELb0ELi96EEEEEEEEEvNT_6ParamsE,(.L_x_103 - _ZN7cutlass13device_kernelIN5flash19enable_sm80_to_sm89INS1_16FlashAttnBwdSm80INS1_25CollectiveMainloopBwdSm80ILi2ELi1EN4cute5tupleIJNS5_1CILi64EEENS7_ILi96EEENS7_ILi128EEEEEENS_10bfloat16_tEfNS_4arch4Sm80ELb0ELb0ELb0ELb1ELb0ELb0ELb0ELb0ELi2ELi2ELi2ELi2ELb1EEENS1_24CollectiveEpilogueBwdGQAISB_fSE_Li256ELb1ELb0EEENS1_19SingleTileSchedulerILb1ELb0ELb0ELi96EEEEEEEEEvNT_6ParamsE)
        .other          _ZN7cutlass13device_kernelIN5flash19enable_sm80_to_sm89INS1_16FlashAttnBwdSm80INS1_25CollectiveMainloopBwdSm80ILi2ELi1EN4cute5tupleIJNS5_1CILi64EEENS7_ILi96EEENS7_ILi128EEEEEENS_10bfloat16_tEfNS_4arch4Sm80ELb0ELb0ELb0ELb1ELb0ELb0ELb0ELb0ELi2ELi2ELi2ELi2ELb1EEENS1_24CollectiveEpilogueBwdGQAISB_fSE_Li256ELb1ELb0EEENS1_19SingleTileSchedulerILb1ELb0ELb0ELi96EEEEEEEEEvNT_6ParamsE,@"STO_CUDA_ENTRY STV_DEFAULT"
_ZN7cutlass13device_kernelIN5flash19enable_sm80_to_sm89INS1_16FlashAttnBwdSm80INS1_25CollectiveMainloopBwdSm80ILi2ELi1EN4cute5tupleIJNS5_1CILi64EEENS7_ILi96EEENS7_ILi128EEEEEENS_10bfloat16_tEfNS_4arch4Sm80ELb0ELb0ELb0ELb1ELb0ELb0ELb0ELb0ELi2ELi2ELi2ELi2ELb1EEENS1_24CollectiveEpilogueBwdGQAISB_fSE_Li256ELb1ELb0EEENS1_19SingleTileSchedulerILb1ELb0ELb0ELi96EEEEEEEEEvNT_6ParamsE:
[----:B------:R-:W-:Y:S01]  /*0000*/  LDC R1, c[0x0][0x28] ;  /* 0x00000a00ff017b82 */ /* 0x000fe20000000800 */
[----:B------:R-:W-:Y:S05]  /*0010*/  EXIT ;  /* 0x000000000000794d */ /* 0x000fea0003800000 */
.L_x_6:
        /* <DEDUP_REMOVED lines=14> */
.L_x_103:


//--------------------- .text._ZN7cutlass13device_kernelIN5flash19enable_sm80_to_sm89INS1_16FlashAttnBwdSm80INS1_25CollectiveMainloopBwdSm80ILi2ELi1EN4cute5tupleIJNS5_1CILi64EEENS7_ILi96EEENS7_ILi128EEEEEENS_10bfloat16_tEfNS_4arch4Sm80ELb0ELb0ELb0ELb1ELb1ELb0ELb0ELb0ELi2ELi2ELi2ELi2ELb1EEENS1_24CollectiveEpilogueBwdGQAISB_fSE_Li256ELb1ELb1EEENS1_19SingleTileSchedulerILb1ELb0ELb0ELi96EEEEEEEEEvNT_6ParamsE --------------------------
	.section	.text._ZN7cutlass13device_kernelIN5flash19enable_sm80_to_sm89INS1_16FlashAttnBwdSm80INS1_25CollectiveMainloopBwdSm80ILi2ELi1EN4cute5tupleIJNS5_1CILi64EEENS7_ILi96EEENS7_ILi128EEEEEENS_10bfloat16_tEfNS_4arch4Sm80ELb0ELb0ELb0ELb1ELb1ELb0ELb0ELb0ELi2ELi2ELi2ELi2ELb1EEENS1_24CollectiveEpilogueBwdGQAISB_fSE_Li256ELb1ELb1EEENS1_19SingleTileSchedulerILb1ELb0ELb0ELi96EEEEEEEEEvNT_6ParamsE,"ax",@progbits
	.align	128
.text._ZN7cutlass13device_kernelIN5flash19enable_sm80_to_sm89INS1_16FlashAttnBwdSm80INS1_25CollectiveMainloopBwdSm80ILi2ELi1EN4cute5tupleIJNS5_1CILi64EEENS7_ILi96EEENS7_ILi128EEEEEENS_10bfloat16_tEfNS_4arch4Sm80ELb0ELb0ELb0ELb1ELb1ELb0ELb0ELb0ELi2ELi2ELi2ELi2ELb1EEENS1_24CollectiveEpilogueBwdGQAISB_fSE_Li256ELb1ELb1EEENS1_19SingleTileSchedulerILb1ELb0ELb0ELi96EEEEEEEEEvNT_6ParamsE:
        .type           _ZN7cutlass13device_kernelIN5flash19enable_sm80_to_sm89INS1_16FlashAttnBwdSm80INS1_25CollectiveMainloopBwdSm80ILi2ELi1EN4cute5tupleIJNS5_1CILi64EEENS7_ILi96EEENS7_ILi128EEEEEENS_10bfloat16_tEfNS_4arch4Sm80ELb0ELb0ELb0ELb1ELb1ELb0ELb0ELb0ELi2ELi2ELi2ELi2ELb1EEENS1_24CollectiveEpilogueBwdGQAISB_fSE_Li256ELb1ELb1EEENS1_19SingleTileSchedulerILb1ELb0ELb0ELi96EEEEEEEEEvNT_6ParamsE,@function
        .size           _ZN7cutlass13device_kernelIN5flash19enable_sm80_to_sm89INS1_16FlashAttnBwdSm80INS1_25CollectiveMainloopBwdSm80ILi2ELi1EN4cute5tupleIJNS5_1CILi64EEENS7_ILi96EEENS7_ILi128EEEEEENS_10bfloat16_tEfNS_4arch4Sm80ELb0ELb0ELb0ELb1ELb1ELb0ELb0ELb0ELi2ELi2ELi2ELi2ELb1EEENS1_24CollectiveEpilogueBwdGQAISB_fSE_Li256ELb1ELb1EEENS1_19SingleTileSchedulerILb1ELb0ELb0ELi96EEEEEEEEEvNT_6ParamsE,(.L_x_104 - _ZN7cutlass13device_kernelIN5flash19enable_sm80_to_sm89INS1_16FlashAttnBwdSm80INS1_25CollectiveMainloopBwdSm80ILi2ELi1EN4cute5tupleIJNS5_1CILi64EEENS7_ILi96EEENS7_ILi128EEEEEENS_10bfloat16_tEfNS_4arch4Sm80ELb0ELb0ELb0ELb1ELb1ELb0ELb0ELb0ELi2ELi2ELi2ELi2ELb1EEENS1_24CollectiveEpilogueBwdGQAISB_fSE_Li256ELb1ELb1EEENS1_19SingleTileSchedulerILb1ELb0ELb0ELi96EEEEEEEEEvNT_6ParamsE)
        .other          _ZN7cutlass13device_kernelIN5flash19enable_sm80_to_sm89INS1_16FlashAttnBwdSm80INS1_25CollectiveMainloopBwdSm80ILi2ELi1EN4cute5tupleIJNS5_1CILi64EEENS7_ILi96EEENS7_ILi128EEEEEENS_10bfloat16_tEfNS_4arch4Sm80ELb0ELb0ELb0ELb1ELb1ELb0ELb0ELb0ELi2ELi2ELi2ELi2ELb1EEENS1_24CollectiveEpilogueBwdGQAISB_fSE_Li256ELb1ELb1EEENS1_19SingleTileSchedulerILb1ELb0ELb0ELi96EEEEEEEEEvNT_6ParamsE,@"STO_CUDA_ENTRY STV_DEFAULT"
_ZN7cutlass13device_kernelIN5flash19enable_sm80_to_sm89INS1_16FlashAttnBwdSm80INS1_25CollectiveMainloopBwdSm80ILi2ELi1EN4cute5tupleIJNS5_1CILi64EEENS7_ILi96EEENS7_ILi128EEEEEENS_10bfloat16_tEfNS_4arch4Sm80ELb0ELb0ELb0ELb1ELb1ELb0ELb0ELb0ELi2ELi2ELi2ELi2ELb1EEENS1_24CollectiveEpilogueBwdGQAISB_fSE_Li256ELb1ELb1EEENS1_19SingleTileSchedulerILb1ELb0ELb0ELi96EEEEEEEEEvNT_6ParamsE:
[----:B------:R-:W-:Y:S01]  /*0000*/  LDC R1, c[0x0][0x28] ;  /* 0x00000a00ff017b82 */ /* 0x000fe20000000800 */
[----:B------:R-:W-:Y:S05]  /*0010*/  EXIT ;  /* 0x000000000000794d */ /* 0x000fea0003800000 */
.L_x_7:
        /* <DEDUP_REMOVED lines=14> */
.L_x_104:


//--------------------- .text._ZN7cutlass13device_kernelIN5flash19enable_sm80_to_sm89INS1_16FlashAttnBwdSm80INS1_25CollectiveMainloopBwdSm80ILi2ELi1EN4cute5tupleIJNS5_1CILi64EEENS7_ILi96EEENS7_ILi128EEEEEENS_10bfloat16_tEfNS_4arch4Sm80ELb0ELb1ELb0ELb0ELb0ELb0ELb0ELb0ELi2ELi2ELi2ELi2ELb1EEENS1_21CollectiveEpilogueBwdISB_SC_SE_Li256ELb0ELb0ELi4EEENS1_19SingleTileSchedulerILb0ELb0ELb0ELi96EEEEEEEEEvNT_6ParamsE --------------------------
	.section	.text._ZN7cutlass13device_kernelIN5flash19enable_sm80_to_sm89INS1_16FlashAttnBwdSm80INS1_25CollectiveMainloopBwdSm80ILi2ELi1EN4cute5tupleIJNS5_1CILi64EEENS7_ILi96EEENS7_ILi128EEEEEENS_10bfloat16_tEfNS_4arch4Sm80ELb0ELb1ELb0ELb0ELb0ELb0ELb0ELb0ELi2ELi2ELi2ELi2ELb1EEENS1_21CollectiveEpilogueBwdISB_SC_SE_Li256ELb0ELb0ELi4EEENS1_19SingleTileSchedulerILb0ELb0ELb0ELi96EEEEEEEEEvNT_6ParamsE,"ax",@progbits
	.align	128
.text._ZN7cutlass13device_kernelIN5flash19enable_sm80_to_sm89INS1_16FlashAttnBwdSm80INS1_25CollectiveMainloopBwdSm80ILi2ELi1EN4cute5tupleIJNS5_1CILi64EEENS7_ILi96EEENS7_ILi128EEEEEENS_10bfloat16_tEfNS_4arch4Sm80ELb0ELb1ELb0ELb0ELb0ELb0ELb0ELb0ELi2ELi2ELi2ELi2ELb1EEENS1_21CollectiveEpilogueBwdISB_SC_SE_Li256ELb0ELb0ELi4EEENS1_19SingleTileSchedulerILb0ELb0ELb0ELi96EEEEEEEEEvNT_6ParamsE:
        .type           _ZN7cutlass13device_kernelIN5flash19enable_sm80_to_sm89INS1_16FlashAttnBwdSm80INS1_25CollectiveMainloopBwdSm80ILi2ELi1EN4cute5tupleIJNS5_1CILi64EEENS7_ILi96EEENS7_ILi128EEEEEENS_10bfloat16_tEfNS_4arch4Sm80ELb0ELb1ELb0ELb0ELb0ELb0ELb0ELb0ELi2ELi2ELi2ELi2ELb1EEENS1_21CollectiveEpilogueBwdISB_SC_SE_Li256ELb0ELb0ELi4EEENS1_19SingleTileSchedulerILb0ELb0ELb0ELi96EEEEEEEEEvNT_6ParamsE,@function
        .size           _ZN7cutlass13device_kernelIN5flash19enable_sm80_to_sm89INS1_16FlashAttnBwdSm80INS1_25CollectiveMainloopBwdSm80ILi2ELi1EN4cute5tupleIJNS5_1CILi64EEENS7_ILi96EEENS7_ILi128EEEEEENS_10bfloat16_tEfNS_4arch4Sm80ELb0ELb1ELb0ELb0ELb0ELb0ELb0ELb0ELi2ELi2ELi2ELi2ELb1EEENS1_21CollectiveEpilogueBwdISB_SC_SE_Li256ELb0ELb0ELi4EEENS1_19SingleTileSchedulerILb0ELb0ELb0ELi96EEEEEEEEEvNT_6ParamsE,(.L_x_105 - _ZN7cutlass13device_kernelIN5flash19enable_sm80_to_sm89INS1_16FlashAttnBwdSm80INS1_25CollectiveMainloopBwdSm80ILi2ELi1EN4cute5tupleIJNS5_1CILi64EEENS7_ILi96EEENS7_ILi128EEEEEENS_10bfloat16_tEfNS_4arch4Sm80ELb0ELb1ELb0ELb0ELb0ELb0ELb0ELb0ELi2ELi2ELi2ELi2ELb1EEENS1_21CollectiveEpilogueBwdISB_SC_SE_Li256ELb0ELb0ELi4EEENS1_19SingleTileSchedulerILb0ELb0ELb0ELi96EEEEEEEEEvNT_6ParamsE)
        .other          _ZN7cutlass13device_kernelIN5flash19enable_sm80_to_sm89INS1_16FlashAttnBwdSm80INS1_25CollectiveMainloopBwdSm80ILi2ELi1EN4cute5tupleIJNS5_1CILi64EEENS7_ILi96EEENS7_ILi128EEEEEENS_10bfloat16_tEfNS_4arch4Sm80ELb0ELb1ELb0ELb0ELb0ELb0ELb0ELb0ELi2ELi2ELi2ELi2ELb1EEENS1_21CollectiveEpilogueBwdISB_SC_SE_Li256ELb0ELb0ELi4EEENS1_19SingleTileSchedulerILb0ELb0ELb0ELi96EEEEEEEEEvNT_6ParamsE,@"STO_CUDA_ENTRY STV_DEFAULT"
_ZN7cutlass13device_kernelIN5flash19enable_sm80_to_sm89INS1_16FlashAttnBwdSm80INS1_25CollectiveMainloopBwdSm80ILi2ELi1EN4cute5tupleIJNS5_1CILi64EEENS7_ILi96EEENS7_ILi128EEEEEENS_10bfloat16_tEfNS_4arch4Sm80ELb0ELb1ELb0ELb0ELb0ELb0ELb0ELb0ELi2ELi2ELi2ELi2ELb1EEENS1_21CollectiveEpilogueBwdISB_SC_SE_Li256ELb0ELb0ELi4EEENS1_19SingleTileSchedulerILb0ELb0ELb0ELi96EEEEEEEEEvNT_6ParamsE:
[----:B------:R-:W-:Y:S01]  /*0000*/  LDC R1, c[0x0][0x28] ;  /* 0x00000a00ff017b82 */ /* 0x000fe20000000800 */
[----:B------:R-:W-:Y:S05]  /*0010*/  EXIT ;  /* 0x000000000000794d */ /* 0x000fea0003800000 */
.L_x_8:
        /* <DEDUP_REMOVED lines=14> */
.L_x_105:


//--------------------- .text._ZN7cutlass13device_kernelIN5flash19enable_sm80_to_sm89INS1_16FlashAttnBwdSm80INS1_25CollectiveMainloopBwdSm80ILi2ELi1EN4cute5tupleIJNS5_1CILi64EEENS7_ILi96EEENS7_ILi128EEEEEENS_10bfloat16_tEfNS_4arch4Sm80ELb0ELb1ELb0ELb0ELb1ELb0ELb0ELb0ELi2ELi2ELi2ELi2ELb1EEENS1_21CollectiveEpilogueBwdISB_SC_SE_Li256ELb0ELb0ELi4EEENS1_19SingleTileSchedulerILb0ELb0ELb0ELi96EEEEEEEEEvNT_6ParamsE --------------------------
	.section	.text._ZN7cutlass13device_kernelIN5flash19enable_sm80_to_sm89INS1_16FlashAttnBwdSm80INS1_25CollectiveMainloopBwdSm80ILi2ELi1EN4cute5tupleIJNS5_1CILi64EEENS7_ILi96EEENS7_ILi128EEEEEENS_10bfloat16_tEfNS_4arch4Sm80ELb0ELb1ELb0ELb0ELb1ELb0ELb0ELb0ELi2ELi2ELi2ELi2ELb1EEENS1_21CollectiveEpilogueBwdISB_SC_SE_Li256ELb0ELb0ELi4EEENS1_19SingleTileSchedulerILb0ELb0ELb0ELi96EEEEEEEEEvNT_6ParamsE,"ax",@progbits
	.align	128
.text._ZN7cutlass13device_kernelIN5flash19enable_sm80_to_sm89INS1_16FlashAttnBwdSm80INS1_25CollectiveMainloopBwdSm80ILi2ELi1EN4cute5tupleIJNS5_1CILi64EEENS7_ILi96EEENS7_ILi128EEEEEENS_10bfloat16_tEfNS_4arch4Sm80ELb0ELb1ELb0ELb0ELb1ELb0ELb0ELb0ELi2ELi2ELi2ELi2ELb1EEENS1_21CollectiveEpilogueBwdISB_SC_SE_Li256ELb0ELb0ELi4EEENS1_19SingleTileSchedulerILb0ELb0ELb0ELi96EEEEEEEEEvNT_6ParamsE:
        .type           _ZN7cutlass13device_kernelIN5flash19enable_sm80_to_sm89INS1_16FlashAttnBwdSm80INS1_25CollectiveMainloopBwdSm80ILi2ELi1EN4cute5tupleIJNS5_1CILi64EEENS7_ILi96EEENS7_ILi128EEEEEENS_10bfloat16_tEfNS_4arch4Sm80ELb0ELb1ELb0ELb0ELb1ELb0ELb0ELb0ELi2ELi2ELi2ELi2ELb1EEENS1_21CollectiveEpilogueBwdISB_SC_SE_Li256ELb0ELb0ELi4EEENS1_19SingleTileSchedulerILb0ELb0ELb0ELi96EEEEEEEEEvNT_6ParamsE,@function
        .size           _ZN7cutlass13device_kernelIN5flash19enable_sm80_to_sm89INS1_16FlashAttnBwdSm80INS1_25CollectiveMainloopBwdSm80ILi2ELi1EN4cute5tupleIJNS5_1CILi64EEENS7_ILi96EEENS7_ILi128EEEEEENS_10bfloat16_tEfNS_4arch4Sm80ELb0ELb1ELb0ELb0ELb1ELb0ELb0ELb0ELi2ELi2ELi2ELi2ELb1EEENS1_21CollectiveEpilogueBwdISB_SC_SE_Li256ELb0ELb0ELi4EEENS1_19SingleTileSchedulerILb0ELb0ELb0ELi96EEEEEEEEEvNT_6ParamsE,(.L_x_106 - _ZN7cutlass13device_kernelIN5flash19enable_sm80_to_sm89INS1_16FlashAttnBwdSm80INS1_25CollectiveMainloopBwdSm80ILi2ELi1EN4cute5tupleIJNS5_1CILi64EEENS7_ILi96EEENS7_ILi128EEEEEENS_10bfloat16_tEfNS_4arch4Sm80ELb0ELb1ELb0ELb0ELb1ELb0ELb0ELb0ELi2ELi2ELi2ELi2ELb1EEENS1_21CollectiveEpilogueBwdISB_SC_SE_Li256ELb0ELb0ELi4EEENS1_19SingleTileSchedulerILb0ELb0ELb0ELi96EEEEEEEEEvNT_6ParamsE)
        .other          _ZN7cutlass13device_kernelIN5flash19enable_sm80_to_sm89INS1_16FlashAttnBwdSm80INS1_25CollectiveMainloopBwdSm80ILi2ELi1EN4cute5tupleIJNS5_1CILi64EEENS7_ILi96EEENS7_ILi128EEEEEENS_10bfloat16_tEfNS_4arch4Sm80ELb0ELb1ELb0ELb0ELb1ELb0ELb0ELb0ELi2ELi2ELi2ELi2ELb1EEENS1_21CollectiveEpilogueBwdISB_SC_SE_Li256ELb0ELb0ELi4EEENS1_19SingleTileSchedulerILb0ELb0ELb0ELi96EEEEEEEEEvNT_6ParamsE,@"STO_CUDA_ENTRY STV_DEFAULT"
_ZN7cutlass13device_kernelIN5flash19enable_sm80_to_sm89INS1_16FlashAttnBwdSm80INS1_25CollectiveMainloopBwdSm80ILi2ELi1EN4cute5tupleIJNS5_1CILi64EEENS7_ILi96EEENS7_ILi128EEEEEENS_10bfloat16_tEfNS_4arch4Sm80ELb0ELb1ELb0ELb0ELb1ELb0ELb0ELb0ELi2ELi2ELi2ELi2ELb1EEENS1_21CollectiveEpilogueBwdISB_SC_SE_Li256ELb0ELb0ELi4EEENS1_19SingleTileSchedulerILb0ELb0ELb0ELi96EEEEEEEEEvNT_6ParamsE:
[----:B------:R-:W-:Y:S01]  /*0000*/  LDC R1, c[0x0][0x28] ;  /* 0x00000a00ff017b82 */ /* 0x000fe20000000800 */
[----:B------:R-:W-:Y:S05]  /*0010*/  EXIT ;  /* 0x000000000000794d */ /* 0x000fea0003800000 */
.L_x_9:
        /* <DEDUP_REMOVED lines=14> */
.L_x_106:


//--------------------- .text._ZN7cutlass13device_kernelIN5flash19enable_sm80_to_sm89INS1_16FlashAttnBwdSm80INS1_25CollectiveMainloopBwdSm80ILi2ELi1EN4cute5tupleIJNS5_1CILi64EEENS7_ILi96EEENS7_ILi128EEEEEENS_10bfloat16_tEfNS_4arch4Sm80ELb0ELb1ELb0ELb0ELb0ELb0ELb0ELb0ELi2ELi2ELi2ELi2ELb1EEENS1_24CollectiveEpilogueBwdGQAISB_fSE_Li256ELb0ELb0EEENS1_19SingleTileSchedulerILb0ELb0ELb0ELi96EEEEEEEEEvNT_6ParamsE --------------------------
	.section	.text._ZN7cutlass13device_kernelIN5flash19enable_sm80_to_sm89INS1_16FlashAttnBwdSm80INS1_25CollectiveMainloopBwdSm80ILi2ELi1EN4cute5tupleIJNS5_1CILi64EEENS7_ILi96EEENS7_ILi128EEEEEENS_10bfloat16_tEfNS_4arch4Sm80ELb0ELb1ELb0ELb0ELb0ELb0ELb0ELb0ELi2ELi2ELi2ELi2ELb1EEENS1_24CollectiveEpilogueBwdGQAISB_fSE_Li256ELb0ELb0EEENS1_19SingleTileSchedulerILb0ELb0ELb0ELi96EEEEEEEEEvNT_6ParamsE,"ax",@progbits
	.align	128
.text._ZN7cutlass13device_kernelIN5flash19enable_sm80_to_sm89INS1_16FlashAttnBwdSm80INS1_25CollectiveMainloopBwdSm80ILi2ELi1EN4cute5tupleIJNS5_1CILi64EEENS7_ILi96EEENS7_ILi128EEEEEENS_10bfloat16_tEfNS_4arch4Sm80ELb0ELb1ELb0ELb0ELb0ELb0ELb0ELb0ELi2ELi2ELi2ELi2ELb1EEENS1_24CollectiveEpilogueBwdGQAISB_fSE_Li256ELb0ELb0EEENS1_19SingleTileSchedulerILb0ELb0ELb0ELi96EEEEEEEEEvNT_6ParamsE:
        .type           _ZN7cutlass13device_kernelIN5flash19enable_sm80_to_sm89INS1_16FlashAttnBwdSm80INS1_25CollectiveMainloopBwdSm80ILi2ELi1EN4cute5tupleIJNS5_1CILi64EEENS7_ILi96EEENS7_ILi128EEEEEENS_10bfloat16_tEfNS_4arch4Sm80ELb0ELb1ELb0ELb0ELb0ELb0ELb0ELb0ELi2ELi2ELi2ELi2ELb1EEENS1_24CollectiveEpilogueBwdGQAISB_fSE_Li256ELb0ELb0EEENS1_19SingleTileSchedulerILb0ELb0ELb0ELi96EEEEEEEEEvNT_6ParamsE,@function
        .size           _ZN7cutlass13device_kernelIN5flash19enable_sm80_to_sm89INS1_16FlashAttnBwdSm80INS1_25CollectiveMainloopBwdSm80ILi2ELi1EN4cute5tupleIJNS5_1CILi64EEENS7_ILi96EEENS7_ILi128EEEEEENS_10bfloat16_tEfNS_4arch4Sm80ELb0ELb1ELb0ELb0ELb0ELb0ELb0ELb0ELi2ELi2ELi2ELi2ELb1EEENS1_24CollectiveEpilogueBwdGQAISB_fSE_Li256ELb0ELb0EEENS1_19SingleTileSchedulerILb0ELb0ELb0ELi96EEEEEEEEEvNT_6ParamsE,(.L_x_107 - _ZN7cutlass13device_kernelIN5flash19enable_sm80_to_sm89INS1_16FlashAttnBwdSm80INS1_25CollectiveMainloopBwdSm80ILi2ELi1EN4cute5tupleIJNS5_1CILi64EEENS7_ILi96EEENS7_ILi128EEEEEENS_10bfloat16_tEfNS_4arch4Sm80ELb0ELb1ELb0ELb0ELb0ELb0ELb0ELb0ELi2ELi2ELi2ELi2ELb1EEENS1_24CollectiveEpilogueBwdGQAISB_fSE_Li256ELb0ELb0EEENS1_19SingleTileSchedulerILb0ELb0ELb0ELi96EEEEEEEEEvNT_6ParamsE)
        .other          _ZN7cutlass13device_kernelIN5flash19enable_sm80_to_sm89INS1_16FlashAttnBwdSm80INS1_25CollectiveMainloopBwdSm80ILi2ELi1EN4cute5tupleIJNS5_1CILi64EEENS7_ILi96EEENS7_ILi128EEEEEENS_10bfloat16_tEfNS_4arch4Sm80ELb0ELb1ELb0ELb0ELb0ELb0ELb0ELb0ELi2ELi2ELi2ELi2ELb1EEENS1_24CollectiveEpilogueBwdGQAISB_fSE_Li256ELb0ELb0EEENS1_19SingleTileSchedulerILb0ELb0ELb0ELi96EEEEEEEEEvNT_6ParamsE,@"STO_CUDA_ENTRY STV_DEFAULT"
_ZN7cutlass13device_kernelIN5flash19enable_sm80_to_sm89INS1_16FlashAttnBwdSm80INS1_25CollectiveMainloopBwdSm80ILi2ELi1EN4cute5tupleIJNS5_1CILi64EEENS7_ILi96EEENS7_ILi128EEEEEENS_10bfloat16_tEfNS_4arch4Sm80ELb0ELb1ELb0ELb0ELb0ELb0ELb0ELb0ELi2ELi2ELi2ELi2ELb1EEENS1_24CollectiveEpilogueBwdGQAISB_fSE_Li256ELb0ELb0EEENS1_19SingleTileSchedulerILb0ELb0ELb0ELi96EEEEEEEEEvNT_6ParamsE:
[----:B------:R-:W-:Y:S01]  /*0000*/  LDC R1, c[0x0][0x28] ;  /* 0x00000a00ff017b82 */ /* 0x000fe20000000800 */
[----:B------:R-:W-:Y:S05]  /*0010*/  EXIT ;  /* 0x000000000000794d */ /* 0x000fea0003800000 */
.L_x_10:
        /* <DEDUP_REMOVED lines=14> */
.L_x_107:


//--------------------- .text._ZN7cutlass13device_kernelIN5flash19enable_sm80_to_sm89INS1_16FlashAttnBwdSm80INS1_25CollectiveMainloopBwdSm80ILi2ELi1EN4cute5tupleIJNS5_1CILi64EEENS7_ILi96EEENS7_ILi128EEEEEENS_10bfloat16_tEfNS_4arch4Sm80ELb0ELb1ELb0ELb0ELb1ELb0ELb0ELb0ELi2ELi2ELi2ELi2ELb1EEENS1_24CollectiveEpilogueBwdGQAISB_fSE_Li256ELb0ELb1EEENS1_19SingleTileSchedulerILb0ELb0ELb0ELi96EEEEEEEEEvNT_6ParamsE --------------------------
	.section	.text._ZN7cutlass13device_kernelIN5flash19enable_sm80_to_sm89INS1_16FlashAttnBwdSm80INS1_25CollectiveMainloopBwdSm80ILi2ELi1EN4cute5tupleIJNS5_1CILi64EEENS7_ILi96EEENS7_ILi128EEEEEENS_10bfloat16_tEfNS_4arch4Sm80ELb0ELb1ELb0ELb0ELb1ELb0ELb0ELb0ELi2ELi2ELi2ELi2ELb1EEENS1_24CollectiveEpilogueBwdGQAISB_fSE_Li256ELb0ELb1EEENS1_19SingleTileSchedulerILb0ELb0ELb0ELi96EEEEEEEEEvNT_6ParamsE,"ax",@progbits
	.align	128
.text._ZN7cutlass13device_kernelIN5flash19enable_sm80_to_sm89INS1_16FlashAttnBwdSm80INS1_25CollectiveMainloopBwdSm80ILi2ELi1EN4cute5tupleIJNS5_1CILi64EEENS7_ILi96EEENS7_ILi128EEEEEENS_10bfloat16_tEfNS_4arch4Sm80ELb0ELb1ELb0ELb0ELb1ELb0ELb0ELb0ELi2ELi2ELi2ELi2ELb1EEENS1_24CollectiveEpilogueBwdGQAISB_fSE_Li256ELb0ELb1EEENS1_19SingleTileSchedulerILb0ELb0ELb0ELi96EEEEEEEEEvNT_6ParamsE:
        .type           _ZN7cutlass13device_kernelIN5flash19enable_sm80_to_sm89INS1_16FlashAttnBwdSm80INS1_25CollectiveMainloopBwdSm80ILi2ELi1EN4cute5tupleIJNS5_1CILi64EEENS7_ILi96EEENS7_ILi128EEEEEENS_10bfloat16_tEfNS_4arch4Sm80ELb0ELb1ELb0ELb0ELb1ELb0ELb0ELb0ELi2ELi2ELi2ELi2ELb1EEENS1_24CollectiveEpilogueBwdGQAISB_fSE_Li256ELb0ELb1EEENS1_19SingleTileSchedulerILb0ELb0ELb0ELi96EEEEEEEEEvNT_6ParamsE,@function
        .size           _ZN7cutlass13device_kernelIN5flash19enable_sm80_to_sm89INS1_16FlashAttnBwdSm80INS1_25CollectiveMainloopBwdSm80ILi2ELi1EN4cute5tupleIJNS5_1CILi64EEENS7_ILi96EEENS7_ILi128EEEEEENS_10bfloat16_tEfNS_4arch4Sm80ELb0ELb1ELb0ELb0ELb1ELb0ELb0ELb0ELi2ELi2ELi2ELi2ELb1EEENS1_24CollectiveEpilogueBwdGQAISB_fSE_Li256ELb0ELb1EEENS1_19SingleTileSchedulerILb0ELb0ELb0ELi96EEEEEEEEEvNT_6ParamsE,(.L_x_108 - _ZN7cutlass13device_kernelIN5flash19enable_sm80_to_sm89INS1_16FlashAttnBwdSm80INS1_25CollectiveMainloopBwdSm80ILi2ELi1EN4cute5tupleIJNS5_1CILi64EEENS7_ILi96EEENS7_ILi128EEEEEENS_10bfloat16_tEfNS_4arch4Sm80ELb0ELb1ELb0ELb0ELb1ELb0ELb0ELb0ELi2ELi2ELi2ELi2ELb1EEENS1_24CollectiveEpilogueBwdGQAISB_fSE_Li256ELb0ELb1EEENS1_19SingleTileSchedulerILb0ELb0ELb0ELi96EEEEEEEEEvNT_6ParamsE)
        .other          _ZN7cutlass13device_kernelIN5flash19enable_sm80_to_sm89INS1_16FlashAttnBwdSm80INS1_25CollectiveMainloopBwdSm80ILi2ELi1EN4cute5tupleIJNS5_1CILi64EEENS7_ILi96EEENS7_ILi128EEEEEENS_10bfloat16_tEfNS_4arch4Sm80ELb0ELb1ELb0ELb0ELb1ELb0ELb0ELb0ELi2ELi2ELi2ELi2ELb1EEENS1_24CollectiveEpilogueBwdGQAISB_fSE_Li256ELb0ELb1EEENS1_19SingleTileSchedulerILb0ELb0ELb0ELi96EEEEEEEEEvNT_6ParamsE,@"STO_CUDA_ENTRY STV_DEFAULT"
_ZN7cutlass13device_kernelIN5flash19enable_sm80_to_sm89INS1_16FlashAttnBwdSm80INS1_25CollectiveMainloopBwdSm80ILi2ELi1EN4cute5tupleIJNS5_1CILi64EEENS7_ILi96EEENS7_ILi128EEEEEENS_10bfloat16_tEfNS_4arch4Sm80ELb0ELb1ELb0ELb0ELb1ELb0ELb0ELb0ELi2ELi2ELi2ELi2ELb1EEENS1_24CollectiveEpilogueBwdGQAISB_fSE_Li256ELb0ELb1EEENS1_19SingleTileSchedulerILb0ELb0ELb0ELi96EEEEEEEEEvNT_6ParamsE:
[----:B------:R-:W-:Y:S01]  /*0000*/  LDC R1, c[0x0][0x28] ;  /* 0x00000a00ff017b82 */ /* 0x000fe20000000800 */
[----:B------:R-:W-:Y:S05]  /*0010*/  EXIT ;  /* 0x000000000000794d */ /* 0x000fea0003800000 */
.L_x_11:
        /* <DEDUP_REMOVED lines=14> */
.L_x_108:


//--------------------- .text._ZN7cutlass13device_kernelIN5flash19enable_sm80_to_sm89INS1_16FlashAttnBwdSm80INS1_25CollectiveMainloopBwdSm80ILi2ELi1EN4cute5tupleIJNS5_1CILi64EEENS7_ILi96EEENS7_ILi128EEEEEENS_10bfloat16_tEfNS_4arch4Sm80ELb0ELb1ELb0ELb1ELb0ELb0ELb0ELb0ELi2ELi2ELi2ELi2ELb1EEENS1_21CollectiveEpilogueBwdISB_SC_SE_Li256ELb1ELb0ELi4EEENS1_19SingleTileSchedulerILb1ELb0ELb0ELi96EEEEEEEEEvNT_6ParamsE --------------------------
	.section	.text._ZN7cutlass13device_kernelIN5flash19enable_sm80_to_sm89INS1_16FlashAttnBwdSm80INS1_25CollectiveMainloopBwdSm80ILi2ELi1EN4cute5tupleIJNS5_1CILi64EEENS7_ILi96EEENS7_ILi128EEEEEENS_10bfloat16_tEfNS_4arch4Sm80ELb0ELb1ELb0ELb1ELb0ELb0ELb0ELb0ELi2ELi2ELi2ELi2ELb1EEENS1_21CollectiveEpilogueBwdISB_SC_SE_Li256ELb1ELb0ELi4EEENS1_19SingleTileSchedulerILb1ELb0ELb0ELi96EEEEEEEEEvNT_6ParamsE,"ax",@progbits
	.align	128
.text._ZN7cutlass13device_kernelIN5flash19enable_sm80_to_sm89INS1_16FlashAttnBwdSm80INS1_25CollectiveMainloopBwdSm80ILi2ELi1EN4cute5tupleIJNS5_1CILi64EEENS7_ILi96EEENS7_ILi128EEEEEENS_10bfloat16_tEfNS_4arch4Sm80ELb0ELb1ELb0ELb1ELb0ELb0ELb0ELb0ELi2ELi2ELi2ELi2ELb1EEENS1_21CollectiveEpilogueBwdISB_SC_SE_Li256ELb1ELb0ELi4EEENS1_19SingleTileSchedulerILb1ELb0ELb0ELi96EEEEEEEEEvNT_6ParamsE:
        .type           _ZN7cutlass13device_kernelIN5flash19enable_sm80_to_sm89INS1_16FlashAttnBwdSm80INS1_25CollectiveMainloopBwdSm80ILi2ELi1EN4cute5tupleIJNS5_1CILi64EEENS7_ILi96EEENS7_ILi128EEEEEENS_10bfloat16_tEfNS_4arch4Sm80ELb0ELb1ELb0ELb1ELb0ELb0ELb0ELb0ELi2ELi2ELi2ELi2ELb1EEENS1_21CollectiveEpilogueBwdISB_SC_SE_Li256ELb1ELb0ELi4EEENS1_19SingleTileSchedulerILb1ELb0ELb0ELi96EEEEEEEEEvNT_6ParamsE,@function
        .size           _ZN7cutlass13device_kernelIN5flash19enable_sm80_to_sm89INS1_16FlashAttnBwdSm80INS1_25CollectiveMainloopBwdSm80ILi2ELi1EN4cute5tupleIJNS5_1CILi64EEENS7_ILi96EEENS7_ILi128EEEEEENS_10bfloat16_tEfNS_4arch4Sm80ELb0ELb1ELb0ELb1ELb0ELb0ELb0ELb0ELi2ELi2ELi2ELi2ELb1EEENS1_21CollectiveEpilogueBwdISB_SC_SE_Li256ELb1ELb0ELi4EEENS1_19SingleTileSchedulerILb1ELb0ELb0ELi96EEEEEEEEEvNT_6ParamsE,(.L_x_109 - _ZN7cutlass13device_kernelIN5flash19enable_sm80_to_sm89INS1_16FlashAttnBwdSm80INS1_25CollectiveMainloopBwdSm80ILi2ELi1EN4cute5tupleIJNS5_1CILi64EEENS7_ILi96EEENS7_ILi128EEEEEENS_10bfloat16_tEfNS_4arch4Sm80ELb0ELb1ELb0ELb1ELb0ELb0ELb0ELb0ELi2ELi2ELi2ELi2ELb1EEENS1_21CollectiveEpilogueBwdISB_SC_SE_Li256ELb1ELb0ELi4EEENS1_19SingleTileSchedulerILb1ELb0ELb0ELi96EEEEEEEEEvNT_6ParamsE)
        .other          _ZN7cutlass13device_kernelIN5flash19enable_sm80_to_sm89INS1_16FlashAttnBwdSm80INS1_25CollectiveMainloopBwdSm80ILi2ELi1EN4cute5tupleIJNS5_1CILi64EEENS7_ILi96EEENS7_ILi128EEEEEENS_10bfloat16_tEfNS_4arch4Sm80ELb0ELb1ELb0ELb1ELb0ELb0ELb0ELb0ELi2ELi2ELi2ELi2ELb1EEENS1_21CollectiveEpilogueBwdISB_SC_SE_Li256ELb1ELb0ELi4EEENS1_19SingleTileSchedulerILb1ELb0ELb0ELi96EEEEEEEEEvNT_6ParamsE,@"STO_CUDA_ENTRY STV_DEFAULT"
_ZN7cutlass13device_kernelIN5flash19enable_sm80_to_sm89INS1_16FlashAttnBwdSm80INS1_25CollectiveMainloopBwdSm80ILi2ELi1EN4cute5tupleIJNS5_1CILi64EEENS7_ILi96EEENS7_ILi128EEEEEENS_10bfloat16_tEfNS_4arch4Sm80ELb0ELb1ELb0ELb1ELb0ELb0ELb0ELb0ELi2ELi2ELi2ELi2ELb1EEENS1_21CollectiveEpilogueBwdISB_SC_SE_Li256ELb1ELb0ELi4EEENS1_19SingleTileSchedulerILb1ELb0ELb0ELi96EEEEEEEEEvNT_6ParamsE:
[----:B------:R-:W-:Y:S01]  /*0000*/  LDC R1, c[0x0][0x28] ;  /* 0x00000a00ff017b82 */ /* 0x000fe20000000800 */
[----:B------:R-:W-:Y:S05]  /*0010*/  EXIT ;  /* 0x000000000000794d */ /* 0x000fea0003800000 */
.L_x_12:
        /* <DEDUP_REMOVED lines=14> */
.L_x_109:


//--------------------- .text._ZN7cutlass13device_kernelIN5flash19enable_sm80_to_sm89INS1_16FlashAttnBwdSm80INS1_25CollectiveMainloopBwdSm80ILi2ELi1EN4cute5tupleIJNS5_1CILi64EEENS7_ILi96EEENS7_ILi128EEEEEENS_10bfloat16_tEfNS_4arch4Sm80ELb0ELb1ELb0ELb1ELb1ELb0ELb0ELb0ELi2ELi2ELi2ELi2ELb1EEENS1_21CollectiveEpilogueBwdISB_SC_SE_Li256ELb1ELb0ELi4EEENS1_19SingleTileSchedulerILb1ELb0ELb0ELi96EEEEEEEEEvNT_6ParamsE --------------------------
	.section	.text._ZN7cutlass13device_kernelIN5flash19enable_sm80_to_sm89INS1_16FlashAttnBwdSm80INS1_25CollectiveMainloopBwdSm80ILi2ELi1EN4cute5tupleIJNS5_1CILi64EEENS7_ILi96EEENS7_ILi128EEEEEENS_10bfloat16_tEfNS_4arch4Sm80ELb0ELb1ELb0ELb1ELb1ELb0ELb0ELb0ELi2ELi2ELi2ELi2ELb1EEENS1_21CollectiveEpilogueBwdISB_SC_SE_Li256ELb1ELb0ELi4EEENS1_19SingleTileSchedulerILb1ELb0ELb0ELi96EEEEEEEEEvNT_6ParamsE,"ax",@progbits
	.align	128
.text._ZN7cutlass13device_kernelIN5flash19enable_sm80_to_sm89INS1_16FlashAttnBwdSm80INS1_25CollectiveMainloopBwdSm80ILi2ELi1EN4cute5tupleIJNS5_1CILi64EEENS7_ILi96EEENS7_ILi128EEEEEENS_10bfloat16_tEfNS_4arch4Sm80ELb0ELb1ELb0ELb1ELb1ELb0ELb0ELb0ELi2ELi2ELi2ELi2ELb1EEENS1_21CollectiveEpilogueBwdISB_SC_SE_Li256ELb1ELb0ELi4EEENS1_19SingleTileSchedulerILb1ELb0ELb0ELi96EEEEEEEEEvNT_6ParamsE:
        .type           _ZN7cutlass13device_kernelIN5flash19enable_sm80_to_sm89INS1_16FlashAttnBwdSm80INS1_25CollectiveMainloopBwdSm80ILi2ELi1EN4cute5tupleIJNS5_1CILi64EEENS7_ILi96EEENS7_ILi128EEEEEENS_10bfloat16_tEfNS_4arch4Sm80ELb0ELb1ELb0ELb1ELb1ELb0ELb0ELb0ELi2ELi2ELi2ELi2ELb1EEENS1_21CollectiveEpilogueBwdISB_SC_SE_Li256ELb1ELb0ELi4EEENS1_19SingleTileSchedulerILb1ELb0ELb0ELi96EEEEEEEEEvNT_6ParamsE,@function
        .size           _ZN7cutlass13device_kernelIN5flash19enable_sm80_to_sm89INS1_16FlashAttnBwdSm80INS1_25CollectiveMainloopBwdSm80ILi2ELi1EN4cute5tupleIJNS5_1CILi64EEENS7_ILi96EEENS7_ILi128EEEEEENS_10bfloat16_tEfNS_4arch4Sm80ELb0ELb1ELb0ELb1ELb1ELb0ELb0ELb0ELi2ELi2ELi2ELi2ELb1EEENS1_21CollectiveEpilogueBwdISB_SC_SE_Li256ELb1ELb0ELi4EEENS1_19SingleTileSchedulerILb1ELb0ELb0ELi96EEEEEEEEEvNT_6ParamsE,(.L_x_110 - _ZN7cutlass13device_kernelIN5flash19enable_sm80_to_sm89INS1_16FlashAttnBwdSm80INS1_25CollectiveMainloopBwdSm80ILi2ELi1EN4cute5tupleIJNS5_1CILi64EEENS7_ILi96EEENS7_ILi128EEEEEENS_10bfloat16_tEfNS_4arch4Sm80ELb0ELb1ELb0ELb1ELb1ELb0ELb0ELb0ELi2ELi2ELi2ELi2ELb1EEENS1_21CollectiveEpilogueBwdISB_SC_SE_Li256ELb1ELb0ELi4EEENS1_19SingleTileSchedulerILb1ELb0ELb0ELi96EEEEEEEEEvNT_6ParamsE)
        .other          _ZN7cutlass13device_kernelIN5flash19enable_sm80_to_sm89INS1_16FlashAttnBwdSm80INS1_25CollectiveMainloopBwdSm80ILi2ELi1EN4cute5tupleIJNS5_1CILi64EEENS7_ILi96EEENS7_ILi128EEEEEENS_10bfloat16_tEfNS_4arch4Sm80ELb0ELb1ELb0ELb1ELb1ELb0ELb0ELb0ELi2ELi2ELi2ELi2ELb1EEENS1_21CollectiveEpilogueBwdISB_SC_SE_Li256ELb1ELb0ELi4EEENS1_19SingleTileSchedulerILb1ELb0ELb0ELi96EEEEEEEEEvNT_6ParamsE,@"STO_CUDA_ENTRY STV_DEFAULT"
_ZN7cutlass13device_kernelIN5flash19enable_sm80_to_sm89INS1_16FlashAttnBwdSm80INS1_25CollectiveMainloopBwdSm80ILi2ELi1EN4cute5tupleIJNS5_1CILi64EEENS7_ILi96EEENS7_ILi128EEEEEENS_10bfloat16_tEfNS_4arch4Sm80ELb0ELb1ELb0ELb1ELb1ELb0ELb0ELb0ELi2ELi2ELi2ELi2ELb1EEENS1_21CollectiveEpilogueBwdISB_SC_SE_Li256ELb1ELb0ELi4EEENS1_19SingleTileSchedulerILb1ELb0ELb0ELi96EEEEEEEEEvNT_6ParamsE:
[----:B------:R-:W-:Y:S01]  /*0000*/  LDC R1, c[0x0][0x28] ;  /* 0x00000a00ff017b82 */ /* 0x000fe20000000800 */
[----:B------:R-:W-:Y:S05]  /*0010*/  EXIT ;  /* 0x000000000000794d */ /* 0x000fea0003800000 */
.L_x_13:
        /* <DEDUP_REMOVED lines=14> */
.L_x_110:


//--------------------- .text._ZN7cutlass13device_kernelIN5flash19enable_sm80_to_sm89INS1_16FlashAttnBwdSm80INS1_25CollectiveMainloopBwdSm80ILi2ELi1EN4cute5tupleIJNS5_1CILi64EEENS7_ILi96EEENS7_ILi128EEEEEENS_10bfloat16_tEfNS_4arch4Sm80ELb0ELb1ELb0ELb1ELb0ELb0ELb0ELb0ELi2ELi2ELi2ELi2ELb1EEENS1_24CollectiveEpilogueBwdGQAISB_fSE_Li256ELb1ELb0EEENS1_19SingleTileSchedulerILb1ELb0ELb0ELi96EEEEEEEEEvNT_6ParamsE --------------------------
	.section	.text._ZN7cutlass13device_kernelIN5flash19enable_sm80_to_sm89INS1_16FlashAttnBwdSm80INS1_25CollectiveMainloopBwdSm80ILi2ELi1EN4cute5tupleIJNS5_1CILi64EEENS7_ILi96EEENS7_ILi128EEEEEENS_10bfloat16_tEfNS_4arch4Sm80ELb0ELb1ELb0ELb1ELb0ELb0ELb0ELb0ELi2ELi2ELi2ELi2ELb1EEENS1_24CollectiveEpilogueBwdGQAISB_fSE_Li256ELb1ELb0EEENS1_19SingleTileSchedulerILb1ELb0ELb0ELi96EEEEEEEEEvNT_6ParamsE,"ax",@progbits
	.align	128
.text._ZN7cutlass13device_kernelIN5flash19enable_sm80_to_sm89INS1_16FlashAttnBwdSm80INS1_25CollectiveMainloopBwdSm80ILi2ELi1EN4cute5tupleIJNS5_1CILi64EEENS7_ILi96EEENS7_ILi128EEEEEENS_10bfloat16_tEfNS_4arch4Sm80ELb0ELb1ELb0ELb1ELb0ELb0ELb0ELb0ELi2ELi2ELi2ELi2ELb1EEENS1_24CollectiveEpilogueBwdGQAISB_fSE_Li256ELb1ELb0EEENS1_19SingleTileSchedulerILb1ELb0ELb0ELi96EEEEEEEEEvNT_6ParamsE:
        .type           _ZN7cutlass13device_kernelIN5flash19enable_sm80_to_sm89INS1_16FlashAttnBwdSm80INS1_25CollectiveMainloopBwdSm80ILi2ELi1EN4cute5tupleIJNS5_1CILi64EEENS7_ILi96EEENS7_ILi128EEEEEENS_10bfloat16_tEfNS_4arch4Sm80ELb0ELb1ELb0ELb1ELb0ELb0ELb0ELb0ELi2ELi2ELi2ELi2ELb1EEENS1_24CollectiveEpilogueBwdGQAISB_fSE_Li256ELb1ELb0EEENS1_19SingleTileSchedulerILb1ELb0ELb0ELi96EEEEEEEEEvNT_6ParamsE,@function
        .size           _ZN7cutlass13device_kernelIN5flash19enable_sm80_to_sm89INS1_16FlashAttnBwdSm80INS1_25CollectiveMainloopBwdSm80ILi2ELi1EN4cute5tupleIJNS5_1CILi64EEENS7_ILi96EEENS7_ILi128EEEEEENS_10bfloat16_tEfNS_4arch4Sm80ELb0ELb1ELb0ELb1ELb0ELb0ELb0ELb0ELi2ELi2ELi2ELi2ELb1EEENS1_24CollectiveEpilogueBwdGQAISB_fSE_Li256ELb1ELb0EEENS1_19SingleTileSchedulerILb1ELb0ELb0ELi96EEEEEEEEEvNT_6ParamsE,(.L_x_111 - _ZN7cutlass13device_kernelIN5flash19enable_sm80_to_sm89INS1_16FlashAttnBwdSm80INS1_25CollectiveMainloopBwdSm80ILi2ELi1EN4cute5tupleIJNS5_1CILi64EEENS7_ILi96EEENS7_ILi128EEEEEENS_10bfloat16_tEfNS_4arch4Sm80ELb0ELb1ELb0ELb1ELb0ELb0ELb0ELb0ELi2ELi2ELi2ELi2ELb1EEENS1_24CollectiveEpilogueBwdGQAISB_fSE_Li256ELb1ELb0EEENS1_19SingleTileSchedulerILb1ELb0ELb0ELi96EEEEEEEEEvNT_6ParamsE)
        .other          _ZN7cutlass13device_kernelIN5flash19enable_sm80_to_sm89INS1_16FlashAttnBwdSm80INS1_25CollectiveMainloopBwdSm80ILi2ELi1EN4cute5tupleIJNS5_1CILi64EEENS7_ILi96EEENS7_ILi128EEEEEENS_10bfloat16_tEfNS_4arch4Sm80ELb0ELb1ELb0ELb1ELb0ELb0ELb0ELb0ELi2ELi2ELi2ELi2ELb1EEENS1_24CollectiveEpilogueBwdGQAISB_fSE_Li256ELb1ELb0EEENS1_19SingleTileSchedulerILb1ELb0ELb0ELi96EEEEEEEEEvNT_6ParamsE,@"STO_CUDA_ENTRY STV_DEFAULT"
_ZN7cutlass13device_kernelIN5flash19enable_sm80_to_sm89INS1_16FlashAttnBwdSm80INS1_25CollectiveMainloopBwdSm80ILi2ELi1EN4cute5tupleIJNS5_1CILi64EEENS7_ILi96EEENS7_ILi128EEEEEENS_10bfloat16_tEfNS_4arch4Sm80ELb0ELb1ELb0ELb1ELb0ELb0ELb0ELb0ELi2ELi2ELi2ELi2ELb1EEENS1_24CollectiveEpilogueBwdGQAISB_fSE_Li256ELb1ELb0EEENS1_19SingleTileSchedulerILb1ELb0ELb0ELi96EEEEEEEEEvNT_6ParamsE:
[----:B------:R-:W-:Y:S01]  /*0000*/  LDC R1, c[0x0][0x28] ;  /* 0x00000a00ff017b82 */ /* 0x000fe20000000800 */
[----:B------:R-:W-:Y:S05]  /*0010*/  EXIT ;  /* 0x000000000000794d */ /* 0x000fea0003800000 */
.L_x_14:
        /* <DEDUP_REMOVED lines=14> */
.L_x_111:


//--------------------- .text._ZN7cutlass13device_kernelIN5flash19enable_sm80_to_sm89INS1_16FlashAttnBwdSm80INS1_25CollectiveMainloopBwdSm80ILi2ELi1EN4cute5tupleIJNS5_1CILi64EEENS7_ILi96EEENS7_ILi128EEEEEENS_10bfloat16_tEfNS_4arch4Sm80ELb0ELb1ELb0ELb1ELb1ELb0ELb0ELb0ELi2ELi2ELi2ELi2ELb1EEENS1_24CollectiveEpilogueBwdGQAISB_fSE_Li256ELb1ELb1EEENS1_19SingleTileSchedulerILb1ELb0ELb0ELi96EEEEEEEEEvNT_6ParamsE --------------------------
	.section	.text._ZN7cutlass13device_kernelIN5flash19enable_sm80_to_sm89INS1_16FlashAttnBwdSm80INS1_25CollectiveMainloopBwdSm80ILi2ELi1EN4cute5tupleIJNS5_1CILi64EEENS7_ILi96EEENS7_ILi128EEEEEENS_10bfloat16_tEfNS_4arch4Sm80ELb0ELb1ELb0ELb1ELb1ELb0ELb0ELb0ELi2ELi2ELi2ELi2ELb1EEENS1_24CollectiveEpilogueBwdGQAISB_fSE_Li256ELb1ELb1EEENS1_19SingleTileSchedulerILb1ELb0ELb0ELi96EEEEEEEEEvNT_6ParamsE,"ax",@progbits
	.align	128
.text._ZN7cutlass13device_kernelIN5flash19enable_sm80_to_sm89INS1_16FlashAttnBwdSm80INS1_25CollectiveMainloopBwdSm80ILi2ELi1EN4cute5tupleIJNS5_1CILi64EEENS7_ILi96EEENS7_ILi128EEEEEENS_10bfloat16_tEfNS_4arch4Sm80ELb0ELb1ELb0ELb1ELb1ELb0ELb0ELb0ELi2ELi2ELi2ELi2ELb1EEENS1_24CollectiveEpilogueBwdGQAISB_fSE_Li256ELb1ELb1EEENS1_19SingleTileSchedulerILb1ELb0ELb0ELi96EEEEEEEEEvNT_6ParamsE:
        .type           _ZN7cutlass13device_kernelIN5flash19enable_sm80_to_sm89INS1_16FlashAttnBwdSm80INS1_25CollectiveMainloopBwdSm80ILi2ELi1EN4cute5tupleIJNS5_1CILi64EEENS7_ILi96EEENS7_ILi128EEEEEENS_10bfloat16_tEfNS_4arch4Sm80ELb0ELb1ELb0ELb1ELb1ELb0ELb0ELb0ELi2ELi2ELi2ELi2ELb1EEENS1_24CollectiveEpilogueBwdGQAISB_fSE_Li256ELb1ELb1EEENS1_19SingleTileSchedulerILb1ELb0ELb0ELi96EEEEEEEEEvNT_6ParamsE,@function
        .size           _ZN7cutlass13device_kernelIN5flash19enable_sm80_to_sm89INS1_16FlashAttnBwdSm80INS1_25CollectiveMainloopBwdSm80ILi2ELi1EN4cute5tupleIJNS5_1CILi64EEENS7_ILi96EEENS7_ILi128EEEEEENS_10bfloat16_tEfNS_4arch4Sm80ELb0ELb1ELb0ELb1ELb1ELb0ELb0ELb0ELi2ELi2ELi2ELi2ELb1EEENS1_24CollectiveEpilogueBwdGQAISB_fSE_Li256ELb1ELb1EEENS1_19SingleTileSchedulerILb1ELb0ELb0ELi96EEEEEEEEEvNT_6ParamsE,(.L_x_112 - _ZN7cutlass13device_kernelIN5flash19enable_sm80_to_sm89INS1_16FlashAttnBwdSm80INS1_25CollectiveMainloopBwdSm80ILi2ELi1EN4cute5tupleIJNS5_1CILi64EEENS7_ILi96EEENS7_ILi128EEEEEENS_10bfloat16_tEfNS_4arch4Sm80ELb0ELb1ELb0ELb1ELb1ELb0ELb0ELb0ELi2ELi2ELi2ELi2ELb1EEENS1_24CollectiveEpilogueBwdGQAISB_fSE_Li256ELb1ELb1EEENS1_19SingleTileSchedulerILb1ELb0ELb0ELi96EEEEEEEEEvNT_6ParamsE)
        .other          _ZN7cutlass13device_kernelIN5flash19enable_sm80_to_sm89INS1_16FlashAttnBwdSm80INS1_25CollectiveMainloopBwdSm80ILi2ELi1EN4cute5tupleIJNS5_1CILi64EEENS7_ILi96EEENS7_ILi128EEEEEENS_10bfloat16_tEfNS_4arch4Sm80ELb0ELb1ELb0ELb1ELb1ELb0ELb0ELb0ELi2ELi2ELi2ELi2ELb1EEENS1_24CollectiveEpilogueBwdGQAISB_fSE_Li256ELb1ELb1EEENS1_19SingleTileSchedulerILb1ELb0ELb0ELi96EEEEEEEEEvNT_6ParamsE,@"STO_CUDA_ENTRY STV_DEFAULT"
_ZN7cutlass13device_kernelIN5flash19enable_sm80_to_sm89INS1_16FlashAttnBwdSm80INS1_25CollectiveMainloopBwdSm80ILi2ELi1EN4cute5tupleIJNS5_1CILi64EEENS7_ILi96EEENS7_ILi128EEEEEENS_10bfloat16_tEfNS_4arch4Sm80ELb0ELb1ELb0ELb1ELb1ELb0ELb0ELb0ELi2ELi2ELi2ELi2ELb1EEENS1_24CollectiveEpilogueBwdGQAISB_fSE_Li256ELb1ELb1EEENS1_19SingleTileSchedulerILb1ELb0ELb0ELi96EEEEEEEEEvNT_6ParamsE:
[----:B------:R-:W-:Y:S01]  /*0000*/  LDC R1, c[0x0][0x28] ;  /* 0x00000a00ff017b82 */ /* 0x000fe20000000800 */
[----:B------:R-:W-:Y:S05]  /*0010*/  EXIT ;  /* 0x000000000000794d */ /* 0x000fea0003800000 */
.L_x_15:
        /* <DEDUP_REMOVED lines=14> */
.L_x_112:


//--------------------- .text._ZN7cutlass13device_kernelIN5flash19enable_sm80_to_sm89INS1_16FlashAttnBwdSm80INS1_25CollectiveMainloopBwdSm80ILi2ELi1EN4cute5tupleIJNS5_1CILi64EEENS7_ILi96EEENS7_ILi128EEEEEENS_10bfloat16_tEfNS_4arch4Sm80ELb1ELb0ELb0ELb0ELb0ELb0ELb0ELb0ELi2ELi2ELi2ELi2ELb1EEENS1_21CollectiveEpilogueBwdISB_SC_SE_Li256ELb0ELb0ELi4EEENS1_25SingleTileBwdLPTSchedulerILb0ELi96ELb0EEEEEEEEEvNT_6ParamsE --------------------------
	.section	.text._ZN7cutlass13device_kernelIN5flash19enable_sm80_to_sm89INS1_16FlashAttnBwdSm80INS1_25CollectiveMainloopBwdSm80ILi2ELi1EN4cute5tupleIJNS5_1CILi64EEENS7_ILi96EEENS7_ILi128EEEEEENS_10bfloat16_tEfNS_4arch4Sm80ELb1ELb0ELb0ELb0ELb0ELb0ELb0ELb0ELi2ELi2ELi2ELi2ELb1EEENS1_21CollectiveEpilogueBwdISB_SC_SE_Li256ELb0ELb0ELi4EEENS1_25SingleTileBwdLPTSchedulerILb0ELi96ELb0EEEEEEEEEvNT_6ParamsE,"ax",@progbits
	.align	128
.text._ZN7cutlass13device_kernelIN5flash19enable_sm80_to_sm89INS1_16FlashAttnBwdSm80INS1_25CollectiveMainloopBwdSm80ILi2ELi1EN4cute5tupleIJNS5_1CILi64EEENS7_ILi96EEENS7_ILi128EEEEEENS_10bfloat16_tEfNS_4arch4Sm80ELb1ELb0ELb0ELb0ELb0ELb0ELb0ELb0ELi2ELi2ELi2ELi2ELb1EEENS1_21CollectiveEpilogueBwdISB_SC_SE_Li256ELb0ELb0ELi4EEENS1_25SingleTileBwdLPTSchedulerILb0ELi96ELb0EEEEEEEEEvNT_6ParamsE:
        .type           _ZN7cutlass13device_kernelIN5flash19enable_sm80_to_sm89INS1_16FlashAttnBwdSm80INS1_25CollectiveMainloopBwdSm80ILi2ELi1EN4cute5tupleIJNS5_1CILi64EEENS7_ILi96EEENS7_ILi128EEEEEENS_10bfloat16_tEfNS_4arch4Sm80ELb1ELb0ELb0ELb0ELb0ELb0ELb0ELb0ELi2ELi2ELi2ELi2ELb1EEENS1_21CollectiveEpilogueBwdISB_SC_SE_Li256ELb0ELb0ELi4EEENS1_25SingleTileBwdLPTSchedulerILb0ELi96ELb0EEEEEEEEEvNT_6ParamsE,@function
        .size           _ZN7cutlass13device_kernelIN5flash19enable_sm80_to_sm89INS1_16FlashAttnBwdSm80INS1_25CollectiveMainloopBwdSm80ILi2ELi1EN4cute5tupleIJNS5_1CILi64EEENS7_ILi96EEENS7_ILi128EEEEEENS_10bfloat16_tEfNS_4arch4Sm80ELb1ELb0ELb0ELb0ELb0ELb0ELb0ELb0ELi2ELi2ELi2ELi2ELb1EEENS1_21CollectiveEpilogueBwdISB_SC_SE_Li256ELb0ELb0ELi4EEENS1_25SingleTileBwdLPTSchedulerILb0ELi96ELb0EEEEEEEEEvNT_6ParamsE,(.L_x_113 - _ZN7cutlass13device_kernelIN5flash19enable_sm80_to_sm89INS1_16FlashAttnBwdSm80INS1_25CollectiveMainloopBwdSm80ILi2ELi1EN4cute5tupleIJNS5_1CILi64EEENS7_ILi96EEENS7_ILi128EEEEEENS_10bfloat16_tEfNS_4arch4Sm80ELb1ELb0ELb0ELb0ELb0ELb0ELb0ELb0ELi2ELi2ELi2ELi2ELb1EEENS1_21CollectiveEpilogueBwdISB_SC_SE_Li256ELb0ELb0ELi4EEENS1_25SingleTileBwdLPTSchedulerILb0ELi96ELb0EEEEEEEEEvNT_6ParamsE)
        .other          _ZN7cutlass13device_kernelIN5flash19enable_sm80_to_sm89INS1_16FlashAttnBwdSm80INS1_25CollectiveMainloopBwdSm80ILi2ELi1EN4cute5tupleIJNS5_1CILi64EEENS7_ILi96EEENS7_ILi128EEEEEENS_10bfloat16_tEfNS_4arch4Sm80ELb1ELb0ELb0ELb0ELb0ELb0ELb0ELb0ELi2ELi2ELi2ELi2ELb1EEENS1_21CollectiveEpilogueBwdISB_SC_SE_Li256ELb0ELb0ELi4EEENS1_25SingleTileBwdLPTSchedulerILb0ELi96ELb0EEEEEEEEEvNT_6ParamsE,@"STO_CUDA_ENTRY STV_DEFAULT"
_ZN7cutlass13device_kernelIN5flash19enable_sm80_to_sm89INS1_16FlashAttnBwdSm80INS1_25CollectiveMainloopBwdSm80ILi2ELi1EN4cute5tupleIJNS5_1CILi64EEENS7_ILi96EEENS7_ILi128EEEEEENS_10bfloat16_tEfNS_4arch4Sm80ELb1ELb0ELb0ELb0ELb0ELb0ELb0ELb0ELi2ELi2ELi2ELi2ELb1EEENS1_21CollectiveEpilogueBwdISB_SC_SE_Li256ELb0ELb0ELi4EEENS1_25SingleTileBwdLPTSchedulerILb0ELi96ELb0EEEEEEEEEvNT_6ParamsE:
[----:B------:R-:W-:Y:S01]  /*0000*/  LDC R1, c[0x0][0x28] ;  /* 0x00000a00ff017b82 */ /* 0x000fe20000000800 */
[----:B------:R-:W-:Y:S05]  /*0010*/  EXIT ;  /* 0x000000000000794d */ /* 0x000fea0003800000 */
.L_x_16:
        /* <DEDUP_REMOVED lines=14> */
.L_x_113:


//--------------------- .text._ZN7cutlass13device_kernelIN5flash19enable_sm80_to_sm89INS1_16FlashAttnBwdSm80INS1_25CollectiveMainloopBwdSm80ILi2ELi1EN4cute5tupleIJNS5_1CILi64EEENS7_ILi96EEENS7_ILi128EEEEEENS_10bfloat16_tEfNS_4arch4Sm80ELb1ELb0ELb0ELb0ELb1ELb0ELb0ELb0ELi2ELi2ELi2ELi2ELb1EEENS1_21CollectiveEpilogueBwdISB_SC_SE_Li256ELb0ELb0ELi4EEENS1_25SingleTileBwdLPTSchedulerILb0ELi96ELb1EEEEEEEEEvNT_6ParamsE --------------------------
	.section	.text._ZN7cutlass13device_kernelIN5flash19enable_sm80_to_sm89INS1_16FlashAttnBwdSm80INS1_25CollectiveMainloopBwdSm80ILi2ELi1EN4cute5tupleIJNS5_1CILi64EEENS7_ILi96EEENS7_ILi128EEEEEENS_10bfloat16_tEfNS_4arch4Sm80ELb1ELb0ELb0ELb0ELb1ELb0ELb0ELb0ELi2ELi2ELi2ELi2ELb1EEENS1_21CollectiveEpilogueBwdISB_SC_SE_Li256ELb0ELb0ELi4EEENS1_25SingleTileBwdLPTSchedulerILb0ELi96ELb1EEEEEEEEEvNT_6ParamsE,"ax",@progbits
	.align	128
.text._ZN7cutlass13device_kernelIN5flash19enable_sm80_to_sm89INS1_16FlashAttnBwdSm80INS1_25CollectiveMainloopBwdSm80ILi2ELi1EN4cute5tupleIJNS5_1CILi64EEENS7_ILi96EEENS7_ILi128EEEEEENS_10bfloat16_tEfNS_4arch4Sm80ELb1ELb0ELb0ELb0ELb1ELb0ELb0ELb0ELi2ELi2ELi2ELi2ELb1EEENS1_21CollectiveEpilogueBwdISB_SC_SE_Li256ELb0ELb0ELi4EEENS1_25SingleTileBwdLPTSchedulerILb0ELi96ELb1EEEEEEEEEvNT_6ParamsE:
        .type           _ZN7cutlass13device_kernelIN5flash19enable_sm80_to_sm89INS1_16FlashAttnBwdSm80INS1_25CollectiveMainloopBwdSm80ILi2ELi1EN4cute5tupleIJNS5_1CILi64EEENS7_ILi96EEENS7_ILi128EEEEEENS_10bfloat16_tEfNS_4arch4Sm80ELb1ELb0ELb0ELb0ELb1ELb0ELb0ELb0ELi2ELi2ELi2ELi2ELb1EEENS1_21CollectiveEpilogueBwdISB_SC_SE_Li256ELb0ELb0ELi4EEENS1_25SingleTileBwdLPTSchedulerILb0ELi96ELb1EEEEEEEEEvNT_6ParamsE,@function
        .size           _ZN7cutlass13device_kernelIN5flash19enable_sm80_to_sm89INS1_16FlashAttnBwdSm80INS1_25CollectiveMainloopBwdSm80ILi2ELi1EN4cute5tupleIJNS5_1CILi64EEENS7_ILi96EEENS7_ILi128EEEEEENS_10bfloat16_tEfNS_4arch4Sm80ELb1ELb0ELb0ELb0ELb1ELb0ELb0ELb0ELi2ELi2ELi2ELi2ELb1EEENS1_21CollectiveEpilogueBwdISB_SC_SE_Li256ELb0ELb0ELi4EEENS1_25SingleTileBwdLPTSchedulerILb0ELi96ELb1EEEEEEEEEvNT_6ParamsE,(.L_x_114 - _ZN7cutlass13device_kernelIN5flash19enable_sm80_to_sm89INS1_16FlashAttnBwdSm80INS1_25CollectiveMainloopBwdSm80ILi2ELi1EN4cute5tupleIJNS5_1CILi64EEENS7_ILi96EEENS7_ILi128EEEEEENS_10bfloat16_tEfNS_4arch4Sm80ELb1ELb0ELb0ELb0ELb1ELb0ELb0ELb0ELi2ELi2ELi2ELi2ELb1EEENS1_21CollectiveEpilogueBwdISB_SC_SE_Li256ELb0ELb0ELi4EEENS1_25SingleTileBwdLPTSchedulerILb0ELi96ELb1EEEEEEEEEvNT_6ParamsE)
        .other          _ZN7cutlass13device_kernelIN5flash19enable_sm80_to_sm89INS1_16FlashAttnBwdSm80INS1_25CollectiveMainloopBwdSm80ILi2ELi1EN4cute5tupleIJNS5_1CILi64EEENS7_ILi96EEENS7_ILi128EEEEEENS_10bfloat16_tEfNS_4arch4Sm80ELb1ELb0ELb0ELb0ELb1ELb0ELb0ELb0ELi2ELi2ELi2ELi2ELb1EEENS1_21CollectiveEpilogueBwdISB_SC_SE_Li256ELb0ELb0ELi4EEENS1_25SingleTileBwdLPTSchedulerILb0ELi96ELb1EEEEEEEEEvNT_6ParamsE,@"STO_CUDA_ENTRY STV_DEFAULT"
_ZN7cutlass13device_kernelIN5flash19enable_sm80_to_sm89INS1_16FlashAttnBwdSm80INS1_25CollectiveMainloopBwdSm80ILi2ELi1EN4cute5tupleIJNS5_1CILi64EEENS7_ILi96EEENS7_ILi128EEEEEENS_10bfloat16_tEfNS_4arch4Sm80ELb1ELb0ELb0ELb0ELb1ELb0ELb0ELb0ELi2ELi2ELi2ELi2ELb1EEENS1_21CollectiveEpilogueBwdISB_SC_SE_Li256ELb0ELb0ELi4EEENS1_25SingleTileBwdLPTSchedulerILb0ELi96ELb1EEEEEEEEEvNT_6ParamsE:
[----:B------:R-:W-:Y:S01]  /*0000*/  LDC R1, c[0x0][0x28] ;  /* 0x00000a00ff017b82 */ /* 0x000fe20000000800 */
[----:B------:R-:W-:Y:S05]  /*0010*/  EXIT ;  /* 0x000000000000794d */ /* 0x000fea0003800000 */
.L_x_17:
        /* <DEDUP_REMOVED lines=14> */
.L_x_114:


//--------------------- .text._ZN7cutlass13device_kernelIN5flash19enable_sm80_to_sm89INS1_16FlashAttnBwdSm80INS1_25CollectiveMainloopBwdSm80ILi2ELi1EN4cute5tupleIJNS5_1CILi64EEENS7_ILi96EEENS7_ILi128EEEEEENS_10bfloat16_tEfNS_4arch4Sm80ELb1ELb0ELb0ELb0ELb0ELb0ELb0ELb0ELi2ELi2ELi2ELi2ELb1EEENS1_24CollectiveEpilogueBwdGQAISB_fSE_Li256ELb0ELb0EEENS1_25SingleTileBwdLPTSchedulerILb0ELi96ELb0EEEEEEEEEvNT_6ParamsE --------------------------
	.section	.text._ZN7cutlass13device_kernelIN5flash19enable_sm80_to_sm89INS1_16FlashAttnBwdSm80INS1_25CollectiveMainloopBwdSm80ILi2ELi1EN4cute5tupleIJNS5_1CILi64EEENS7_ILi96EEENS7_ILi128EEEEEENS_10bfloat16_tEfNS_4arch4Sm80ELb1ELb0ELb0ELb0ELb0ELb0ELb0ELb0ELi2ELi2ELi2ELi2ELb1EEENS1_24CollectiveEpilogueBwdGQAISB_fSE_Li256ELb0ELb0EEENS1_25SingleTileBwdLPTSchedulerILb0ELi96ELb0EEEEEEEEEvNT_6ParamsE,"ax",@progbits
	.align	128
.text._ZN7cutlass13device_kernelIN5flash19enable_sm80_to_sm89INS1_16FlashAttnBwdSm80INS1_25CollectiveMainloopBwdSm80ILi2ELi1EN4cute5tupleIJNS5_1CILi64EEENS7_ILi96EEENS7_ILi128EEEEEENS_10bfloat16_tEfNS_4arch4Sm80ELb1ELb0ELb0ELb0ELb0ELb0ELb0ELb0ELi2ELi2ELi2ELi2ELb1EEENS1_24CollectiveEpilogueBwdGQAISB_fSE_Li256ELb0ELb0EEENS1_25SingleTileBwdLPTSchedulerILb0ELi96ELb0EEEEEEEEEvNT_6ParamsE:
        .type           _ZN7cutlass13device_kernelIN5flash19enable_sm80_to_sm89INS1_16FlashAttnBwdSm80INS1_25CollectiveMainloopBwdSm80ILi2ELi1EN4cute5tupleIJNS5_1CILi64EEENS7_ILi96EEENS7_ILi128EEEEEENS_10bfloat16_tEfNS_4arch4Sm80ELb1ELb0ELb0ELb0ELb0ELb0ELb0ELb0ELi2ELi2ELi2ELi2ELb1EEENS1_24CollectiveEpilogueBwdGQAISB_fSE_Li256ELb0ELb0EEENS1_25SingleTileBwdLPTSchedulerILb0ELi96ELb0EEEEEEEEEvNT_6ParamsE,@function
        .size           _ZN7cutlass13device_kernelIN5flash19enable_sm80_to_sm89INS1_16FlashAttnBwdSm80INS1_25CollectiveMainloopBwdSm80ILi2ELi1EN4cute5tupleIJNS5_1CILi64EEENS7_ILi96EEENS7_ILi128EEEEEENS_10bfloat16_tEfNS_4arch4Sm80ELb1ELb0ELb0ELb0ELb0ELb0ELb0ELb0ELi2ELi2ELi2ELi2ELb1EEENS1_24CollectiveEpilogueBwdGQAISB_fSE_Li256ELb0ELb0EEENS1_25SingleTileBwdLPTSchedulerILb0ELi96ELb0EEEEEEEEEvNT_6ParamsE,(.L_x_115 - _ZN7cutlass13device_kernelIN5flash19enable_sm80_to_sm89INS1_16FlashAttnBwdSm80INS1_25CollectiveMainloopBwdSm80ILi2ELi1EN4cute5tupleIJNS5_1CILi64EEENS7_ILi96EEENS7_ILi128EEEEEENS_10bfloat16_tEfNS_4arch4Sm80ELb1ELb0ELb0ELb0ELb0ELb0ELb0ELb0ELi2ELi2ELi2ELi2ELb1EEENS1_24CollectiveEpilogueBwdGQAISB_fSE_Li256ELb0ELb0EEENS1_25SingleTileBwdLPTSchedulerILb0ELi96ELb0EEEEEEEEEvNT_6ParamsE)
        .other          _ZN7cutlass13device_kernelIN5flash19enable_sm80_to_sm89INS1_16FlashAttnBwdSm80INS1_25CollectiveMainloopBwdSm80ILi2ELi1EN4cute5tupleIJNS5_1CILi64EEENS7_ILi96EEENS7_ILi128EEEEEENS_10bfloat16_tEfNS_4arch4Sm80ELb1ELb0ELb0ELb0ELb0ELb0ELb0ELb0ELi2ELi2ELi2ELi2ELb1EEENS1_24CollectiveEpilogueBwdGQAISB_fSE_Li256ELb0ELb0EEENS1_25SingleTileBwdLPTSchedulerILb0ELi96ELb0EEEEEEEEEvNT_6ParamsE,@"STO_CUDA_ENTRY STV_DEFAULT"
_ZN7cutlass13device_kernelIN5flash19enable_sm80_to_sm89INS1_16FlashAttnBwdSm80INS1_25CollectiveMainloopBwdSm80ILi2ELi1EN4cute5tupleIJNS5_1CILi64EEENS7_ILi96EEENS7_ILi128EEEEEENS_10bfloat16_tEfNS_4arch4Sm80ELb1ELb0ELb0ELb0ELb0ELb0ELb0ELb0ELi2ELi2ELi2ELi2ELb1EEENS1_24CollectiveEpilogueBwdGQAISB_fSE_Li256ELb0ELb0EEENS1_25SingleTileBwdLPTSchedulerILb0ELi96ELb0EEEEEEEEEvNT_6ParamsE:
[----:B------:R-:W-:Y:S01]  /*0000*/  LDC R1, c[0x0][0x28] ;  /* 0x00000a00ff017b82 */ /* 0x000fe20000000800 */
[----:B------:R-:W-:Y:S05]  /*0010*/  EXIT ;  /* 0x000000000000794d */ /* 0x000fea0003800000 */
.L_x_18:
        /* <DEDUP_REMOVED lines=14> */
.L_x_115:


//--------------------- .text._ZN7cutlass13device_kernelIN5flash19enable_sm80_to_sm89INS1_16FlashAttnBwdSm80INS1_25CollectiveMainloopBwdSm80ILi2ELi1EN4cute5tupleIJNS5_1CILi64EEENS7_ILi96EEENS7_ILi128EEEEEENS_10bfloat16_tEfNS_4arch4Sm80ELb1ELb0ELb0ELb0ELb1ELb0ELb0ELb0ELi2ELi2ELi2ELi2ELb1EEENS1_24CollectiveEpilogueBwdGQAISB_fSE_Li256ELb0ELb1EEENS1_25SingleTileBwdLPTSchedulerILb0ELi96ELb1EEEEEEEEEvNT_6ParamsE --------------------------
	.section	.text._ZN7cutlass13device_kernelIN5flash19enable_sm80_to_sm89INS1_16FlashAttnBwdSm80INS1_25CollectiveMainloopBwdSm80ILi2ELi1EN4cute5tupleIJNS5_1CILi64EEENS7_ILi96EEENS7_ILi128EEEEEENS_10bfloat16_tEfNS_4arch4Sm80ELb1ELb0ELb0ELb0ELb1ELb0ELb0ELb0ELi2ELi2ELi2ELi2ELb1EEENS1_24CollectiveEpilogueBwdGQAISB_fSE_Li256ELb0ELb1EEENS1_25SingleTileBwdLPTSchedulerILb0ELi96ELb1EEEEEEEEEvNT_6ParamsE,"ax",@progbits
	.align	128
.text._ZN7cutlass13device_kernelIN5flash19enable_sm80_to_sm89INS1_16FlashAttnBwdSm80INS1_25CollectiveMainloopBwdSm80ILi2ELi1EN4cute5tupleIJNS5_1CILi64EEENS7_ILi96EEENS7_ILi128EEEEEENS_10bfloat16_tEfNS_4arch4Sm80ELb1ELb0ELb0ELb0ELb1ELb0ELb0ELb0ELi2ELi2ELi2ELi2ELb1EEENS1_24CollectiveEpilogueBwdGQAISB_fSE_Li256ELb0ELb1EEENS1_25SingleTileBwdLPTSchedulerILb0ELi96ELb1EEEEEEEEEvNT_6ParamsE:
        .type           _ZN7cutlass13device_kernelIN5flash19enable_sm80_to_sm89INS1_16FlashAttnBwdSm80INS1_25CollectiveMainloopBwdSm80ILi2ELi1EN4cute5tupleIJNS5_1CILi64EEENS7_ILi96EEENS7_ILi128EEEEEENS_10bfloat16_tEfNS_4arch4Sm80ELb1ELb0ELb0ELb0ELb1ELb0ELb0ELb0ELi2ELi2ELi2ELi2ELb1EEENS1_24CollectiveEpilogueBwdGQAISB_fSE_Li256ELb0ELb1EEENS1_25SingleTileBwdLPTSchedulerILb0ELi96ELb1EEEEEEEEEvNT_6ParamsE,@function
        .size           _ZN7cutlass13device_kernelIN5flash19enable_sm80_to_sm89INS1_16FlashAttnBwdSm80INS1_25CollectiveMainloopBwdSm80ILi2ELi1EN4cute5tupleIJNS5_1CILi64EEENS7_ILi96EEENS7_ILi128EEEEEENS_10bfloat16_tEfNS_4arch4Sm80ELb1ELb0ELb0ELb0ELb1ELb0ELb0ELb0ELi2ELi2ELi2ELi2ELb1EEENS1_24CollectiveEpilogueBwdGQAISB_fSE_Li256ELb0ELb1EEENS1_25SingleTileBwdLPTSchedulerILb0ELi96ELb1EEEEEEEEEvNT_6ParamsE,(.L_x_116 - _ZN7cutlass13device_kernelIN5flash19enable_sm80_to_sm89INS1_16FlashAttnBwdSm80INS1_25CollectiveMainloopBwdSm80ILi2ELi1EN4cute5tupleIJNS5_1CILi64EEENS7_ILi96EEENS7_ILi128EEEEEENS_10bfloat16_tEfNS_4arch4Sm80ELb1ELb0ELb0ELb0ELb1ELb0ELb0ELb0ELi2ELi2ELi2ELi2ELb1EEENS1_24CollectiveEpilogueBwdGQAISB_fSE_Li256ELb0ELb1EEENS1_25SingleTileBwdLPTSchedulerILb0ELi96ELb1EEEEEEEEEvNT_6ParamsE)
        .other          _ZN7cutlass13device_kernelIN5flash19enable_sm80_to_sm89INS1_16FlashAttnBwdSm80INS1_25CollectiveMainloopBwdSm80ILi2ELi1EN4cute5tupleIJNS5_1CILi64EEENS7_ILi96EEENS7_ILi128EEEEEENS_10bfloat16_tEfNS_4arch4Sm80ELb1ELb0ELb0ELb0ELb1ELb0ELb0ELb0ELi2ELi2ELi2ELi2ELb1EEENS1_24CollectiveEpilogueBwdGQAISB_fSE_Li256ELb0ELb1EEENS1_25SingleTileBwdLPTSchedulerILb0ELi96ELb1EEEEEEEEEvNT_6ParamsE,@"STO_CUDA_ENTRY STV_DEFAULT"
_ZN7cutlass13device_kernelIN5flash19enable_sm80_to_sm89INS1_16FlashAttnBwdSm80INS1_25CollectiveMainloopBwdSm80ILi2ELi1EN4cute5tupleIJNS5_1CILi64EEENS7_ILi96EEENS7_ILi128EEEEEENS_10bfloat16_tEfNS_4arch4Sm80ELb1ELb0ELb0ELb0ELb1ELb0ELb0ELb0ELi2ELi2ELi2ELi2ELb1EEENS1_24CollectiveEpilogueBwdGQAISB_fSE_Li256ELb0ELb1EEENS1_25SingleTileBwdLPTSchedulerILb0ELi96ELb1EEEEEEEEEvNT_6ParamsE:
[----:B------:R-:W-:Y:S01]  /*0000*/  LDC R1, c[0x0][0x28] ;  /* 0x00000a00ff017b82 */ /* 0x000fe20000000800 */
[----:B------:R-:W-:Y:S05]  /*0010*/  EXIT ;  /* 0x000000000000794d */ /* 0x000fea0003800000 */
.L_x_19:
        /* <DEDUP_REMOVED lines=14> */
.L_x_116:


//--------------------- .text._ZN7cutlass13device_kernelIN5flash19enable_sm80_to_sm89INS1_16FlashAttnBwdSm80INS1_25CollectiveMainloopBwdSm80ILi2ELi1EN4cute5tupleIJNS5_1CILi64EEENS7_ILi96EEENS7_ILi128EEEEEENS_10bfloat16_tEfNS_4arch4Sm80ELb1ELb0ELb0ELb1ELb0ELb0ELb0ELb0ELi2ELi2ELi2ELi2ELb1EEENS1_21CollectiveEpilogueBwdISB_SC_SE_Li256ELb1ELb0ELi4EEENS1_25SingleTileBwdLPTSchedulerILb1ELi96ELb0EEEEEEEEEvNT_6ParamsE --------------------------
	.section	.text._ZN7cutlass13device_kernelIN5flash19enable_sm80_to_sm89INS1_16FlashAttnBwdSm80INS1_25CollectiveMainloopBwdSm80ILi2ELi1EN4cute5tupleIJNS5_1CILi64EEENS7_ILi96EEENS7_ILi128EEEEEENS_10bfloat16_tEfNS_4arch4Sm80ELb1ELb0ELb0ELb1ELb0ELb0ELb0ELb0ELi2ELi2ELi2ELi2ELb1EEENS1_21CollectiveEpilogueBwdISB_SC_SE_Li256ELb1ELb0ELi4EEENS1_25SingleTileBwdLPTSchedulerILb1ELi96ELb0EEEEEEEEEvNT_6ParamsE,"ax",@progbits
	.align	128
.text._ZN7cutlass13device_kernelIN5flash19enable_sm80_to_sm89INS1_16FlashAttnBwdSm80INS1_25CollectiveMainloopBwdSm80ILi2ELi1EN4cute5tupleIJNS5_1CILi64EEENS7_ILi96EEENS7_ILi128EEEEEENS_10bfloat16_tEfNS_4arch4Sm80ELb1ELb0ELb0ELb1ELb0ELb0ELb0ELb0ELi2ELi2ELi2ELi2ELb1EEENS1_21CollectiveEpilogueBwdISB_SC_SE_Li256ELb1ELb0ELi4EEENS1_25SingleTileBwdLPTSchedulerILb1ELi96ELb0EEEEEEEEEvNT_6ParamsE:
        .type           _ZN7cutlass13device_kernelIN5flash19enable_sm80_to_sm89INS1_16FlashAttnBwdSm80INS1_25CollectiveMainloopBwdSm80ILi2ELi1EN4cute5tupleIJNS5_1CILi64EEENS7_ILi96EEENS7_ILi128EEEEEENS_10bfloat16_tEfNS_4arch4Sm80ELb1ELb0ELb0ELb1ELb0ELb0ELb0ELb0ELi2ELi2ELi2ELi2ELb1EEENS1_21CollectiveEpilogueBwdISB_SC_SE_Li256ELb1ELb0ELi4EEENS1_25SingleTileBwdLPTSchedulerILb1ELi96ELb0EEEEEEEEEvNT_6ParamsE,@function
        .size           _ZN7cutlass13device_kernelIN5flash19enable_sm80_to_sm89INS1_16FlashAttnBwdSm80INS1_25CollectiveMainloopBwdSm80ILi2ELi1EN4cute5tupleIJNS5_1CILi64EEENS7_ILi96EEENS7_ILi128EEEEEENS_10bfloat16_tEfNS_4arch4Sm80ELb1ELb0ELb0ELb1ELb0ELb0ELb0ELb0ELi2ELi2ELi2ELi2ELb1EEENS1_21CollectiveEpilogueBwdISB_SC_SE_Li256ELb1ELb0ELi4EEENS1_25SingleTileBwdLPTSchedulerILb1ELi96ELb0EEEEEEEEEvNT_6ParamsE,(.L_x_117 - _ZN7cutlass13device_kernelIN5flash19enable_sm80_to_sm89INS1_16FlashAttnBwdSm80INS1_25CollectiveMainloopBwdSm80ILi2ELi1EN4cute5tupleIJNS5_1CILi64EEENS7_ILi96EEENS7_ILi128EEEEEENS_10bfloat16_tEfNS_4arch4Sm80ELb1ELb0ELb0ELb1ELb0ELb0ELb0ELb0ELi2ELi2ELi2ELi2ELb1EEENS1_21CollectiveEpilogueBwdISB_SC_SE_Li256ELb1ELb0ELi4EEENS1_25SingleTileBwdLPTSchedulerILb1ELi96ELb0EEEEEEEEEvNT_6ParamsE)
        .other          _ZN7cutlass13device_kernelIN5flash19enable_sm80_to_sm89INS1_16FlashAttnBwdSm80INS1_25CollectiveMainloopBwdSm80ILi2ELi1EN4cute5tupleIJNS5_1CILi64EEENS7_ILi96EEENS7_ILi128EEEEEENS_10bfloat16_tEfNS_4arch4Sm80ELb1ELb0ELb0ELb1ELb0ELb0ELb0ELb0ELi2ELi2ELi2ELi2ELb1EEENS1_21CollectiveEpilogueBwdISB_SC_SE_Li256ELb1ELb0ELi4EEENS1_25SingleTileBwdLPTSchedulerILb1ELi96ELb0EEEEEEEEEvNT_6ParamsE,@"STO_CUDA_ENTRY STV_DEFAULT"
_ZN7cutlass13device_kernelIN5flash19enable_sm80_to_sm89INS1_16FlashAttnBwdSm80INS1_25CollectiveMainloopBwdSm80ILi2ELi1EN4cute5tupleIJNS5_1CILi64EEENS7_ILi96EEENS7_ILi128EEEEEENS_10bfloat16_tEfNS_4arch4Sm80ELb1ELb0ELb0ELb1ELb0ELb0ELb0ELb0ELi2ELi2ELi2ELi2ELb1EEENS1_21CollectiveEpilogueBwdISB_SC_SE_Li256ELb1ELb0ELi4EEENS1_25SingleTileBwdLPTSchedulerILb1ELi96ELb0EEEEEEEEEvNT_6ParamsE:
[----:B------:R-:W-:Y:S01]  /*0000*/  LDC R1, c[0x0][0x28] ;  /* 0x00000a00ff017b82 */ /* 0x000fe20000000800 */
[----:B------:R-:W-:Y:S05]  /*0010*/  EXIT ;  /* 0x000000000000794d */ /* 0x000fea0003800000 */
.L_x_20:
        /* <DEDUP_REMOVED lines=14> */
.L_x_117:


//--------------------- .text._ZN7cutlass13device_kernelIN5flash19enable_sm80_to_sm89INS1_16FlashAttnBwdSm80INS1_25CollectiveMainloopBwdSm80ILi2ELi1EN4cute5tupleIJNS5_1CILi64EEENS7_ILi96EEENS7_ILi128EEEEEENS_10bfloat16_tEfNS_4arch4Sm80ELb1ELb0ELb0ELb1ELb1ELb0ELb0ELb0ELi2ELi2ELi2ELi2ELb1EEENS1_21CollectiveEpilogueBwdISB_SC_SE_Li256ELb1ELb0ELi4EEENS1_25SingleTileBwdLPTSchedulerILb1ELi96ELb1EEEEEEEEEvNT_6ParamsE --------------------------
	.section	.text._ZN7cutlass13device_kernelIN5flash19enable_sm80_to_sm89INS1_16FlashAttnBwdSm80INS1_25CollectiveMainloopBwdSm80ILi2ELi1EN4cute5tupleIJNS5_1CILi64EEENS7_ILi96EEENS7_ILi128EEEEEENS_10bfloat16_tEfNS_4arch4Sm80ELb1ELb0ELb0ELb1ELb1ELb0ELb0ELb0ELi2ELi2ELi2ELi2ELb1EEENS1_21CollectiveEpilogueBwdISB_SC_SE_Li256ELb1ELb0ELi4EEENS1_25SingleTileBwdLPTSchedulerILb1ELi96ELb1EEEEEEEEEvNT_6ParamsE,"ax",@progbits
	.align	128
.text._ZN7cutlass13device_kernelIN5flash19enable_sm80_to_sm89INS1_16FlashAttnBwdSm80INS1_25CollectiveMainloopBwdSm80ILi2ELi1EN4cute5tupleIJNS5_1CILi64EEENS7_ILi96EEENS7_ILi128EEEEEENS_10bfloat16_tEfNS_4arch4Sm80ELb1ELb0ELb0ELb1ELb1ELb0ELb0ELb0ELi2ELi2ELi2ELi2ELb1EEENS1_21CollectiveEpilogueBwdISB_SC_SE_Li256ELb1ELb0ELi4EEENS1_25SingleTileBwdLPTSchedulerILb1ELi96ELb1EEEEEEEEEvNT_6ParamsE:
        .type           _ZN7cutlass13device_kernelIN5flash19enable_sm80_to_sm89INS1_16FlashAttnBwdSm80INS1_25CollectiveMainloopBwdSm80ILi2ELi1EN4cute5tupleIJNS5_1CILi64EEENS7_ILi96EEENS7_ILi128EEEEEENS_10bfloat16_tEfNS_4arch4Sm80ELb1ELb0ELb0ELb1ELb1ELb0ELb0ELb0ELi2ELi2ELi2ELi2ELb1EEENS1_21CollectiveEpilogueBwdISB_SC_SE_Li256ELb1ELb0ELi4EEENS1_25SingleTileBwdLPTSchedulerILb1ELi96ELb1EEEEEEEEEvNT_6ParamsE,@function
        .size           _ZN7cutlass13device_kernelIN5flash19enable_sm80_to_sm89INS1_16FlashAttnBwdSm80INS1_25CollectiveMainloopBwdSm80ILi2ELi1EN4cute5tupleIJNS5_1CILi64EEENS7_ILi96EEENS7_ILi128EEEEEENS_10bfloat16_tEfNS_4arch4Sm80ELb1ELb0ELb0ELb1ELb1ELb0ELb0ELb0ELi2ELi2ELi2ELi2ELb1EEENS1_21CollectiveEpilogueBwdISB_SC_SE_Li256ELb1ELb0ELi4EEENS1_25SingleTileBwdLPTSchedulerILb1ELi96ELb1EEEEEEEEEvNT_6ParamsE,(.L_x_118 - _ZN7cutlass13device_kernelIN5flash19enable_sm80_to_sm89INS1_16FlashAttnBwdSm80INS1_25CollectiveMainloopBwdSm80ILi2ELi1EN4cute5tupleIJNS5_1CILi64EEENS7_ILi96EEENS7_ILi128EEEEEENS_10bfloat16_tEfNS_4arch4Sm80ELb1ELb0ELb0ELb1ELb1ELb0ELb0ELb0ELi2ELi2ELi2ELi2ELb1EEENS1_21CollectiveEpilogueBwdISB_SC_SE_Li256ELb1ELb0ELi4EEENS1_25SingleTileBwdLPTSchedulerILb1ELi96ELb1EEEEEEEEEvNT_6ParamsE)
        .other          _ZN7cutlass13device_kernelIN5flash19enable_sm80_to_sm89INS1_16FlashAttnBwdSm80INS1_25CollectiveMainloopBwdSm80ILi2ELi1EN4cute5tupleIJNS5_1CILi64EEENS7_ILi96EEENS7_ILi128EEEEEENS_10bfloat16_tEfNS_4arch4Sm80ELb1ELb0ELb0ELb1ELb1ELb0ELb0ELb0ELi2ELi2ELi2ELi2ELb1EEENS1_21CollectiveEpilogueBwdISB_SC_SE_Li256ELb1ELb0ELi4EEENS1_25SingleTileBwdLPTSchedulerILb1ELi96ELb1EEEEEEEEEvNT_6ParamsE,@"STO_CUDA_ENTRY STV_DEFAULT"
_ZN7cutlass13device_kernelIN5flash19enable_sm80_to_sm89INS1_16FlashAttnBwdSm80INS1_25CollectiveMainloopBwdSm80ILi2ELi1EN4cute5tupleIJNS5_1CILi64EEENS7_ILi96EEENS7_ILi128EEEEEENS_10bfloat16_tEfNS_4arch4Sm80ELb1ELb0ELb0ELb1ELb1ELb0ELb0ELb0ELi2ELi2ELi2ELi2ELb1EEENS1_21CollectiveEpilogueBwdISB_SC_SE_Li256ELb1ELb0ELi4EEENS1_25SingleTileBwdLPTSchedulerILb1ELi96ELb1EEEEEEEEEvNT_6ParamsE:
[----:B------:R-:W-:Y:S01]  /*0000*/  LDC R1, c[0x0][0x28] ;  /* 0x00000a00ff017b82 */ /* 0x000fe20000000800 */
[----:B------:R-:W-:Y:S05]  /*0010*/  EXIT ;  /* 0x000000000000794d */ /* 0x000fea0003800000 */
.L_x_21:
        /* <DEDUP_REMOVED lines=14> */
.L_x_118:


//--------------------- .text._ZN7cutlass13device_kernelIN5flash19enable_sm80_to_sm89INS1_16FlashAttnBwdSm80INS1_25CollectiveMainloopBwdSm80ILi2ELi1EN4cute5tupleIJNS5_1CILi64EEENS7_ILi96EEENS7_ILi128EEEEEENS_10bfloat16_tEfNS_4arch4Sm80ELb1ELb0ELb0ELb1ELb0ELb0ELb0ELb0ELi2ELi2ELi2ELi2ELb1EEENS1_24CollectiveEpilogueBwdGQAISB_fSE_Li256ELb1ELb0EEENS1_25SingleTileBwdLPTSchedulerILb1ELi96ELb0EEEEEEEEEvNT_6ParamsE --------------------------
	.section	.text._ZN7cutlass13device_kernelIN5flash19enable_sm80_to_sm89INS1_16FlashAttnBwdSm80INS1_25CollectiveMainloopBwdSm80ILi2ELi1EN4cute5tupleIJNS5_1CILi64EEENS7_ILi96EEENS7_ILi128EEEEEENS_10bfloat16_tEfNS_4arch4Sm80ELb1ELb0ELb0ELb1ELb0ELb0ELb0ELb0ELi2ELi2ELi2ELi2ELb1EEENS1_24CollectiveEpilogueBwdGQAISB_fSE_Li256ELb1ELb0EEENS1_25SingleTileBwdLPTSchedulerILb1ELi96ELb0EEEEEEEEEvNT_6ParamsE,"ax",@progbits
	.align	128
.text._ZN7cutlass13device_kernelIN5flash19enable_sm80_to_sm89INS1_16FlashAttnBwdSm80INS1_25CollectiveMainloopBwdSm80ILi2ELi1EN4cute5tupleIJNS5_1CILi64EEENS7_ILi96EEENS7_ILi128EEEEEENS_10bfloat16_tEfNS_4arch4Sm80ELb1ELb0ELb0ELb1ELb0ELb0ELb0ELb0ELi2ELi2ELi2ELi2ELb1EEENS1_24CollectiveEpilogueBwdGQAISB_fSE_Li256ELb1ELb0EEENS1_25SingleTileBwdLPTSchedulerILb1ELi96ELb0EEEEEEEEEvNT_6ParamsE:
        .type           _ZN7cutlass13device_kernelIN5flash19enable_sm80_to_sm89INS1_16FlashAttnBwdSm80INS1_25CollectiveMainloopBwdSm80ILi2ELi1EN4cute5tupleIJNS5_1CILi64EEENS7_ILi96EEENS7_ILi128EEEEEENS_10bfloat16_tEfNS_4arch4Sm80ELb1ELb0ELb0ELb1ELb0ELb0ELb0ELb0ELi2ELi2ELi2ELi2ELb1EEENS1_24CollectiveEpilogueBwdGQAISB_fSE_Li256ELb1ELb0EEENS1_25SingleTileBwdLPTSchedulerILb1ELi96ELb0EEEEEEEEEvNT_6ParamsE,@function
        .size           _ZN7cutlass13device_kernelIN5flash19enable_sm80_to_sm89INS1_16FlashAttnBwdSm80INS1_25CollectiveMainloopBwdSm80ILi2ELi1EN4cute5tupleIJNS5_1CILi64EEENS7_ILi96EEENS7_ILi128EEEEEENS_10bfloat16_tEfNS_4arch4Sm80ELb1ELb0ELb0ELb1ELb0ELb0ELb0ELb0ELi2ELi2ELi2ELi2ELb1EEENS1_24CollectiveEpilogueBwdGQAISB_fSE_Li256ELb1ELb0EEENS1_25SingleTileBwdLPTSchedulerILb1ELi96ELb0EEEEEEEEEvNT_6ParamsE,(.L_x_119 - _ZN7cutlass13device_kernelIN5flash19enable_sm80_to_sm89INS1_16FlashAttnBwdSm80INS1_25CollectiveMainloopBwdSm80ILi2ELi1EN4cute5tupleIJNS5_1CILi64EEENS7_ILi96EEENS7_ILi128EEEEEENS_10bfloat16_tEfNS_4arch4Sm80ELb1ELb0ELb0ELb1ELb0ELb0ELb0ELb0ELi2ELi2ELi2ELi2ELb1EEENS1_24CollectiveEpilogueBwdGQAISB_fSE_Li256ELb1ELb0EEENS1_25SingleTileBwdLPTSchedulerILb1ELi96ELb0EEEEEEEEEvNT_6ParamsE)
        .other          _ZN7cutlass13device_kernelIN5flash19enable_sm80_to_sm89INS1_16FlashAttnBwdSm80INS1_25CollectiveMainloopBwdSm80ILi2ELi1EN4cute5tupleIJNS5_1CILi64EEENS7_ILi96EEENS7_ILi128EEEEEENS_10bfloat16_tEfNS_4arch4Sm80ELb1ELb0ELb0ELb1ELb0ELb0ELb0ELb0ELi2ELi2ELi2ELi2ELb1EEENS1_24CollectiveEpilogueBwdGQAISB_fSE_Li256ELb1ELb0EEENS1_25SingleTileBwdLPTSchedulerILb1ELi96ELb0EEEEEEEEEvNT_6ParamsE,@"STO_CUDA_ENTRY STV_DEFAULT"
_ZN7cutlass13device_kernelIN5flash19enable_sm80_to_sm89INS1_16FlashAttnBwdSm80INS1_25CollectiveMainloopBwdSm80ILi2ELi1EN4cute5tupleIJNS5_1CILi64EEENS7_ILi96EEENS7_ILi128EEEEEENS_10bfloat16_tEfNS_4arch4Sm80ELb1ELb0ELb0ELb1ELb0ELb0ELb0ELb0ELi2ELi2ELi2ELi2ELb1EEENS1_24CollectiveEpilogueBwdGQAISB_fSE_Li256ELb1ELb0EEENS1_25SingleTileBwdLPTSchedulerILb1ELi96ELb0EEEEEEEEEvNT_6ParamsE:
[----:B------:R-:W-:Y:S01]  /*0000*/  LDC R1, c[0x0][0x28] ;  /* 0x00000a00ff017b82 */ /* 0x000fe20000000800 */
[----:B------:R-:W-:Y:S05]  /*0010*/  EXIT ;  /* 0x000000000000794d */ /* 0x000fea0003800000 */
.L_x_22:
        /* <DEDUP_REMOVED lines=14> */
.L_x_119:


//--------------------- .text._ZN7cutlass13device_kernelIN5flash32FlashAttnBwdPostprocessConvertdQIN4cute5tupleIJNS3_1CILi96EEENS5_ILi128EEEEEENS_10bfloat16_tEfNS_4arch4Sm80ELi256ENS3_8TiledMMAINS3_8MMA_AtomIJNS3_30SM80_16x8x16_F32BF16BF16F32_TNEEEENS3_6LayoutINS4_IJNS5_ILi2EEENS5_ILi4EEENS5_ILi1EEEEEENS4_IJSJ_SH_NS5_ILi0EEEEEEEENS4_IJNS5_ILi32EEENS5_ILi64EEENS5_ILi16EEEEEEEELb0EEEEEvNT_6ParamsE --------------------------
	.section	.text._ZN7cutlass13device_kernelIN5flash32FlashAttnBwdPostprocessConvertdQIN4cute5tupleIJNS3_1CILi96EEENS5_ILi128EEEEEENS_10bfloat16_tEfNS_4arch4Sm80ELi256ENS3_8TiledMMAINS3_8MMA_AtomIJNS3_30SM80_16x8x16_F32BF16BF16F32_TNEEEENS3_6LayoutINS4_IJNS5_ILi2EEENS5_ILi4EEENS5_ILi1EEEEEENS4_IJSJ_SH_NS5_ILi0EEEEEEEENS4_IJNS5_ILi32EEENS5_ILi64EEENS5_ILi16EEEEEEEELb0EEEEEvNT_6ParamsE,"ax",@progbits
	.align	128
.text._ZN7cutlass13device_kernelIN5flash32FlashAttnBwdPostprocessConvertdQIN4cute5tupleIJNS3_1CILi96EEENS5_ILi128EEEEEENS_10bfloat16_tEfNS_4arch4Sm80ELi256ENS3_8TiledMMAINS3_8MMA_AtomIJNS3_30SM80_16x8x16_F32BF16BF16F32_TNEEEENS3_6LayoutINS4_IJNS5_ILi2EEENS5_ILi4EEENS5_ILi1EEEEEENS4_IJSJ_SH_NS5_ILi0EEEEEEEENS4_IJNS5_ILi32EEENS5_ILi64EEENS5_ILi16EEEEEEEELb0EEEEEvNT_6ParamsE:
        .type           _ZN7cutlass13device_kernelIN5flash32FlashAttnBwdPostprocessConvertdQIN4cute5tupleIJNS3_1CILi96EEENS5_ILi128EEEEEENS_10bfloat16_tEfNS_4arch4Sm80ELi256ENS3_8TiledMMAINS3_8MMA_AtomIJNS3_30SM80_16x8x16_F32BF16BF16F32_TNEEEENS3_6LayoutINS4_IJNS5_ILi2EEENS5_ILi4EEENS5_ILi1EEEEEENS4_IJSJ_SH_NS5_ILi0EEEEEEEENS4_IJNS5_ILi32EEENS5_ILi64EEENS5_ILi16EEEEEEEELb0EEEEEvNT_6ParamsE,@function
        .size           _ZN7cutlass13device_kernelIN5flash32FlashAttnBwdPostprocessConvertdQIN4cute5tupleIJNS3_1CILi96EEENS5_ILi128EEEEEENS_10bfloat16_tEfNS_4arch4Sm80ELi256ENS3_8TiledMMAINS3_8MMA_AtomIJNS3_30SM80_16x8x16_F32BF16BF16F32_TNEEEENS3_6LayoutINS4_IJNS5_ILi2EEENS5_ILi4EEENS5_ILi1EEEEEENS4_IJSJ_SH_NS5_ILi0EEEEEEEENS4_IJNS5_ILi32EEENS5_ILi64EEENS5_ILi16EEEEEEEELb0EEEEEvNT_6ParamsE,(.L_x_120 - _ZN7cutlass13device_kernelIN5flash32FlashAttnBwdPostprocessConvertdQIN4cute5tupleIJNS3_1CILi96EEENS5_ILi128EEEEEENS_10bfloat16_tEfNS_4arch4Sm80ELi256ENS3_8TiledMMAINS3_8MMA_AtomIJNS3_30SM80_16x8x16_F32BF16BF16F32_TNEEEENS3_6LayoutINS4_IJNS5_ILi2EEENS5_ILi4EEENS5_ILi1EEEEEENS4_IJSJ_SH_NS5_ILi0EEEEEEEENS4_IJNS5_ILi32EEENS5_ILi64EEENS5_ILi16EEEEEEEELb0EEEEEvNT_6ParamsE)
        .other          _ZN7cutlass13device_kernelIN5flash32FlashAttnBwdPostprocessConvertdQIN4cute5tupleIJNS3_1CILi96EEENS5_ILi128EEEEEENS_10bfloat16_tEfNS_4arch4Sm80ELi256ENS3_8TiledMMAINS3_8MMA_AtomIJNS3_30SM80_16x8x16_F32BF16BF16F32_TNEEEENS3_6LayoutINS4_IJNS5_ILi2EEENS5_ILi4EEENS5_ILi1EEEEEENS4_IJSJ_SH_NS5_ILi0EEEEEEEENS4_IJNS5_ILi32EEENS5_ILi64EEENS5_ILi16EEEEEEEELb0EEEEEvNT_6ParamsE,@"STO_CUDA_ENTRY STV_DEFAULT"
_ZN7cutlass13device_kernelIN5flash32FlashAttnBwdPostprocessConvertdQIN4cute5tupleIJNS3_1CILi96EEENS5_ILi128EEEEEENS_10bfloat16_tEfNS_4arch4Sm80ELi256ENS3_8TiledMMAINS3_8MMA_AtomIJNS3_30SM80_16x8x16_F32BF16BF16F32_TNEEEENS3_6LayoutINS4_IJNS5_ILi2EEENS5_ILi4EEENS5_ILi1EEEEEENS4_IJSJ_SH_NS5_ILi0EEEEEEEENS4_IJNS5_ILi32EEENS5_ILi64EEENS5_ILi16EEEEEEEELb0EEEEEvNT_6ParamsE:
[----:B------:R-:W-:Y:S08]  /*0000*/  LDC R1, c[0x0][0x28] ;  /* 0x00000a00ff017b82 */ /* 0x000ff00000000800 */
[----:B------:R-:W0:Y:S01]  /*0010*/  LDC.64 R6, c[0x0][0x278] ;  /* 0x00009e00ff067b82 */ /* 0x000e220000000a00 */
[----:B------:R-:W1:Y:S01]  /*0020*/  S2R R11, SR_CTAID.Z ;  /* 0x00000000000b7919 */ /* 0x000e620000002700 */
[----:B------:R-:W-:Y:S01]  /*0030*/  ULDC.64 UR4, c[0x0][0x270] ;  /* 0x00009c0000047ab9 */ /* 0x000fe20000000a00 */
[----:B------:R-:W-:Y:S01]  /*0040*/  ULDC.64 UR6, c[0x0][0x208] ;  /* 0x0000820000067ab9 */ /* 0x000fe20000000a00 */
[----:B------:R-:W-:-:S04]  /*0050*/  ISETP.NE.U32.AND P0, PT, RZ, UR4, PT ;  /* 0x00000004ff007c0c */ /* 0x000fc8000bf05070 */
[----:B------:R-:W1:Y:S01]  /*0060*/  LDC.64 R4, c[0x0][0x270] ;  /* 0x00009c00ff047b82 */ /* 0x000e620000000a00 */
[----:B------:R-:W-:Y:S02]  /*0070*/  ISETP.NE.AND.EX P0, PT, RZ, UR5, PT, P0 ;  /* 0x00000005ff007c0c */ /* 0x000fe4000bf05300 */
[----:B0-----:R-:W-:-:S04]  /*0080*/  ISETP.NE.U32.AND P1, PT, R6, RZ, PT ;  /* 0x000000ff0600720c */ /* 0x001fc80003f25070 */
[----:B------:R-:W-:Y:S01]  /*0090*/  ISETP.NE.AND.EX P1, PT, R7, RZ, PT, P1 ;  /* 0x000000ff0700720c */ /* 0x000fe20003f25310 */
[----:B------:R-:W0:Y:S01]  /*00a0*/  LDC R3, c[0x0][0x240] ;  /* 0x00009000ff037b82 */ /* 0x000e220000000800 */
[----:B-1----:R-:W-:-:S05]  /*00b0*/  IMAD.WIDE R4, R11, 0x4, R4 ;  /* 0x000000040b047825 */ /* 0x002fca00078e0204 */
[----:B------:R1:W5:Y:S06]  /*00c0*/  @P0 LDG.E R2, desc[UR6][R4.64] ;  /* 0x0000000604020981 */ /* 0x00036c000c1e1900 */
[----:B------:R-:W2:Y:S01]  /*00d0*/  @P1 LDC.64 R6, c[0x0][0x278] ;  /* 0x00009e00ff061b82 */ /* 0x000ea20000000a00 */
[----:B------:R-:W3:Y:S01]  /*00e0*/  S2R R0, SR_CTAID.X ;  /* 0x0000000000007919 */ /* 0x000ee20000002500 */
[----:B--2---:R-:W-:-:S05]  /*00f0*/  @P1 IMAD.WIDE R6, R11, 0x4, R6 ;  /* 0x000000040b061825 */ /* 0x004fca00078e0206 */
[----:B0-----:R1:W5:Y:S01]  /*0100*/  @P1 LDG.E R3, desc[UR6][R6.64] ;  /* 0x0000000606031981 */ /* 0x001362000c1e1900 */
[----:B---3--:R-:W-:Y:S01]  /*0110*/  IMAD R8, R0, 0x60, RZ ;  /* 0x0000006000087824 */ /* 0x008fe200078e02ff */
[----:B------:R-:W-:Y:S06]  /*0120*/  @P1 BRA `(.L_x_23) ;  /* 0x0000000000101947 */ /* 0x000fec0003800000 */
[----:B------:R-:W-:Y:S05]  /*0130*/  @!P0 BRA `(.L_x_23) ;  /* 0x00000000000c8947 */ /* 0x000fea0003800000 */
[----:B-1----:R-:W2:Y:S04]  /*0140*/  LDG.E R6, desc[UR6][R4.64] ;  /* 0x0000000604067981 */ /* 0x002ea8000c1e1900 */
[----:B-----5:R-:W2:Y:S02]  /*0150*/  LDG.E R3, desc[UR6][R4.64+0x4] ;  /* 0x0000040604037981 */ /* 0x020ea4000c1e1900 */
[----:B--2---:R-:W-:-:S07]  /*0160*/  IMAD.IADD R3, R3, 0x1, -R6 ;  /* 0x0000000103037824 */ /* 0x004fce00078e0a06 */
.L_x_23:
[----:B------:R-:W-:Y:S02]  /*0170*/  ISETP.NE.U32.AND P1, PT, RZ, UR4, PT ;  /* 0x00000004ff007c0c */ /* 0x000fe4000bf25070 */
[----:B-----5:R-:W-:Y:S02]  /*0180*/  ISETP.GE.AND P2, PT, R8, R3, PT ;  /* 0x000000030800720c */ /* 0x020fe40003f46270 */
[----:B------:R-:W-:-:S13]  /*0190*/  ISETP.NE.AND.EX P1, PT, RZ, UR5, PT, P1 ;  /* 0x00000005ff007c0c */ /* 0x000fda000bf25310 */
[----:B------:R-:W-:Y:S05]  /*01a0*/  @P1 EXIT P2 ;  /* 0x000000000000194d */ /* 0x000fea0001000000 */
[----:B------:R-:W0:Y:S01]  /*01b0*/  S2R R59, SR_TID.X ;  /* 0x00000000003b7919 */ /* 0x000e220000002100 */
[C---:B-1----:R-:W-:Y:S01]  /*01c0*/  @P0 IMAD R4, R11.reuse, 0x60, R2 ;  /* 0x000000600b040824 */ /* 0x042fe200078e0202 */
[----:B------:R-:W1:Y:S01]  /*01d0*/  S2UR UR8, SR_CTAID.Y ;  /* 0x00000000000879c3 */ /* 0x000e620000002600 */
[----:B------:R-:W-:Y:S01]  /*01e0*/  IMAD R9, R0, 0x3000, RZ ;  /* 0x0000300000097824 */ /* 0x000fe200078e02ff */
[----:B------:R-:W-:Y:S01]  /*01f0*/  SHF.R.S32.HI R53, RZ, 0x1f, R11 ;  /* 0x0000001fff357819 */ /* 0x000fe2000001140b */
[----:B------:R-:W-:Y:S01]  /*0200*/  @P0 IMAD.HI R4, R4, 0x2aaaaaab, RZ ;  /* 0x2aaaaaab04040827 */ /* 0x000fe200078e02ff */
[----:B------:R-:W-:Y:S01]  /*0210*/  ULDC.64 UR4, c[0x0][0x230] ;  /* 0x00008c0000047ab9 */ /* 0x000fe20000000a00 */
[----:B------:R-:W-:Y:S02]  /*0220*/  SEL R54, R11, RZ, !P1 ;  /* 0x000000ff0b367207 */ /* 0x000fe40004800000 */
[----:B------:R-:W-:Y:S01]  /*0230*/  SEL R53, R53, RZ, !P1 ;  /* 0x000000ff35357207 */ /* 0x000fe20004800000 */
[----:B------:R-:W2:Y:S01]  /*0240*/  LDC.64 R12, c[0x0][0x228] ;  /* 0x00008a00ff0c7b82 */ /* 0x000ea20000000a00 */
[----:B------:R-:W-:-:S04]  /*0250*/  @P0 SHF.R.U32.HI R5, RZ, 0x1f, R4 ;  /* 0x0000001fff050819 */ /* 0x000fc80000011604 */
[----:B------:R-:W-:-:S05]  /*0260*/  @P0 LEA.HI.SX32 R5, R4, R5, 0x1c ;  /* 0x0000000504050211 */ /* 0x000fca00078fe2ff */
[----:B------:R-:W-:Y:S01]  /*0270*/  @P0 IMAD R7, R5, 0x3000, RZ ;  /* 0x0000300005070824 */ /* 0x000fe200078e02ff */
[----:B------:R-:W-:-:S03]  /*0280*/  CS2R R4, SRZ ;  /* 0x0000000000047805 */ /* 0x000fc6000001ff00 */
[--C-:B------:R-:W-:Y:S01]  /*0290*/  @P0 IMAD.MOV.U32 R4, RZ, RZ, R7.reuse ;  /* 0x000000ffff040224 */ /* 0x100fe200078e0007 */
[----:B------:R-:W-:Y:S01]  /*02a0*/  @P0 SHF.R.S32.HI R5, RZ, 0x1f, R7 ;  /* 0x0000001fff050819 */ /* 0x000fe20000011407 */
[----:B-1----:R-:W-:Y:S01]  /*02b0*/  USHF.R.S32.HI UR9, URZ, 0x1f, UR8 ;  /* 0x0000001f3f097899 */ /* 0x002fe20008011408 */
[----:B------:R-:W-:Y:S01]  /*02c0*/  SHF.R.S32.HI R7, RZ, 0x1f, R9 ;  /* 0x0000001fff077819 */ /* 0x000fe20000011409 */
[----:B0-----:R-:W-:-:S04]  /*02d0*/  IMAD.SHL.U32 R52, R59, 0x4, RZ ;  /* 0x000000043b347824 */ /* 0x001fc800078e00ff */
[----:B--2---:R-:W-:Y:S01]  /*02e0*/  IMAD R8, R12, UR9, RZ ;  /* 0x000000090c087c24 */ /* 0x004fe2000f8e02ff */
[----:B------:R-:W-:Y:S01]  /*02f0*/  IADD3 R4, P2, P3, R4, R52, R9 ;  /* 0x0000003404047210 */ /* 0x000fe20007b5e009 */
[----:B------:R-:W-:Y:S01]  /*0300*/  IMAD R9, R53, UR4, RZ ;  /* 0x0000000435097c24 */ /* 0x000fe2000f8e02ff */
[----:B------:R-:W-:-:S03]  /*0310*/  SHF.R.S32.HI R6, RZ, 0x1f, R52 ;  /* 0x0000001fff067819 */ /* 0x000fc60000011434 */
[----:B------:R-:W-:Y:S01]  /*0320*/  IMAD R9, R54, UR5, R9 ;  /* 0x0000000536097c24 */ /* 0x000fe2000f8e0209 */
[----:B------:R-:W-:Y:S01]  /*0330*/  IADD3.X R5, R5, R6, R7, P2, P3 ;  /* 0x0000000605057210 */ /* 0x000fe200017e6407 */
[----:B------:R-:W-:Y:S02]  /*0340*/  IMAD R7, R13, UR8, R8 ;  /* 0x000000080d077c24 */ /* 0x000fe4000f8e0208 */
[----:B------:R-:W-:-:S05]  /*0350*/  IMAD.WIDE.U32 R4, R12, UR8, R4 ;  /* 0x000000080c047c25 */ /* 0x000fca000f8e0004 */
[----:B------:R-:W-:-:S03]  /*0360*/  IADD3 R5, R5, R7, RZ ;  /* 0x0000000705057210 */ /* 0x000fc60007ffe0ff */
[----:B------:R-:W-:Y:S01]  /*0370*/  IMAD.WIDE.U32 R4, R54, UR4, R4 ;  /* 0x0000000436047c25 */ /* 0x000fe2000f8e0004 */
[----:B------:R-:W-:-:S03]  /*0380*/  ULDC.64 UR4, c[0x0][0x210] ;  /* 0x0000840000047ab9 */ /* 0x000fc60000000a00 */
[----:B------:R-:W-:Y:S01]  /*0390*/  IMAD.IADD R5, R5, 0x1, R9 ;  /* 0x0000000105057824 */ /* 0x000fe200078e0209 */
[----:B------:R-:W-:-:S04]  /*03a0*/  LEA R62, P1, R4, UR4, 0x2 ;  /* 0x00000004043e7c11 */ /* 0x000fc8000f8210ff */
[----:B------:R-:W-:-:S05]  /*03b0*/  LEA.HI.X R63, R4, UR5, R5, 0x2, P1 ;  /* 0x00000005043f7c11 */ /* 0x000fca00088f1405 */
[----:B------:R-:W2:Y:S04]  /*03c0*/  LDG.E.128 R4, desc[UR6][R62.64] ;  /* 0x000000063e047981 */ /* 0x000ea8000c1e1d00 */
[----:B------:R-:W3:Y:S04]  /*03d0*/  LDG.E.128 R8, desc[UR6][R62.64+0x1000] ;  /* 0x001000063e087981 */ /* 0x000ee8000c1e1d00 */
[----:B------:R-:W4:Y:S04]  /*03e0*/  LDG.E.128 R12, desc[UR6][R62.64+0x2000] ;  /* 0x002000063e0c7981 */ /* 0x000f28000c1e1d00 */
[----:B------:R-:W5:Y:S04]  /*03f0*/  LDG.E.128 R16, desc[UR6][R62.64+0x3000] ;  /* 0x003000063e107981 */ /* 0x000f68000c1e1d00 */
[----:B------:R-:W5:Y:S04]  /*0400*/  LDG.E.128 R20, desc[UR6][R62.64+0x4000] ;  /* 0x004000063e147981 */ /* 0x000f68000c1e1d00 */
[----:B------:R-:W5:Y:S04]  /*0410*/  LDG.E.128 R24, desc[UR6][R62.64+0x5000] ;  /* 0x005000063e187981 */ /* 0x000f68000c1e1d00 */
[----:B------:R-:W5:Y:S04]  /*0420*/  LDG.E.128 R28, desc[UR6][R62.64+0x6000] ;  /* 0x006000063e1c7981 */ /* 0x000f68000c1e1d00 */
[----:B------:R-:W5:Y:S04]  /*0430*/  LDG.E.128 R32, desc[UR6][R62.64+0x7000] ;  /* 0x007000063e207981 */ /* 0x000f68000c1e1d00 */
[----:B------:R-:W5:Y:S04]  /*0440*/  LDG.E.128 R36, desc[UR6][R62.64+0x8000] ;  /* 0x008000063e247981 */ /* 0x000f68000c1e1d00 */
[----:B------:R-:W5:Y:S04]  /*0450*/  LDG.E.128 R40, desc[UR6][R62.64+0x9000] ;  /* 0x009000063e287981 */ /* 0x000f68000c1e1d00 */
[----:B------:R-:W5:Y:S04]  /*0460*/  LDG.E.128 R44, desc[UR6][R62.64+0xa000] ;  /* 0x00a000063e2c7981 */ /* 0x000f68000c1e1d00 */
[----:B------:R0:W5:Y:S01]  /*0470*/  LDG.E.128 R48, desc[UR6][R62.64+0xb000] ;  /* 0x00b000063e307981 */ /* 0x000162000c1e1d00 */
[----:B------:R-:W1:Y:S01]  /*0480*/  S2UR UR5, SR_CgaCtaId ;  /* 0x00000000000579c3 */ /* 0x000e620000008800 */
[----:B------:R-:W-:Y:S01]  /*0490*/  SHF.R.S32.HI R56, RZ, 0x1f, R59 ;  /* 0x0000001fff387819 */ /* 0x000fe2000001143b */
[----:B------:R-:W-:Y:S01]  /*04a0*/  UMOV UR4, 0x400 ;  /* 0x0000040000047882 */ /* 0x000fe20000000000 */
[----:B------:R-:W-:Y:S01]  /*04b0*/  IMAD R3, R0, -0x60, R3 ;  /* 0xffffffa000037824 */ /* 0x000fe200078e0203 */
[----:B------:R-:W-:Y:S01]  /*04c0*/  BSSY B0, `(.L_x_24) ;  /* 0x0000108000007945 */ /* 0x000fe20003800000 */
[----:B------:R-:W-:-:S02]  /*04d0*/  LEA.HI R58, R56, R59, RZ, 0x2 ;  /* 0x0000003b383a7211 */ /* 0x000fc400078f10ff */
[CC--:B------:R-:W-:Y:S02]  /*04e0*/  LEA.HI R55, R56.reuse, R59.reuse, RZ, 0x4 ;  /* 0x0000003b38377211 */ /* 0x0c0fe400078f20ff */
[CC--:B------:R-:W-:Y:S02]  /*04f0*/  LEA.HI R69, R56.reuse, R59.reuse, RZ, 0x5 ;  /* 0x0000003b38457211 */ /* 0x0c0fe400078f28ff */
[CC--:B------:R-:W-:Y:S02]  /*0500*/  LEA.HI R57, R56.reuse, R59.reuse, RZ, 0x7 ;  /* 0x0000003b38397211 */ /* 0x0c0fe400078f38ff */
[----:B------:R-:W-:Y:S02]  /*0510*/  LEA.HI R67, R56, R59, RZ, 0x6 ;  /* 0x0000003b38437211 */ /* 0x000fe400078f30ff */
[--C-:B------:R-:W-:Y:S02]  /*0520*/  SHF.R.S32.HI R61, RZ, 0x2, R58.reuse ;  /* 0x00000002ff3d7819 */ /* 0x100fe4000001143a */
[----:B0-----:R-:W-:-:S02]  /*0530*/  SHF.R.S32.HI R62, RZ, 0x1f, R58 ;  /* 0x0000001fff3e7819 */ /* 0x001fc4000001143a */
[----:B------:R-:W-:Y:S02]  /*0540*/  LOP3.LUT R64, R58, 0x7ffffffc, RZ, 0xc0, !PT ;  /* 0x7ffffffc3a407812 */ /* 0x000fe400078ec0ff */
[----:B------:R-:W-:Y:S02]  /*0550*/  LOP3.LUT R56, R55, 0xfffffff0, RZ, 0xc0, !PT ;  /* 0xfffffff037387812 */ /* 0x000fe400078ec0ff */
[----:B------:R-:W-:Y:S01]  /*0560*/  LEA.HI R63, R62, R61, RZ, 0x3 ;  /* 0x0000003d3e3f7211 */ /* 0x000fe200078f18ff */
[----:B-1----:R-:W-:Y:S01]  /*0570*/  ULEA UR4, UR5, UR4, 0x18 ;  /* 0x0000000405047291 */ /* 0x002fe2000f8ec03f */
[C---:B------:R-:W-:Y:S01]  /*0580*/  IMAD.IADD R62, R59.reuse, 0x1, -R64 ;  /* 0x000000013b3e7824 */ /* 0x040fe200078e0a40 */
[----:B------:R-:W-:Y:S01]  /*0590*/  SHF.R.S32.HI R60, RZ, 0x5, R69 ;  /* 0x00000005ff3c7819 */ /* 0x000fe20000011445 */
[C---:B------:R-:W-:Y:S01]  /*05a0*/  IMAD.IADD R56, R59.reuse, 0x1, -R56 ;  /* 0x000000013b387824 */ /* 0x040fe200078e0a38 */
[----:B------:R-:W-:Y:S01]  /*05b0*/  SHF.R.S32.HI R58, RZ, 0x6, R67 ;  /* 0x00000006ff3a7819 */ /* 0x000fe20000011443 */
[----:B------:R-:W-:Y:S01]  /*05c0*/  ULDC UR5, c[0x0][0x268] ;  /* 0x00009a0000057ab9 */ /* 0x000fe20000000800 */
[----:B------:R-:W-:-:S02]  /*05d0*/  LEA R59, R59, UR4, 0x4 ;  /* 0x000000043b3b7c11 */ /* 0x000fc4000f8e20ff */
[----:B------:R-:W-:Y:S02]  /*05e0*/  LEA.HI R64, R69, R60, RZ, 0x1 ;  /* 0x0000003c45407211 */ /* 0x000fe400078f08ff */
[----:B------:R-:W-:Y:S02]  /*05f0*/  LEA.HI R67, R67, R58, RZ, 0x1 ;  /* 0x0000003a43437211 */ /* 0x000fe400078f08ff */
[----:B------:R-:W-:Y:S02]  /*0600*/  LOP3.LUT R66, R63, 0xfffffff8, RZ, 0xc0, !PT ;  /* 0xfffffff83f427812 */ /* 0x000fe400078ec0ff */
[----:B------:R-:W-:Y:S02]  /*0610*/  LOP3.LUT R63, R64, 0xfffffe, RZ, 0xc0, !PT ;  /* 0x00fffffe403f7812 */ /* 0x000fe400078ec0ff */
[----:B------:R-:W-:Y:S02]  /*0620*/  LOP3.LUT R67, R67, 0xfffffffe, RZ, 0xc0, !PT ;  /* 0xfffffffe43437812 */ /* 0x000fe400078ec0ff */
[----:B------:R-:W-:Y:S01]  /*0630*/  IADD3 R61, R61, -R66, RZ ;  /* 0x800000423d3d7210 */ /* 0x000fe20007ffe0ff */
[----:B------:R-:W-:Y:S01]  /*0640*/  IMAD.IADD R63, R60, 0x1, -R63 ;  /* 0x000000013c3f7824 */ /* 0x000fe200078e0a3f */
[----:B------:R-:W-:Y:S01]  /*0650*/  SHF.R.S32.HI R65, RZ, 0x7, R57 ;  /* 0x00000007ff417819 */ /* 0x000fe20000011439 */
[----:B------:R-:W-:Y:S01]  /*0660*/  IMAD.IADD R60, R58, 0x1, -R67 ;  /* 0x000000013a3c7824 */ /* 0x000fe200078e0a43 */
[----:B------:R-:W-:-:S02]  /*0670*/  SHF.R.S32.HI R58, RZ, 0x4, R55 ;  /* 0x00000004ff3a7819 */ /* 0x000fc40000011437 */
[----:B------:R-:W-:Y:S01]  /*0680*/  SHF.R.S32.HI R55, RZ, 0x1f, R55 ;  /* 0x0000001fff377819 */ /* 0x000fe20000011437 */
[----:B------:R-:W-:-:S03]  /*0690*/  IMAD R62, R65, 0x300, R62 ;  /* 0x00000300413e7824 */ /* 0x000fc600078e023e */
[----:B------:R-:W-:Y:S01]  /*06a0*/  LEA.HI R55, R55, R58, RZ, 0x2 ;  /* 0x0000003a37377211 */ /* 0x000fe200078f10ff */
[----:B------:R-:W-:-:S03]  /*06b0*/  IMAD R63, R63, 0x80, R62 ;  /* 0x000000803f3f7824 */ /* 0x000fc600078e023e */
[----:B------:R-:W-:-:S05]  /*06c0*/  LOP3.LUT R55, R55, 0xffffffc, RZ, 0xc0, !PT ;  /* 0x0ffffffc37377812 */ /* 0x000fca00078ec0ff */
[----:B------:R-:W-:Y:S01]  /*06d0*/  IMAD.IADD R55, R58, 0x1, -R55 ;  /* 0x000000013a377824 */ /* 0x000fe200078e0a37 */
[----:B--2---:R0:W-:Y:S04]  /*06e0*/  STS.128 [R59], R4 ;  /* 0x000000043b007388 */ /* 0x0041e80000000c00 */
[----:B---3--:R-:W-:Y:S04]  /*06f0*/  STS.128 [R59+0x1000], R8 ;  /* 0x001000083b007388 */ /* 0x008fe80000000c00 */
[----:B----4-:R1:W-:Y:S04]  /*0700*/  STS.128 [R59+0x2000], R12 ;  /* 0x0020000c3b007388 */ /* 0x0103e80000000c00 */
[----:B-----5:R2:W-:Y:S04]  /*0710*/  STS.128 [R59+0x3000], R16 ;  /* 0x003000103b007388 */ /* 0x0205e80000000c00 */
[----:B------:R3:W-:Y:S01]  /*0720*/  STS.128 [R59+0x4000], R20 ;  /* 0x004000143b007388 */ /* 0x0007e20000000c00 */
[C---:B0-----:R-:W-:Y:S01]  /*0730*/  SHF.L.U32 R7, R60.reuse, 0x6, RZ ;  /* 0x000000063c077819 */ /* 0x041fe200000006ff */
[----:B------:R-:W-:Y:S01]  /*0740*/  IMAD.SHL.U32 R60, R60, 0x8, RZ ;  /* 0x000000083c3c7824 */ /* 0x000fe200078e00ff */
[C---:B------:R-:W-:Y:S01]  /*0750*/  LEA.HI R5, R56.reuse, R56, RZ, 0x1 ;  /* 0x0000003838057211 */ /* 0x040fe200078f08ff */
[----:B------:R-:W-:Y:S01]  /*0760*/  STS.128 [R59+0x5000], R24 ;  /* 0x005000183b007388 */ /* 0x000fe20000000c00 */
[----:B------:R-:W-:Y:S01]  /*0770*/  IMAD.SHL.U32 R56, R56, 0x8, RZ ;  /* 0x0000000838387824 */ /* 0x000fe200078e00ff */
[----:B------:R-:W-:-:S02]  /*0780*/  LOP3.LUT R7, R7, 0x40, RZ, 0xc0, !PT ;  /* 0x0000004007077812 */ /* 0x000fc400078ec0ff */
[----:B------:R-:W-:Y:S01]  /*0790*/  STS.128 [R59+0x6000], R28 ;  /* 0x0060001c3b007388 */ /* 0x000fe20000000c00 */
[----:B------:R-:W-:Y:S02]  /*07a0*/  SHF.R.S32.HI R4, RZ, 0x1f, R61 ;  /* 0x0000001fff047819 */ /* 0x000fe4000001143d */
[----:B-1----:R-:W-:Y:S01]  /*07b0*/  LOP3.LUT R15, R7, 0x8, R56, 0xf8, !PT ;  /* 0x00000008070f7812 */ /* 0x002fe200078ef838 */
[----:B------:R-:W-:Y:S01]  /*07c0*/  STS.128 [R59+0x7000], R32 ;  /* 0x007000203b007388 */ /* 0x000fe20000000c00 */
[----:B------:R-:W-:Y:S02]  /*07d0*/  LEA.HI R4, R4, R61, RZ, 0x2 ;  /* 0x0000003d04047211 */ /* 0x000fe400078f10ff */
[----:B--2---:R-:W-:Y:S01]  /*07e0*/  LOP3.LUT R16, R57, 0xffffff80, RZ, 0xc0, !PT ;  /* 0xffffff8039107812 */ /* 0x004fe200078ec0ff */
[----:B------:R-:W-:Y:S01]  /*07f0*/  STS.128 [R59+0x8000], R36 ;  /* 0x008000243b007388 */ /* 0x000fe20000000c00 */
[----:B---3--:R-:W-:Y:S01]  /*0800*/  SHF.R.U32.HI R20, RZ, 0x3, R7 ;  /* 0x00000003ff147819 */ /* 0x008fe20000011607 */
[C---:B------:R-:W-:Y:S01]  /*0810*/  IMAD.SHL.U32 R7, R4.reuse, 0x10, RZ ;  /* 0x0000001004077824 */ /* 0x040fe200078e00ff */
[----:B------:R-:W-:Y:S01]  /*0820*/  SHF.R.S32.HI R5, RZ, 0x1, R5 ;  /* 0x00000001ff057819 */ /* 0x000fe20000011405 */
[----:B------:R-:W-:Y:S01]  /*0830*/  STS.128 [R59+0x9000], R40 ;  /* 0x009000283b007388 */ /* 0x000fe20000000c00 */
[----:B------:R-:W-:Y:S01]  /*0840*/  LOP3.LUT R15, R15, R20, RZ, 0x3c, !PT ;  /* 0x000000140f0f7212 */ /* 0x000fe200078e3cff */
[----:B------:R-:W-:Y:S01]  /*0850*/  IMAD R18, R55, 0x10, R16 ;  /* 0x0000001037127824 */ /* 0x000fe200078e0210 */
[----:B------:R-:W-:Y:S01]  /*0860*/  LOP3.LUT R7, R7, 0x40, RZ, 0xc0, !PT ;  /* 0x0000004007077812 */ /* 0x000fe200078ec0ff */
[----:B------:R-:W-:Y:S01]  /*0870*/  STS.128 [R59+0xa000], R44 ;  /* 0x00a0002c3b007388 */ /* 0x000fe20000000c00 */
[----:B------:R-:W-:Y:S01]  /*0880*/  LOP3.LUT R16, R4, 0x7fffffc, RZ, 0xc0, !PT ;  /* 0x07fffffc04107812 */ /* 0x000fe200078ec0ff */
[----:B------:R-:W-:Y:S01]  /*0890*/  IMAD R18, R5, 0x600, R18 ;  /* 0x0000060005127824 */ /* 0x000fe200078e0212 */
[----:B------:R-:W-:Y:S01]  /*08a0*/  LOP3.LUT R60, R7, 0x8, R60, 0xf8, !PT ;  /* 0x00000008073c7812 */ /* 0x000fe200078ef83c */
[----:B------:R-:W-:Y:S01]  /*08b0*/  STS.128 [R59+0xb000], R48 ;  /* 0x00b000303b007388 */ /* 0x000fe20000000c00 */
[----:B------:R-:W-:-:S02]  /*08c0*/  SHF.R.U32.HI R7, RZ, 0x3, R7 ;  /* 0x00000003ff077819 */ /* 0x000fc40000011607 */
[----:B------:R-:W-:Y:S02]  /*08d0*/  CS2R R4, SRZ ;  /* 0x0000000000047805 */ /* 0x000fe4000001ff00 */
[----:B------:R-:W-:Y:S01]  /*08e0*/  IADD3 R16, R61, -R16, RZ ;  /* 0x800000103d107210 */ /* 0x000fe20007ffe0ff */
[----:B------:R-:W-:Y:S01]  /*08f0*/  BAR.SYNC.DEFER_BLOCKING 0x0 ;  /* 0x0000000000007b1d */ /* 0x000fe20000010000 */
[----:B------:R-:W-:Y:S01]  /*0900*/  LOP3.LUT R60, R60, R7, RZ, 0x3c, !PT ;  /* 0x000000073c3c7212 */ /* 0x000fe200078e3cff */
[--C-:B------:R-:W-:Y:S01]  /*0910*/  @P0 IMAD.MOV.U32 R4, RZ, RZ, R2.reuse ;  /* 0x000000ffff040224 */ /* 0x100fe200078e0002 */
[----:B------:R-:W-:Y:S01]  /*0920*/  @P0 SHF.R.S32.HI R5, RZ, 0x1f, R2 ;  /* 0x0000001fff050819 */ /* 0x000fe20000011402 */
[----:B------:R-:W-:Y:S01]  /*0930*/  IMAD.IADD R2, R18, 0x1, R15 ;  /* 0x0000000112027824 */ /* 0x000fe200078e020f */
[----:B------:R-:W-:Y:S02]  /*0940*/  LEA R63, R16, R63, 0x3 ;  /* 0x0000003f103f7211 */ /* 0x000fe400078e18ff */
[----:B------:R-:W-:-:S02]  /*0950*/  IADD3 R4, P0, R58, R4, RZ ;  /* 0x000000043a047210 */ /* 0x000fc40007f1e0ff */
[----:B------:R-:W-:Y:S02]  /*0960*/  SHF.R.S32.HI R57, RZ, 0x1f, R56 ;  /* 0x0000001fff397819 */ /* 0x000fe40000011438 */
[----:B------:R-:W-:-:S03]  /*0970*/  LEA.HI.X.SX32 R5, R58, R5, 0x1, P0 ;  /* 0x000000053a057211 */ /* 0x000fc600000f0eff */
[----:B------:R-:W-:Y:S01]  /*0980*/  IMAD.WIDE R4, R0, 0x60, R4 ;  /* 0x0000006000047825 */ /* 0x000fe200078e0204 */
[----:B------:R-:W0:Y:S04]  /*0990*/  LDS R6, [R52+UR4] ;  /* 0x0000000434067984 */ /* 0x000e280008000800 */
[----:B------:R-:W1:Y:S04]  /*09a0*/  LDS R8, [R52+UR4+0x400] ;  /* 0x0004000434087984 */ /* 0x000e680008000800 */
[----:B------:R-:W2:Y:S04]  /*09b0*/  LDS R9, [R52+UR4+0x800] ;  /* 0x0008000434097984 */ /* 0x000ea80008000800 */
[----:B------:R-:W3:Y:S04]  /*09c0*/  LDS R10, [R52+UR4+0xc00] ;  /* 0x000c0004340a7984 */ /* 0x000ee80008000800 */
[----:B------:R-:W4:Y:S04]  /*09d0*/  LDS R11, [R52+UR4+0x1000] ;  /* 0x00100004340b7984 */ /* 0x000f280008000800 */
[----:B------:R-:W5:Y:S04]  /*09e0*/  LDS R12, [R52+UR4+0x1400] ;  /* 0x00140004340c7984 */ /* 0x000f680008000800 */
[----:B------:R-:W5:Y:S04]  /*09f0*/  LDS R13, [R52+UR4+0x1800] ;  /* 0x00180004340d7984 */ /* 0x000f680008000800 */
[----:B------:R-:W5:Y:S04]  /*0a00*/  LDS R14, [R52+UR4+0x1c00] ;  /* 0x001c0004340e7984 */ /* 0x000f680008000800 */
[----:B------:R-:W5:Y:S04]  /*0a10*/  LDS R26, [R52+UR4+0x3000] ;  /* 0x00300004341a7984 */ /* 0x000f680008000800 */
[----:B------:R-:W5:Y:S04]  /*0a20*/  LDS R27, [R52+UR4+0x3400] ;  /* 0x00340004341b7984 */ /* 0x000f680008000800 */
[----:B------:R-:W5:Y:S01]  /*0a30*/  LDS R20, [R52+UR4+0x2000] ;  /* 0x0020000434147984 */ /* 0x000f620008000800 */
[----:B0-----:R-:W-:Y:S01]  /*0a40*/  FMUL.FTZ R7, R6, UR5 ;  /* 0x0000000506077c20 */ /* 0x001fe20008410000 */
[----:B------:R-:W-:-:S02]  /*0a50*/  IMAD.U32 R6, R63, 0x2, R60 ;  /* 0x000000023f067824 */ /* 0x000fc400078e003c */
[----:B------:R-:W0:Y:S01]  /*0a60*/  LDS R21, [R52+UR4+0x2400] ;  /* 0x0024000434157984 */ /* 0x000e220008000800 */
[----:B-1----:R-:W-:-:S03]  /*0a70*/  FMUL.FTZ R8, R8, UR5 ;  /* 0x0000000508087c20 */ /* 0x002fc60008410000 */
[----:B------:R-:W1:Y:S01]  /*0a80*/  LDS R31, [R52+UR4+0x3800] ;  /* 0x00380004341f7984 */ /* 0x000e620008000800 */
[----:B--2---:R-:W-:Y:S01]  /*0a90*/  FMUL.FTZ R9, R9, UR5 ;  /* 0x0000000509097c20 */ /* 0x004fe20008410000 */
[----:B------:R-:W-:Y:S02]  /*0aa0*/  F2FP.BF16.F32.PACK_AB R7, R8, R7 ;  /* 0x000000070807723e */ /* 0x000fe400000010ff */
[----:B------:R-:W2:Y:S01]  /*0ab0*/  LDS R19, [R52+UR4+0x3c00] ;  /* 0x003c000434137984 */ /* 0x000ea20008000800 */
[----:B---3--:R-:W-:-:S03]  /*0ac0*/  FMUL.FTZ R10, R10, UR5 ;  /* 0x000000050a0a7c20 */ /* 0x008fc60008410000 */
[----:B------:R-:W3:Y:S01]  /*0ad0*/  LDS R22, [R52+UR4+0x2800] ;  /* 0x0028000434167984 */ /* 0x000ee20008000800 */
[----:B----4-:R-:W-:Y:S01]  /*0ae0*/  FMUL.FTZ R11, R11, UR5 ;  /* 0x000000050b0b7c20 */ /* 0x010fe20008410000 */
[----:B------:R-:W-:Y:S02]  /*0af0*/  F2FP.BF16.F32.PACK_AB R8, R10, R9 ;  /* 0x000000090a08723e */ /* 0x000fe400000010ff */
[----:B------:R-:W4:Y:S01]  /*0b00*/  LDS R23, [R52+UR4+0x2c00] ;  /* 0x002c000434177984 */ /* 0x000f220008000800 */
[----:B-----5:R-:W-:-:S03]  /*0b10*/  FMUL.FTZ R12, R12, UR5 ;  /* 0x000000050c0c7c20 */ /* 0x020fc60008410000 */
[----:B------:R-:W5:Y:S01]  /*0b20*/  LDS R40, [R52+UR4+0x4000] ;  /* 0x0040000434287984 */ /* 0x000f620008000800 */
[----:B------:R-:W-:Y:S01]  /*0b30*/  FMUL.FTZ R13, R13, UR5 ;  /* 0x000000050d0d7c20 */ /* 0x000fe20008410000 */
[----:B------:R-:W-:Y:S02]  /*0b40*/  F2FP.BF16.F32.PACK_AB R9, R12, R11 ;  /* 0x0000000b0c09723e */ /* 0x000fe400000010ff */
[----:B------:R-:W5:Y:S01]  /*0b50*/  LDS R41, [R52+UR4+0x4400] ;  /* 0x0044000434297984 */ /* 0x000f620008000800 */
[----:B------:R-:W-:-:S03]  /*0b60*/  FMUL.FTZ R14, R14, UR5 ;  /* 0x000000050e0e7c20 */ /* 0x000fc60008410000 */
        /* <DEDUP_REMOVED lines=9> */
[----:B0-----:R-:W-:-:S03]  /*0c00*/  FMUL.FTZ R21, R21, UR5 ;  /* 0x0000000515157c20 */ /* 0x001fc60008410000 */
[----:B------:R-:W0:Y:S01]  /*0c10*/  LDS R17, [R52+UR4+0x5c00] ;  /* 0x005c000434117984 */ /* 0x000e220008000800 */
[----:B-1----:R-:W-:Y:S01]  /*0c20*/  FMUL.FTZ R37, R31, UR5 ;  /* 0x000000051f257c20 */ /* 0x002fe20008410000 */
[----:B------:R-:W-:Y:S02]  /*0c30*/  F2FP.BF16.F32.PACK_AB R20, R21, R20 ;  /* 0x000000141514723e */ /* 0x000fe400000010ff */
[----:B------:R-:W1:Y:S01]  /*0c40*/  LDS R13, [R52+UR4+0x6000] ;  /* 0x00600004340d7984 */ /* 0x000e620008000800 */
[----:B--2---:R-:W-:-:S03]  /*0c50*/  FMUL.FTZ R34, R19, UR5 ;  /* 0x0000000513227c20 */ /* 0x004fc60008410000 */
[----:B------:R-:W2:Y:S01]  /*0c60*/  LDS R16, [R52+UR4+0x6400] ;  /* 0x0064000434107984 */ /* 0x000ea20008000800 */
[----:B---3--:R-:W-:Y:S01]  /*0c70*/  FMUL.FTZ R24, R22, UR5 ;  /* 0x0000000516187c20 */ /* 0x008fe20008410000 */
[----:B------:R-:W-:Y:S02]  /*0c80*/  F2FP.BF16.F32.PACK_AB R37, R34, R37 ;  /* 0x000000252225723e */ /* 0x000fe400000010ff */
[----:B------:R-:W3:Y:S01]  /*0c90*/  LDS R12, [R52+UR4+0x6800] ;  /* 0x00680004340c7984 */ /* 0x000ee20008000800 */
[----:B----4-:R-:W-:-:S03]  /*0ca0*/  FMUL.FTZ R25, R23, UR5 ;  /* 0x0000000517197c20 */ /* 0x010fc60008410000 */
[----:B------:R-:W4:Y:S01]  /*0cb0*/  LDS R26, [R52+UR4+0x7800] ;  /* 0x00780004341a7984 */ /* 0x000f220008000800 */
[----:B-----5:R-:W-:Y:S01]  /*0cc0*/  FMUL.FTZ R43, R40, UR5 ;  /* 0x00000005282b7c20 */ /* 0x020fe20008410000 */
        /* <DEDUP_REMOVED lines=8> */
[----:B------:R-:W5:Y:S02]  /*0d50*/  LDS R19, [R52+UR4+0x9800] ;  /* 0x0098000434137984 */ /* 0x000f640008000800 */
[----:B------:R-:W-:Y:S01]  /*0d60*/  F2FP.BF16.F32.PACK_AB R44, R46, R45 ;  /* 0x0000002d2e2c723e */ /* 0x000fe200000010ff */
[----:B------:R-:W-:Y:S01]  /*0d70*/  FMUL.FTZ R45, R18, UR5 ;  /* 0x00000005122d7c20 */ /* 0x000fe20008410000 */
[----:B------:R-:W5:Y:S01]  /*0d80*/  LDS R32, [R52+UR4+0x9c00] ;  /* 0x009c000434207984 */ /* 0x000f620008000800 */
[----:B------:R-:W-:-:S03]  /*0d90*/  FMUL.FTZ R18, R11, UR5 ;  /* 0x000000050b127c20 */ /* 0x000fc60008410000 */
[----:B------:R-:W5:Y:S01]  /*0da0*/  LDS R14, [R52+UR4+0x5000] ;  /* 0x00500004340e7984 */ /* 0x000f620008000800 */
[----:B0-----:R-:W-:-:S03]  /*0db0*/  FMUL.FTZ R17, R17, UR5 ;  /* 0x0000000511117c20 */ /* 0x001fc60008410000 */
[----:B------:R-:W0:Y:S01]  /*0dc0*/  LDS R15, [R52+UR4+0x6c00] ;  /* 0x006c0004340f7984 */ /* 0x000e220008000800 */
[----:B-1----:R-:W-:-:S03]  /*0dd0*/  FMUL.FTZ R13, R13, UR5 ;  /* 0x000000050d0d7c20 */ /* 0x002fc60008410000 */
[----:B------:R-:W1:Y:S01]  /*0de0*/  LDS R22, [R52+UR4+0x7000] ;  /* 0x0070000434167984 */ /* 0x000e620008000800 */
[----:B--2---:R-:W-:-:S03]  /*0df0*/  FMUL.FTZ R16, R16, UR5 ;  /* 0x0000000510107c20 */ /* 0x004fc60008410000 */
[----:B------:R-:W2:Y:S01]  /*0e00*/  LDS R23, [R52+UR4+0x7400] ;  /* 0x0074000434177984 */ /* 0x000ea20008000800 */
[----:B---3--:R-:W-:Y:S01]  /*0e10*/  FMUL.FTZ R46, R12, UR5 ;  /* 0x000000050c2e7c20 */ /* 0x008fe20008410000 */
[----:B------:R-:W-:Y:S02]  /*0e20*/  F2FP.BF16.F32.PACK_AB R12, R17, R18 ;  /* 0x00000012110c723e */ /* 0x000fe400000010ff */
[----:B------:R-:W3:Y:S01]  /*0e30*/  LDS R24, [R52+UR4+0x8000] ;  /* 0x0080000434187984 */ /* 0x000ee20008000800 */
[----:B------:R-:W-:Y:S01]  /*0e40*/  F2FP.BF16.F32.PACK_AB R13, R16, R13 ;  /* 0x0000000d100d723e */ /* 0x000fe200000010ff */
[----:B----4-:R-:W-:Y:S01]  /*0e50*/  FMUL.FTZ R26, R26, UR5 ;  /* 0x000000051a1a7c20 */ /* 0x010fe20008410000 */
[----:B------:R-:W-:Y:S01]  /*0e60*/  LEA R18, R6, UR4, 0x1 ;  /* 0x0000000406127c11 */ /* 0x000fe2000f8e08ff */
[----:B------:R-:W4:Y:S01]  /*0e70*/  LDS R29, [R52+UR4+0x8400] ;  /* 0x00840004341d7984 */ /* 0x000f220008000800 */
[----:B-----5:R-:W-:Y:S01]  /*0e80*/  FMUL.FTZ R17, R30, UR5 ;  /* 0x000000051e117c20 */ /* 0x020fe20008410000 */
[----:B------:R-:W-:-:S02]  /*0e90*/  LEA R6, R2, UR4, 0x1 ;  /* 0x0000000402067c11 */ /* 0x000fc4000f8e08ff */
        /* <DEDUP_REMOVED lines=14> */
[----:B0-----:R-:W-:Y:S01]  /*0f80*/  FMUL.FTZ R15, R15, UR5 ;  /* 0x000000050f0f7c20 */ /* 0x001fe20008410000 */
[----:B------:R-:W-:Y:S02]  /*0f90*/  F2FP.BF16.F32.PACK_AB R11, R45, R14 ;  /* 0x0000000e2d0b723e */ /* 0x000fe400000010ff */
[----:B------:R-:W0:Y:S01]  /*0fa0*/  LDS R36, [R52+UR4+0xb000] ;  /* 0x00b0000434247984 */ /* 0x000e220008000800 */
[----:B-1----:R-:W-:Y:S01]  /*0fb0*/  FMUL.FTZ R22, R22, UR5 ;  /* 0x0000000516167c20 */ /* 0x002fe20008410000 */
[----:B------:R-:W-:-:S02]  /*0fc0*/  F2FP.BF16.F32.PACK_AB R14, R15, R46 ;  /* 0x0000002e0f0e723e */ /* 0x000fc400000010ff */
[----:B------:R-:W1:Y:S01]  /*0fd0*/  LDS R41, [R52+UR4+0xb400] ;  /* 0x00b4000434297984 */ /* 0x000e620008000800 */
[----:B--2---:R-:W-:-:S03]  /*0fe0*/  FMUL.FTZ R23, R23, UR5 ;  /* 0x0000000517177c20 */ /* 0x004fc60008410000 */
[----:B------:R-:W2:Y:S01]  /*0ff0*/  LDS R40, [R52+UR4+0xb800] ;  /* 0x00b8000434287984 */ /* 0x000ea20008000800 */
[----:B---3--:R-:W-:Y:S01]  /*1000*/  FMUL.FTZ R24, R24, UR5 ;  /* 0x0000000518187c20 */ /* 0x008fe20008410000 */
[----:B------:R-:W-:Y:S02]  /*1010*/  F2FP.BF16.F32.PACK_AB R15, R23, R22 ;  /* 0x00000016170f723e */ /* 0x000fe400000010ff */
[----:B------:R-:W3:Y:S01]  /*1020*/  LDS R42, [R52+UR4+0xbc00] ;  /* 0x00bc0004342a7984 */ /* 0x000ee20008000800 */
[----:B----4-:R-:W-:Y:S01]  /*1030*/  FMUL.FTZ R29, R29, UR5 ;  /* 0x000000051d1d7c20 */ /* 0x010fe20008410000 */
[----:B------:R-:W4:Y:S01]  /*1040*/  LDC.64 R22, c[0x0][0x258] ;  /* 0x00009600ff167b82 */ /* 0x000f220000000a00 */
[----:B------:R-:W-:Y:S01]  /*1050*/  UIADD3 UR4, UR4, 0xc000, URZ ;  /* 0x0000c00004047890 */ /* 0x000fe2000fffe03f */
[----:B-----5:R-:W-:Y:S01]  /*1060*/  FMUL.FTZ R25, R25, UR5 ;  /* 0x0000000519197c20 */ /* 0x020fe20008410000 */
[----:B------:R5:W-:Y:S01]  /*1070*/  STS [R18+0xc000], R7 ;  /* 0x00c0000712007388 */ /* 0x000be20000000800 */
[----:B------:R-:W-:Y:S01]  /*1080*/  F2FP.BF16.F32.PACK_AB R24, R29, R24 ;  /* 0x000000181d18723e */ /* 0x000fe200000010ff */
[----:B------:R-:W-:-:S02]  /*1090*/  FMUL.FTZ R28, R28, UR5 ;  /* 0x000000051c1c7c20 */ /* 0x000fc40008410000 */
[----:B------:R-:W-:Y:S01]  /*10a0*/  STS [R18+0xc100], R8 ;  /* 0x00c1000812007388 */ /* 0x000fe20000000800 */
[----:B------:R-:W-:Y:S02]  /*10b0*/  FMUL.FTZ R35, R35, UR5 ;  /* 0x0000000523237c20 */ /* 0x000fe40008410000 */
[----:B------:R-:W-:Y:S01]  /*10c0*/  F2FP.BF16.F32.PACK_AB R25, R28, R25 ;  /* 0x000000191c19723e */ /* 0x000fe200000010ff */
[----:B------:R-:W-:Y:S01]  /*10d0*/  STS [R18+0xd800], R27 ;  /* 0x00d8001b12007388 */ /* 0x000fe20000000800 */
[----:B-----5:R-:W-:Y:S01]  /*10e0*/  IADD3 R7, R58, 0x20, RZ ;  /* 0x000000203a077810 */ /* 0x020fe20007ffe0ff */
[----:B------:R-:W-:Y:S02]  /*10f0*/  FMUL.FTZ R16, R39, UR5 ;  /* 0x0000000527107c20 */ /* 0x000fe40008410000 */
[----:B------:R-:W-:Y:S01]  /*1100*/  STS [R18+0xd900], R37 ;  /* 0x00d9002512007388 */ /* 0x000fe20000000800 */
[----:B------:R-:W-:Y:S02]  /*1110*/  FMUL.FTZ R34, R34, UR5 ;  /* 0x0000000522227c20 */ /* 0x000fe40008410000 */
[----:B------:R-:W-:Y:S01]  /*1120*/  F2FP.BF16.F32.PACK_AB R16, R16, R35 ;  /* 0x000000231010723e */ /* 0x000fe200000010ff */
[----:B------:R-:W-:Y:S01]  /*1130*/  STS [R18+0xc400], R9 ;  /* 0x00c4000912007388 */ /* 0x000fe20000000800 */
[----:B------:R-:W-:-:S03]  /*1140*/  FMUL.FTZ R17, R38, UR5 ;  /* 0x0000000526117c20 */ /* 0x000fc60008410000 */
[----:B------:R-:W-:Y:S01]  /*1150*/  STS [R18+0xc500], R10 ;  /* 0x00c5000a12007388 */ /* 0x000fe20000000800 */
[----:B0-----:R-:W-:Y:S01]  /*1160*/  FMUL.FTZ R36, R36, UR5 ;  /* 0x0000000524247c20 */ /* 0x001fe20008410000 */
[----:B------:R-:W-:Y:S02]  /*1170*/  F2FP.BF16.F32.PACK_AB R17, R17, R34 ;  /* 0x000000221111723e */ /* 0x000fe400000010ff */
[----:B------:R-:W-:Y:S01]  /*1180*/  STS [R18+0xdc00], R43 ;  /* 0x00dc002b12007388 */ /* 0x000fe20000000800 */
[----:B-1----:R-:W-:-:S03]  /*1190*/  FMUL.FTZ R41, R41, UR5 ;  /* 0x0000000529297c20 */ /* 0x002fc60008410000 */
[----:B------:R-:W-:Y:S01]  /*11a0*/  STS [R18+0xdd00], R44 ;  /* 0x00dd002c12007388 */ /* 0x000fe20000000800 */
[----:B--2---:R-:W-:Y:S01]  /*11b0*/  FMUL.FTZ R40, R40, UR5 ;  /* 0x0000000528287c20 */ /* 0x004fe20008410000 */
[----:B------:R-:W-:Y:S02]  /*11c0*/  F2FP.BF16.F32.PACK_AB R36, R41, R36 ;  /* 0x000000242924723e */ /* 0x000fe400000010ff */
[----:B------:R-:W-:Y:S01]  /*11d0*/  STS [R18+0xc800], R20 ;  /* 0x00c8001412007388 */ /* 0x000fe20000000800 */
[----:B---3--:R-:W-:Y:S01]  /*11e0*/  FMUL.FTZ R19, R42, UR5 ;  /* 0x000000052a137c20 */ /* 0x008fe20008410000 */
[----:B------:R-:W-:Y:S02]  /*11f0*/  ULDC UR5, c[0x0][0x244] ;  /* 0x0000910000057ab9 */ /* 0x000fe40000000800 */
[----:B------:R-:W-:Y:S01]  /*1200*/  STS [R18+0xc900], R21 ;  /* 0x00c9001512007388 */ /* 0x000fe20000000800 */
[----:B------:R-:W-:Y:S01]  /*1210*/  ISETP.GE.AND P0, PT, R56, UR5, PT ;  /* 0x0000000538007c0c */ /* 0x000fe2000bf06270 */
[C---:B----4-:R-:W-:Y:S01]  /*1220*/  IMAD.WIDE.U32 R56, R22.reuse, UR8, R56 ;  /* 0x0000000816387c25 */ /* 0x050fe2000f8e0038 */
[----:B------:R-:W-:Y:S01]  /*1230*/  F2FP.BF16.F32.PACK_AB R19, R19, R40 ;  /* 0x000000281313723e */ /* 0x000fe200000010ff */
[----:B------:R-:W-:Y:S04]  /*1240*/  STS [R18+0xe000], R11 ;  /* 0x00e0000b12007388 */ /* 0x000fe80000000800 */
[----:B------:R0:W-:Y:S04]  /*1250*/  STS [R18+0xe100], R12 ;  /* 0x00e1000c12007388 */ /* 0x0001e80000000800 */
[----:B------:R-:W-:Y:S04]  /*1260*/  STS [R18+0xf000], R13 ;  /* 0x00f0000d12007388 */ /* 0x000fe80000000800 */
[----:B------:R1:W-:Y:S01]  /*1270*/  STS [R18+0xf100], R14 ;  /* 0x00f1000e12007388 */ /* 0x0003e20000000800 */
[----:B0-----:R-:W-:-:S03]  /*1280*/  IMAD R12, R22, UR9, RZ ;  /* 0x00000009160c7c24 */ /* 0x001fc6000f8e02ff */
[----:B------:R0:W-:Y:S04]  /*1290*/  STS [R18+0x10800], R31 ;  /* 0x0108001f12007388 */ /* 0x0001e80000000800 */
[----:B------:R0:W-:Y:S01]  /*12a0*/  STS [R18+0x10900], R32 ;  /* 0x0109002012007388 */ /* 0x0001e20000000800 */
[----:B-1----:R-:W-:Y:S01]  /*12b0*/  VIMNMX R14, R3, 0x60, PT ;  /* 0x00000060030e7848 */ /* 0x002fe20003fe0100 */
[----:B------:R-:W-:Y:S02]  /*12c0*/  VIADD R3, R58, 0x10 ;  /* 0x000000103a037836 */ /* 0x000fe40000000000 */
[----:B------:R0:W-:Y:S01]  /*12d0*/  STS [R18+0xf400], R15 ;  /* 0x00f4000f12007388 */ /* 0x0001e20000000800 */
[----:B------:R-:W-:Y:S01]  /*12e0*/  ISETP.GE.OR P3, PT, R7, R14, P0 ;  /* 0x0000000e0700720c */ /* 0x000fe20000766670 */
[----:B------:R-:W-:-:S02]  /*12f0*/  IMAD R7, R23, UR8, R12 ;  /* 0x0000000817077c24 */ /* 0x000fc4000f8e020c */
[----:B------:R0:W-:Y:S01]  /*1300*/  STS [R18+0xf500], R26 ;  /* 0x00f5001a12007388 */ /* 0x0001e20000000800 */
[CC--:B------:R-:W-:Y:S01]  /*1310*/  ISETP.GE.OR P5, PT, R58.reuse, R14.reuse, P0 ;  /* 0x0000000e3a00720c */ /* 0x0c0fe200007a6670 */
[----:B------:R-:W-:Y:S01]  /*1320*/  ULDC.64 UR8, c[0x0][0x260] ;  /* 0x0000980000087ab9 */ /* 0x000fe20000000a00 */
[-C--:B------:R-:W-:Y:S01]  /*1330*/  ISETP.GE.OR P4, PT, R3, R14.reuse, P0 ;  /* 0x0000000e0300720c */ /* 0x080fe20000786670 */
[----:B------:R0:W-:Y:S01]  /*1340*/  STS [R18+0x10c00], R16 ;  /* 0x010c001012007388 */ /* 0x0001e20000000800 */
[----:B------:R-:W-:Y:S01]  /*1350*/  VIADD R3, R58, 0x30 ;  /* 0x000000303a037836 */ /* 0x000fe20000000000 */
[----:B------:R-:W-:Y:S01]  /*1360*/  IADD3 R57, R57, R7, RZ ;  /* 0x0000000739397210 */ /* 0x000fe20007ffe0ff */
[----:B------:R-:W-:Y:S01]  /*1370*/  IMAD R53, R53, UR8, RZ ;  /* 0x0000000835357c24 */ /* 0x000fe2000f8e02ff */
[----:B------:R0:W-:Y:S01]  /*1380*/  STS [R18+0x10d00], R17 ;  /* 0x010d001112007388 */ /* 0x0001e20000000800 */
[----:B------:R-:W-:Y:S02]  /*1390*/  LEA R12, R2, UR4, 0x1 ;  /* 0x00000004020c7c11 */ /* 0x000fe4000f8e08ff */
[----:B------:R-:W-:Y:S01]  /*13a0*/  ISETP.GE.OR P2, PT, R3, R14, P0 ;  /* 0x0000000e0300720c */ /* 0x000fe20000746670 */
[----:B------:R0:W-:Y:S01]  /*13b0*/  STS [R18+0xf800], R24 ;  /* 0x00f8001812007388 */ /* 0x0001e20000000800 */
[----:B------:R-:W-:-:S02]  /*13c0*/  VIADD R3, R58, 0x40 ;  /* 0x000000403a037836 */ /* 0x000fc40000000000 */
[----:B------:R-:W-:Y:S01]  /*13d0*/  VIADD R58, R58, 0x50 ;  /* 0x000000503a3a7836 */ /* 0x000fe20000000000 */
[----:B------:R0:W-:Y:S01]  /*13e0*/  STS [R18+0xf900], R25 ;  /* 0x00f9001912007388 */ /* 0x0001e20000000800 */
[C---:B------:R-:W-:Y:S01]  /*13f0*/  IMAD R53, R54.reuse, UR9, R53 ;  /* 0x0000000936357c24 */ /* 0x040fe2000f8e0235 */
[-C--:B------:R-:W-:Y:S01]  /*1400*/  ISETP.GE.OR P1, PT, R3, R14.reuse, P0 ;  /* 0x0000000e0300720c */ /* 0x080fe20000726670 */
[----:B------:R-:W-:Y:S01]  /*1410*/  IMAD.WIDE.U32 R54, R54, UR8, R56 ;  /* 0x0000000836367c25 */ /* 0x000fe2000f8e0038 */
[----:B------:R0:W-:Y:S01]  /*1420*/  STS [R18+0x11000], R36 ;  /* 0x0110002412007388 */ /* 0x0001e20000000800 */
[----:B------:R-:W-:Y:S02]  /*1430*/  ISETP.GE.OR P0, PT, R58, R14, P0 ;  /* 0x0000000e3a00720c */ /* 0x000fe40000706670 */
[----:B------:R-:W-:Y:S01]  /*1440*/  IMAD.IADD R3, R55, 0x1, R53 ;  /* 0x0000000137037824 */ /* 0x000fe200078e0235 */
[----:B------:R0:W-:Y:S01]  /*1450*/  STS [R18+0x11100], R19 ;  /* 0x0111001312007388 */ /* 0x0001e20000000800 */
[----:B------:R-:W-:Y:S06]  /*1460*/  BAR.SYNC.DEFER_BLOCKING 0x0 ;  /* 0x0000000000007b1d */ /* 0x000fec0000010000 */
[----:B------:R0:W1:Y:S01]  /*1470*/  LDS.128 R8, [R6+0xca00] ;  /* 0x00ca000006087984 */ /* 0x0000620000000c00 */
[----:B------:R-:W-:Y:S05]  /*1480*/  @P5 BRA `(.L_x_25) ;  /* 0x00000000002c5947 */ /* 0x000fea0003800000 */
[----:B0-----:R-:W0:Y:S01]  /*1490*/  LDS.128 R12, [R12] ;  /* 0x000000000c0c7984 */ /* 0x001e220000000c00 */
[----:B------:R-:W-:Y:S01]  /*14a0*/  ULDC.64 UR4, c[0x0][0x250] ;  /* 0x0000940000047ab9 */ /* 0x000fe20000000a00 */
[----:B------:R-:W-:Y:S02]  /*14b0*/  IMAD.MOV.U32 R2, RZ, RZ, R54 ;  /* 0x000000ffff027224 */ /* 0x000fe400078e0036 */
[----:B------:R-:W-:Y:S02]  /*14c0*/  IMAD R7, R5, UR4, RZ ;  /* 0x0000000405077c24 */ /* 0x000fe4000f8e02ff */
[----:B------:R-:W-:-:S04]  /*14d0*/  IMAD.WIDE.U32 R16, R4, UR4, R2 ;  /* 0x0000000404107c25 */ /* 0x000fc8000f8e0002 */
[----:B------:R-:W-:Y:S01]  /*14e0*/  IMAD R7, R4, UR5, R7 ;  /* 0x0000000504077c24 */ /* 0x000fe2000f8e0207 */
[----:B------:R-:W-:Y:S02]  /*14f0*/  ULDC.64 UR4, c[0x0][0x238] ;  /* 0x00008e0000047ab9 */ /* 0x000fe40000000a00 */
[----:B------:R-:W-:Y:S01]  /*1500*/  LEA R18, P5, R16, UR4, 0x1 ;  /* 0x0000000410127c11 */ /* 0x000fe2000f8a08ff */
[----:B------:R-:W-:-:S05]  /*1510*/  IMAD.IADD R7, R17, 0x1, R7 ;  /* 0x0000000111077824 */ /* 0x000fca00078e0207 */
[----:B------:R-:W-:-:S05]  /*1520*/  LEA.HI.X R19, R16, UR5, R7, 0x1, P5 ;  /* 0x0000000510137c11 */ /* 0x000fca000a8f0c07 */
[----:B0-----:R2:W-:Y:S02]  /*1530*/  STG.E.128 desc[UR6][R18.64], R12 ;  /* 0x0000000c12007986 */ /* 0x0015e4000c101d06 */
.L_x_25:
[----:B------:R-:W-:Y:S05]  /*1540*/  BSYNC B0 ;  /* 0x0000000000007941 */ /* 0x000fea0003800000 */
.L_x_24:
[----:B0-2---:R0:W2:Y:S01]  /*1550*/  LDS.128 R12, [R6+0xc200] ;  /* 0x00c20000060c7984 */ /* 0x0050a20000000c00 */
[----:B------:R-:W-:Y:S04]  /*1560*/  BSSY B0, `(.L_x_26) ;  /* 0x000000f000007945 */ /* 0x000fe80003800000 */
[----:B------:R-:W-:Y:S05]  /*1570*/  @P4 BRA `(.L_x_27) ;  /* 0x0000000000344947 */ /* 0x000fea0003800000 */
[----:B------:R-:W-:Y:S01]  /*1580*/  IADD3 R7, P4, R4, 0x10, RZ ;  /* 0x0000001004077810 */ /* 0x000fe20007f9e0ff */
[----:B------:R-:W-:Y:S01]  /*1590*/  ULDC.64 UR4, c[0x0][0x250] ;  /* 0x0000940000047ab9 */ /* 0x000fe20000000a00 */
[----:B------:R-:W-:Y:S02]  /*15a0*/  IMAD.MOV.U32 R16, RZ, RZ, R54 ;  /* 0x000000ffff107224 */ /* 0x000fe400078e0036 */
[----:B------:R-:W-:Y:S01]  /*15b0*/  IADD3.X R0, RZ, R5, RZ, P4, !PT ;  /* 0x00000005ff007210 */ /* 0x000fe200027fe4ff */
[----:B------:R-:W-:-:S04]  /*15c0*/  IMAD.MOV.U32 R17, RZ, RZ, R3 ;  /* 0x000000ffff117224 */ /* 0x000fc800078e0003 */
[----:B------:R-:W-:Y:S02]  /*15d0*/  IMAD R0, R0, UR4, RZ ;  /* 0x0000000400007c24 */ /* 0x000fe4000f8e02ff */
[----:B------:R-:W-:-:S04]  /*15e0*/  IMAD.WIDE.U32 R16, R7, UR4, R16 ;  /* 0x0000000407107c25 */ /* 0x000fc8000f8e0010 */
[----:B------:R-:W-:Y:S01]  /*15f0*/  IMAD R7, R7, UR5, R0 ;  /* 0x0000000507077c24 */ /* 0x000fe2000f8e0200 */
[----:B------:R-:W-:Y:S02]  /*1600*/  ULDC.64 UR4, c[0x0][0x238] ;  /* 0x00008e0000047ab9 */ /* 0x000fe40000000a00 */
[----:B------:R-:W-:Y:S01]  /*1610*/  LEA R18, P4, R16, UR4, 0x1 ;  /* 0x0000000410127c11 */ /* 0x000fe2000f8808ff */
[----:B------:R-:W-:-:S05]  /*1620*/  IMAD.IADD R7, R17, 0x1, R7 ;  /* 0x0000000111077824 */ /* 0x000fca00078e0207 */
[----:B------:R-:W-:-:S05]  /*1630*/  LEA.HI.X R19, R16, UR5, R7, 0x1, P4 ;  /* 0x0000000510137c11 */ /* 0x000fca000a0f0c07 */
[----:B--2---:R3:W-:Y:S02]  /*1640*/  STG.E.128 desc[UR6][R18.64], R12 ;  /* 0x0000000c12007986 */ /* 0x0047e4000c101d06 */
.L_x_27:
[----:B------:R-:W-:Y:S05]  /*1650*/  BSYNC B0 ;  /* 0x0000000000007941 */ /* 0x000fea0003800000 */
.L_x_26:
[----:B--23--:R2:W3:Y:S01]  /*1660*/  LDS.128 R12, [R6+0xc400] ;  /* 0x00c40000060c7984 */ /* 0x00c4e20000000c00 */
        /* <DEDUP_REMOVED lines=14> */
[----:B---3--:R4:W-:Y:S02]  /*1750*/  STG.E.128 desc[UR6][R18.64], R12 ;  /* 0x0000000c12007986 */ /* 0x0089e4000c101d06 */
.L_x_29:
[----:B------:R-:W-:Y:S05]  /*1760*/  BSYNC B0 ;  /* 0x0000000000007941 */ /* 0x000fea0003800000 */
.L_x_28:
[----:B---34-:R3:W4:Y:S01]  /*1770*/  LDS.128 R12, [R6+0xc600] ;  /* 0x00c60000060c7984 */ /* 0x0187220000000c00 */
        /* <DEDUP_REMOVED lines=11> */
[----:B------:R-:W-:Y:S02]  /*1830*/  LEA R18, P2, R16, UR4, 0x1 ;  /* 0x0000000410127c11 */ /* 0x000fe4000f8408ff */
[----:B------:R-:W-:-:S04]  /*1840*/  IADD3 R7, R17, R7, RZ ;  /* 0x0000000711077210 */ /* 0x000fc80007ffe0ff */
[----:B------:R-:W-:-:S05]  /*1850*/  LEA.HI.X R19, R16, UR5, R7, 0x1, P2 ;  /* 0x0000000510137c11 */ /* 0x000fca00090f0c07 */
[----:B----4-:R4:W-:Y:S02]  /*1860*/  STG.E.128 desc[UR6][R18.64], R12 ;  /* 0x0000000c12007986 */ /* 0x0109e4000c101d06 */
.L_x_31:
[----:B------:R-:W-:Y:S05]  /*1870*/  BSYNC B0 ;  /* 0x0000000000007941 */ /* 0x000fea0003800000 */
.L_x_30:
[----:B----4-:R4:W0:Y:S01]  /*1880*/  LDS.128 R12, [R6+0xc800] ;  /* 0x00c80000060c7984 */ /* 0x0108220000000c00 */
[----:B------:R-:W-:Y:S04]  /*1890*/  BSSY B0, `(.L_x_32) ;  /* 0x000000f000007945 */ /* 0x000fe80003800000 */
[----:B------:R-:W-:Y:S05]  /*18a0*/  @P1 BRA `(.L_x_33) ;  /* 0x0000000000341947 */ /* 0x000fea0003800000 */
[----:B------:R-:W-:Y:S01]  /*18b0*/  IADD3 R17, P1, R4, 0x40, RZ ;  /* 0x0000004004117810 */ /* 0x000fe20007f3e0ff */
[----:B------:R-:W-:Y:S01]  /*18c0*/  ULDC.64 UR4, c[0x0][0x250] ;  /* 0x0000940000047ab9 */ /* 0x000fe20000000a00 */
[----:B------:R-:W-:Y:S01]  /*18d0*/  MOV R7, R3 ;  /* 0x0000000300077202 */ /* 0x000fe20000000f00 */
[----:B0-234-:R-:W-:Y:S02]  /*18e0*/  IMAD.MOV.U32 R6, RZ, RZ, R54 ;  /* 0x000000ffff067224 */ /* 0x01dfe400078e0036 */
[----:B------:R-:W-:Y:S02]  /*18f0*/  IMAD.X R0, RZ, RZ, R5, P1 ;  /* 0x000000ffff007224 */ /* 0x000fe400008e0605 */
[----:B------:R-:W-:-:S04]  /*1900*/  IMAD.WIDE.U32 R6, R17, UR4, R6 ;  /* 0x0000000411067c25 */ /* 0x000fc8000f8e0006 */
[----:B------:R-:W-:-:S04]  /*1910*/  IMAD R0, R0, UR4, RZ ;  /* 0x0000000400007c24 */ /* 0x000fc8000f8e02ff */
[----:B------:R-:W-:Y:S01]  /*1920*/  IMAD R17, R17, UR5, R0 ;  /* 0x0000000511117c24 */ /* 0x000fe2000f8e0200 */
[----:B------:R-:W-:Y:S02]  /*1930*/  ULDC.64 UR4, c[0x0][0x238] ;  /* 0x00008e0000047ab9 */ /* 0x000fe40000000a00 */
[----:B------:R-:W-:Y:S01]  /*1940*/  LEA R16, P1, R6, UR4, 0x1 ;  /* 0x0000000406107c11 */ /* 0x000fe2000f8208ff */
[----:B------:R-:W-:-:S05]  /*1950*/  IMAD.IADD R7, R7, 0x1, R17 ;  /* 0x0000000107077824 */ /* 0x000fca00078e0211 */
[----:B------:R-:W-:-:S05]  /*1960*/  LEA.HI.X R17, R6, UR5, R7, 0x1, P1 ;  /* 0x0000000506117c11 */ /* 0x000fca00088f0c07 */
[----:B------:R0:W-:Y:S02]  /*1970*/  STG.E.128 desc[UR6][R16.64], R12 ;  /* 0x0000000c10007986 */ /* 0x0001e4000c101d06 */
.L_x_33:
[----:B------:R-:W-:Y:S05]  /*1980*/  BSYNC B0 ;  /* 0x0000000000007941 */ /* 0x000fea0003800000 */
.L_x_32:
[----:B------:R-:W-:Y:S05]  /*1990*/  @P0 EXIT ;  /* 0x000000000000094d */ /* 0x000fea0003800000 */
[----:B------:R-:W-:Y:S01]  /*19a0*/  IADD3 R7, P0, R4, 0x50, RZ ;  /* 0x0000005004077810 */ /* 0x000fe20007f1e0ff */
[----:B------:R-:W-:Y:S01]  /*19b0*/  ULDC.64 UR4, c[0x0][0x250] ;  /* 0x0000940000047ab9 */ /* 0x000fe20000000a00 */
[----:B------:R-:W-:-:S03]  /*19c0*/  MOV R2, R54 ;  /* 0x0000003600027202 */ /* 0x000fc60000000f00 */
        /* <DEDUP_REMOVED lines=8> */
[----:B-1----:R-:W-:Y:S01]  /*1a50*/  STG.E.128 desc[UR6][R4.64], R8 ;  /* 0x0000000804007986 */ /* 0x002fe2000c101d06 */
[----:B------:R-:W-:Y:S05]  /*1a60*/  EXIT ;  /* 0x000000000000794d */ /* 0x000fea0003800000 */
.L_x_34:
        /* <DEDUP_REMOVED lines=9> */
.L_x_120:


//--------------------- .text._ZN7cutlass13device_kernelIN5flash19enable_sm80_to_sm89INS1_16FlashAttnBwdSm80INS1_25CollectiveMainloopBwdSm80ILi2ELi1EN4cute5tupleIJNS5_1CILi64EEENS7_ILi96EEENS7_ILi128EEEEEENS_10bfloat16_tEfNS_4arch4Sm80ELb1ELb0ELb0ELb1ELb1ELb0ELb0ELb0ELi2ELi2ELi2ELi2ELb1EEENS1_24CollectiveEpilogueBwdGQAISB_fSE_Li256ELb1ELb1EEENS1_25SingleTileBwdLPTSchedulerILb1ELi96ELb1EEEEEEEEEvNT_6ParamsE --------------------------
	.section	.text._ZN7cutlass13device_kernelIN5flash19enable_sm80_to_sm89INS1_16FlashAttnBwdSm80INS1_25CollectiveMainloopBwdSm80ILi2ELi1EN4cute5tupleIJNS5_1CILi64EEENS7_ILi96EEENS7_ILi128EEEEEENS_10bfloat16_tEfNS_4arch4Sm80ELb1ELb0ELb0ELb1ELb1ELb0ELb0ELb0ELi2ELi2ELi2ELi2ELb1EEENS1_24CollectiveEpilogueBwdGQAISB_fSE_Li256ELb1ELb1EEENS1_25SingleTileBwdLPTSchedulerILb1ELi96ELb1EEEEEEEEEvNT_6ParamsE,"ax",@progbits
	.align	128
.text._ZN7cutlass13device_kernelIN5flash19enable_sm80_to_sm89INS1_16FlashAttnBwdSm80INS1_25CollectiveMainloopBwdSm80ILi2ELi1EN4cute5tupleIJNS5_1CILi64EEENS7_ILi96EEENS7_ILi128EEEEEENS_10bfloat16_tEfNS_4arch4Sm80ELb1ELb0ELb0ELb1ELb1ELb0ELb0ELb0ELi2ELi2ELi2ELi2ELb1EEENS1_24CollectiveEpilogueBwdGQAISB_fSE_Li256ELb1ELb1EEENS1_25SingleTileBwdLPTSchedulerILb1ELi96ELb1EEEEEEEEEvNT_6ParamsE:
        .type           _ZN7cutlass13device_kernelIN5flash19enable_sm80_to_sm89INS1_16FlashAttnBwdSm80INS1_25CollectiveMainloopBwdSm80ILi2ELi1EN4cute5tupleIJNS5_1CILi64EEENS7_ILi96EEENS7_ILi128EEEEEENS_10bfloat16_tEfNS_4arch4Sm80ELb1ELb0ELb0ELb1ELb1ELb0ELb0ELb0ELi2ELi2ELi2ELi2ELb1EEENS1_24CollectiveEpilogueBwdGQAISB_fSE_Li256ELb1ELb1EEENS1_25SingleTileBwdLPTSchedulerILb1ELi96ELb1EEEEEEEEEvNT_6ParamsE,@function
        .size           _ZN7cutlass13device_kernelIN5flash19enable_sm80_to_sm89INS1_16FlashAttnBwdSm80INS1_25CollectiveMainloopBwdSm80ILi2ELi1EN4cute5tupleIJNS5_1CILi64EEENS7_ILi96EEENS7_ILi128EEEEEENS_10bfloat16_tEfNS_4arch4Sm80ELb1ELb0ELb0ELb1ELb1ELb0ELb0ELb0ELi2ELi2ELi2ELi2ELb1EEENS1_24CollectiveEpilogueBwdGQAISB_fSE_Li256ELb1ELb1EEENS1_25SingleTileBwdLPTSchedulerILb1ELi96ELb1EEEEEEEEEvNT_6ParamsE,(.L_x_121 - _ZN7cutlass13device_kernelIN5flash19enable_sm80_to_sm89INS1_16FlashAttnBwdSm80INS1_25CollectiveMainloopBwdSm80ILi2ELi1EN4cute5tupleIJNS5_1CILi64EEENS7_ILi96EEENS7_ILi128EEEEEENS_10bfloat16_tEfNS_4arch4Sm80ELb1ELb0ELb0ELb1ELb1ELb0ELb0ELb0ELi2ELi2ELi2ELi2ELb1EEENS1_24CollectiveEpilogueBwdGQAISB_fSE_Li256ELb1ELb1EEENS1_25SingleTileBwdLPTSchedulerILb1ELi96ELb1EEEEEEEEEvNT_6ParamsE)
        .other          _ZN7cutlass13device_kernelIN5flash19enable_sm80_to_sm89INS1_16FlashAttnBwdSm80INS1_25CollectiveMainloopBwdSm80ILi2ELi1EN4cute5tupleIJNS5_1CILi64EEENS7_ILi96EEENS7_ILi128EEEEEENS_10bfloat16_tEfNS_4arch4Sm80ELb1ELb0ELb0ELb1ELb1ELb0ELb0ELb0ELi2ELi2ELi2ELi2ELb1EEENS1_24CollectiveEpilogueBwdGQAISB_fSE_Li256ELb1ELb1EEENS1_25SingleTileBwdLPTSchedulerILb1ELi96ELb1EEEEEEEEEvNT_6ParamsE,@"STO_CUDA_ENTRY STV_DEFAULT"
_ZN7cutlass13device_kernelIN5flash19enable_sm80_to_sm89INS1_16FlashAttnBwdSm80INS1_25CollectiveMainloopBwdSm80ILi2ELi1EN4cute5tupleIJNS5_1CILi64EEENS7_ILi96EEENS7_ILi128EEEEEENS_10bfloat16_tEfNS_4arch4Sm80ELb1ELb0ELb0ELb1ELb1ELb0ELb0ELb0ELi2ELi2ELi2ELi2ELb1EEENS1_24CollectiveEpilogueBwdGQAISB_fSE_Li256ELb1ELb1EEENS1_25SingleTileBwdLPTSchedulerILb1ELi96ELb1EEEEEEEEEvNT_6ParamsE:
[----:B------:R-:W-:Y:S01]  /*0000*/  LDC R1, c[0x0][0x28] ;  /* 0x00000a00ff017b82 */ /* 0x000fe20000000800 */
[----:B------:R-:W-:Y:S05]  /*0010*/  EXIT ;  /* 0x000000000000794d */ /* 0x000fea0003800000 */
.L_x_35:
        /* <DEDUP_REMOVED lines=14> */
.L_x_121:


//--------------------- .text._ZN7cutlass13device_kernelIN5flash19enable_sm80_to_sm89INS1_16FlashAttnBwdSm80INS1_25CollectiveMainloopBwdSm80ILi2ELi2EN4cute5tupleIJNS5_1CILi64EEENS7_ILi128EEES9_EEENS_10bfloat16_tEfNS_4arch4Sm80ELb0ELb0ELb0ELb0ELb0ELb0ELb0ELb0ELi2ELi2ELi2ELi2ELb0EEENS1_21CollectiveEpilogueBwdISA_SB_SD_Li256ELb0ELb0ELi4EEENS1_19SingleTileSchedulerILb0ELb0ELb0ELi128EEEEEEEEEvNT_6ParamsE --------------------------
	.section	.text._ZN7cutlass13device_kernelIN5flash19enable_sm80_to_sm89INS1_16FlashAttnBwdSm80INS1_25CollectiveMainloopBwdSm80ILi2ELi2EN4cute5tupleIJNS5_1CILi64EEENS7_ILi128EEES9_EEENS_10bfloat16_tEfNS_4arch4Sm80ELb0ELb0ELb0ELb0ELb0ELb0ELb0ELb0ELi2ELi2ELi2ELi2ELb0EEENS1_21CollectiveEpilogueBwdISA_SB_SD_Li256ELb0ELb0ELi4EEENS1_19SingleTileSchedulerILb0ELb0ELb0ELi128EEEEEEEEEvNT_6ParamsE,"ax",@progbits
	.align	128
.text._ZN7cutlass13device_kernelIN5flash19enable_sm80_to_sm89INS1_16FlashAttnBwdSm80INS1_25CollectiveMainloopBwdSm80ILi2ELi2EN4cute5tupleIJNS5_1CILi64EEENS7_ILi128EEES9_EEENS_10bfloat16_tEfNS_4arch4Sm80ELb0ELb0ELb0ELb0ELb0ELb0ELb0ELb0ELi2ELi2ELi2ELi2ELb0EEENS1_21CollectiveEpilogueBwdISA_SB_SD_Li256ELb0ELb0ELi4EEENS1_19SingleTileSchedulerILb0ELb0ELb0ELi128EEEEEEEEEvNT_6ParamsE:
        .type           _ZN7cutlass13device_kernelIN5flash19enable_sm80_to_sm89INS1_16FlashAttnBwdSm80INS1_25CollectiveMainloopBwdSm80ILi2ELi2EN4cute5tupleIJNS5_1CILi64EEENS7_ILi128EEES9_EEENS_10bfloat16_tEfNS_4arch4Sm80ELb0ELb0ELb0ELb0ELb0ELb0ELb0ELb0ELi2ELi2ELi2ELi2ELb0EEENS1_21CollectiveEpilogueBwdISA_SB_SD_Li256ELb0ELb0ELi4EEENS1_19SingleTileSchedulerILb0ELb0ELb0ELi128EEEEEEEEEvNT_6ParamsE,@function
        .size           _ZN7cutlass13device_kernelIN5flash19enable_sm80_to_sm89INS1_16FlashAttnBwdSm80INS1_25CollectiveMainloopBwdSm80ILi2ELi2EN4cute5tupleIJNS5_1CILi64EEENS7_ILi128EEES9_EEENS_10bfloat16_tEfNS_4arch4Sm80ELb0ELb0ELb0ELb0ELb0ELb0ELb0ELb0ELi2ELi2ELi2ELi2ELb0EEENS1_21CollectiveEpilogueBwdISA_SB_SD_Li256ELb0ELb0ELi4EEENS1_19SingleTileSchedulerILb0ELb0ELb0ELi128EEEEEEEEEvNT_6ParamsE,(.L_x_122 - _ZN7cutlass13device_kernelIN5flash19enable_sm80_to_sm89INS1_16FlashAttnBwdSm80INS1_25CollectiveMainloopBwdSm80ILi2ELi2EN4cute5tupleIJNS5_1CILi64EEENS7_ILi128EEES9_EEENS_10bfloat16_tEfNS_4arch4Sm80ELb0ELb0ELb0ELb0ELb0ELb0ELb0ELb0ELi2ELi2ELi2ELi2ELb0EEENS1_21CollectiveEpilogueBwdISA_SB_SD_Li256ELb0ELb0ELi4EEENS1_19SingleTileSchedulerILb0ELb0ELb0ELi128EEEEEEEEEvNT_6ParamsE)
        .other          _ZN7cutlass13device_kernelIN5flash19enable_sm80_to_sm89INS1_16FlashAttnBwdSm80INS1_25CollectiveMainloopBwdSm80ILi2ELi2EN4cute5tupleIJNS5_1CILi64EEENS7_ILi128EEES9_EEENS_10bfloat16_tEfNS_4arch4Sm80ELb0ELb0ELb0ELb0ELb0ELb0ELb0ELb0ELi2ELi2ELi2ELi2ELb0EEENS1_21CollectiveEpilogueBwdISA_SB_SD_Li256ELb0ELb0ELi4EEENS1_19SingleTileSchedulerILb0ELb0ELb0ELi128EEEEEEEEEvNT_6ParamsE,@"STO_CUDA_ENTRY STV_DEFAULT"
_ZN7cutlass13device_kernelIN5flash19enable_sm80_to_sm89INS1_16FlashAttnBwdSm80INS1_25CollectiveMainloopBwdSm80ILi2ELi2EN4cute5tupleIJNS5_1CILi64EEENS7_ILi128EEES9_EEENS_10bfloat16_tEfNS_4arch4Sm80ELb0ELb0ELb0ELb0ELb0ELb0ELb0ELb0ELi2ELi2ELi2ELi2ELb0EEENS1_21CollectiveEpilogueBwdISA_SB_SD_Li256ELb0ELb0ELi4EEENS1_19SingleTileSchedulerILb0ELb0ELb0ELi128EEEEEEEEEvNT_6ParamsE:
[----:B------:R-:W-:Y:S01]  /*0000*/  LDC R1, c[0x0][0x28] ;  /* 0x00000a00ff017b82 */ /* 0x000fe20000000800 */
[----:B------:R-:W-:Y:S05]  /*0010*/  EXIT ;  /* 0x000000000000794d */ /* 0x000fea0003800000 */
.L_x_36:
        /* <DEDUP_REMOVED lines=14> */
.L_x_122:


//--------------------- .text._ZN7cutlass13device_kernelIN5flash19enable_sm80_to_sm89INS1_16FlashAttnBwdSm80INS1_25CollectiveMainloopBwdSm80ILi2ELi2EN4cute5tupleIJNS5_1CILi64EEENS7_ILi128EEES9_EEENS_10bfloat16_tEfNS_4arch4Sm80ELb0ELb0ELb0ELb0ELb1ELb0ELb0ELb0ELi2ELi2ELi2ELi2ELb0EEENS1_21CollectiveEpilogueBwdISA_SB_SD_Li256ELb0ELb0ELi4EEENS1_19SingleTileSchedulerILb0ELb0ELb0ELi128EEEEEEEEEvNT_6ParamsE --------------------------
	.section	.text._ZN7cutlass13device_kernelIN5flash19enable_sm80_to_sm89INS1_16FlashAttnBwdSm80INS1_25CollectiveMainloopBwdSm80ILi2ELi2EN4cute5tupleIJNS5_1CILi64EEENS7_ILi128EEES9_EEENS_10bfloat16_tEfNS_4arch4Sm80ELb0ELb0ELb0ELb0ELb1ELb0ELb0ELb0ELi2ELi2ELi2ELi2ELb0EEENS1_21CollectiveEpilogueBwdISA_SB_SD_Li256ELb0ELb0ELi4EEENS1_19SingleTileSchedulerILb0ELb0ELb0ELi128EEEEEEEEEvNT_6ParamsE,"ax",@progbits
	.align	128
.text._ZN7cutlass13device_kernelIN5flash19enable_sm80_to_sm89INS1_16FlashAttnBwdSm80INS1_25CollectiveMainloopBwdSm80ILi2ELi2EN4cute5tupleIJNS5_1CILi64EEENS7_ILi128EEES9_EEENS_10bfloat16_tEfNS_4arch4Sm80ELb0ELb0ELb0ELb0ELb1ELb0ELb0ELb0ELi2ELi2ELi2ELi2ELb0EEENS1_21CollectiveEpilogueBwdISA_SB_SD_Li256ELb0ELb0ELi4EEENS1_19SingleTileSchedulerILb0ELb0ELb0ELi128EEEEEEEEEvNT_6ParamsE:
        .type           _ZN7cutlass13device_kernelIN5flash19enable_sm80_to_sm89INS1_16FlashAttnBwdSm80INS1_25CollectiveMainloopBwdSm80ILi2ELi2EN4cute5tupleIJNS5_1CILi64EEENS7_ILi128EEES9_EEENS_10bfloat16_tEfNS_4arch4Sm80ELb0ELb0ELb0ELb0ELb1ELb0ELb0ELb0ELi2ELi2ELi2ELi2ELb0EEENS1_21CollectiveEpilogueBwdISA_SB_SD_Li256ELb0ELb0ELi4EEENS1_19SingleTileSchedulerILb0ELb0ELb0ELi128EEEEEEEEEvNT_6ParamsE,@function
        .size           _ZN7cutlass13device_kernelIN5flash19enable_sm80_to_sm89INS1_16FlashAttnBwdSm80INS1_25CollectiveMainloopBwdSm80ILi2ELi2EN4cute5tupleIJNS5_1CILi64EEENS7_ILi128EEES9_EEENS_10bfloat16_tEfNS_4arch4Sm80ELb0ELb0ELb0ELb0ELb1ELb0ELb0ELb0ELi2ELi2ELi2ELi2ELb0EEENS1_21CollectiveEpilogueBwdISA_SB_SD_Li256ELb0ELb0ELi4EEENS1_19SingleTileSchedulerILb0ELb0ELb0ELi128EEEEEEEEEvNT_6ParamsE,(.L_x_123 - _ZN7cutlass13device_kernelIN5flash19enable_sm80_to_sm89INS1_16FlashAttnBwdSm80INS1_25CollectiveMainloopBwdSm80ILi2ELi2EN4cute5tupleIJNS5_1CILi64EEENS7_ILi128EEES9_EEENS_10bfloat16_tEfNS_4arch4Sm80ELb0ELb0ELb0ELb0ELb1ELb0ELb0ELb0ELi2ELi2ELi2ELi2ELb0EEENS1_21CollectiveEpilogueBwdISA_SB_SD_Li256ELb0ELb0ELi4EEENS1_19SingleTileSchedulerILb0ELb0ELb0ELi128EEEEEEEEEvNT_6ParamsE)
        .other          _ZN7cutlass13device_kernelIN5flash19enable_sm80_to_sm89INS1_16FlashAttnBwdSm80INS1_25CollectiveMainloopBwdSm80ILi2ELi2EN4cute5tupleIJNS5_1CILi64EEENS7_ILi128EEES9_EEENS_10bfloat16_tEfNS_4arch4Sm80ELb0ELb0ELb0ELb0ELb1ELb0ELb0ELb0ELi2ELi2ELi2ELi2ELb0EEENS1_21CollectiveEpilogueBwdISA_SB_SD_Li256ELb0ELb0ELi4EEENS1_19SingleTileSchedulerILb0ELb0ELb0ELi128EEEEEEEEEvNT_6ParamsE,@"STO_CUDA_ENTRY STV_DEFAULT"
_ZN7cutlass13device_kernelIN5flash19enable_sm80_to_sm89INS1_16FlashAttnBwdSm80INS1_25CollectiveMainloopBwdSm80ILi2ELi2EN4cute5tupleIJNS5_1CILi64EEENS7_ILi128EEES9_EEENS_10bfloat16_tEfNS_4arch4Sm80ELb0ELb0ELb0ELb0ELb1ELb0ELb0ELb0ELi2ELi2ELi2ELi2ELb0EEENS1_21CollectiveEpilogueBwdISA_SB_SD_Li256ELb0ELb0ELi4EEENS1_19SingleTileSchedulerILb0ELb0ELb0ELi128EEEEEEEEEvNT_6ParamsE:
[----:B------:R-:W-:Y:S01]  /*0000*/  LDC R1, c[0x0][0x28] ;  /* 0x00000a00ff017b82 */ /* 0x000fe20000000800 */
[----:B------:R-:W-:Y:S05]  /*0010*/  EXIT ;  /* 0x000000000000794d */ /* 0x000fea0003800000 */
.L_x_37:
        /* <DEDUP_REMOVED lines=14> */
.L_x_123:


//--------------------- .text._ZN7cutlass13device_kernelIN5flash19enable_sm80_to_sm89INS1_16FlashAttnBwdSm80INS1_25CollectiveMainloopBwdSm80ILi2ELi2EN4cute5tupleIJNS5_1CILi64EEENS7_ILi128EEES9_EEENS_10bfloat16_tEfNS_4arch4Sm80ELb0ELb0ELb0ELb0ELb0ELb0ELb0ELb0ELi2ELi2ELi2ELi2ELb0EEENS1_24CollectiveEpilogueBwdGQAISA_fSD_Li256ELb0ELb0EEENS1_19SingleTileSchedulerILb0ELb0ELb0ELi128EEEEEEEEEvNT_6ParamsE --------------------------
	.section	.text._ZN7cutlass13device_kernelIN5flash19enable_sm80_to_sm89INS1_16FlashAttnBwdSm80INS1_25CollectiveMainloopBwdSm80ILi2ELi2EN4cute5tupleIJNS5_1CILi64EEENS7_ILi128EEES9_EEENS_10bfloat16_tEfNS_4arch4Sm80ELb0ELb0ELb0ELb0ELb0ELb0ELb0ELb0ELi2ELi2ELi2ELi2ELb0EEENS1_24CollectiveEpilogueBwdGQAISA_fSD_Li256ELb0ELb0EEENS1_19SingleTileSchedulerILb0ELb0ELb0ELi128EEEEEEEEEvNT_6ParamsE,"ax",@progbits
	.align	128
.text._ZN7cutlass13device_kernelIN5flash19enable_sm80_to_sm89INS1_16FlashAttnBwdSm80INS1_25CollectiveMainloopBwdSm80ILi2ELi2EN4cute5tupleIJNS5_1CILi64EEENS7_ILi128EEES9_EEENS_10bfloat16_tEfNS_4arch4Sm80ELb0ELb0ELb0ELb0ELb0ELb0ELb0ELb0ELi2ELi2ELi2ELi2ELb0EEENS1_24CollectiveEpilogueBwdGQAISA_fSD_Li256ELb0ELb0EEENS1_19SingleTileSchedulerILb0ELb0ELb0ELi128EEEEEEEEEvNT_6ParamsE:
        .type           _ZN7cutlass13device_kernelIN5flash19enable_sm80_to_sm89INS1_16FlashAttnBwdSm80INS1_25CollectiveMainloopBwdSm80ILi2ELi2EN4cute5tupleIJNS5_1CILi64EEENS7_ILi128EEES9_EEENS_10bfloat16_tEfNS_4arch4Sm80ELb0ELb0ELb0ELb0ELb0ELb0ELb0ELb0ELi2ELi2ELi2ELi2ELb0EEENS1_24CollectiveEpilogueBwdGQAISA_fSD_Li256ELb0ELb0EEENS1_19SingleTileSchedulerILb0ELb0ELb0ELi128EEEEEEEEEvNT_6ParamsE,@function
        .size           _ZN7cutlass13device_kernelIN5flash19enable_sm80_to_sm89INS1_16FlashAttnBwdSm80INS1_25CollectiveMainloopBwdSm80ILi2ELi2EN4cute5tupleIJNS5_1CILi64EEENS7_ILi128EEES9_EEENS_10bfloat16_tEfNS_4arch4Sm80ELb0ELb0ELb0ELb0ELb0ELb0ELb0ELb0ELi2ELi2ELi2ELi2ELb0EEENS1_24CollectiveEpilogueBwdGQAISA_fSD_Li256ELb0ELb0EEENS1_19SingleTileSchedulerILb0ELb0ELb0ELi128EEEEEEEEEvNT_6ParamsE,(.L_x_124 - _ZN7cutlass13device_kernelIN5flash19enable_sm80_to_sm89INS1_16FlashAttnBwdSm80INS1_25CollectiveMainloopBwdSm80ILi2ELi2EN4cute5tupleIJNS5_1CILi64EEENS7_ILi128EEES9_EEENS_10bfloat16_tEfNS_4arch4Sm80ELb0ELb0ELb0ELb0ELb0ELb0ELb0ELb0ELi2ELi2ELi2ELi2ELb0EEENS1_24CollectiveEpilogueBwdGQAISA_fSD_Li256ELb0ELb0EEENS1_19SingleTileSchedulerILb0ELb0ELb0ELi128EEEEEEEEEvNT_6ParamsE)
        .other          _ZN7cutlass13device_kernelIN5flash19enable_sm80_to_sm89INS1_16FlashAttnBwdSm80INS1_25CollectiveMainloopBwdSm80ILi2ELi2EN4cute5tupleIJNS5_1CILi64EEENS7_ILi128EEES9_EEENS_10bfloat16_tEfNS_4arch4Sm80ELb0ELb0ELb0ELb0ELb0ELb0ELb0ELb0ELi2ELi2ELi2ELi2ELb0EEENS1_24CollectiveEpilogueBwdGQAISA_fSD_Li256ELb0ELb0EEENS1_19SingleTileSchedulerILb0ELb0ELb0ELi128EEEEEEEEEvNT_6ParamsE,@"STO_CUDA_ENTRY STV_DEFAULT"
_ZN7cutlass13device_kernelIN5flash19enable_sm80_to_sm89INS1_16FlashAttnBwdSm80INS1_25CollectiveMainloopBwdSm80ILi2ELi2EN4cute5tupleIJNS5_1CILi64EEENS7_ILi128EEES9_EEENS_10bfloat16_tEfNS_4arch4Sm80ELb0ELb0ELb0ELb0ELb0ELb0ELb0ELb0ELi2ELi2ELi2ELi2ELb0EEENS1_24CollectiveEpilogueBwdGQAISA_fSD_Li256ELb0ELb0EEENS1_19SingleTileSchedulerILb0ELb0ELb0ELi128EEEEEEEEEvNT_6ParamsE:
[----:B------:R-:W-:Y:S01]  /*0000*/  LDC R1, c[0x0][0x28] ;  /* 0x00000a00ff017b82 */ /* 0x000fe20000000800 */
[----:B------:R-:W-:Y:S05]  /*0010*/  EXIT ;  /* 0x000000000000794d */ /* 0x000fea0003800000 */
.L_x_38:
        /* <DEDUP_REMOVED lines=14> */
.L_x_124:


//--------------------- .text._ZN7cutlass13device_kernelIN5flash19enable_sm80_to_sm89INS1_16FlashAttnBwdSm80INS1_25CollectiveMainloopBwdSm80ILi2ELi2EN4cute5tupleIJNS5_1CILi64EEENS7_ILi128EEES9_EEENS_10bfloat16_tEfNS_4arch4Sm80ELb0ELb0ELb0ELb0ELb1ELb0ELb0ELb0ELi2ELi2ELi2ELi2ELb0EEENS1_24CollectiveEpilogueBwdGQAISA_fSD_Li256ELb0ELb1EEENS1_19SingleTileSchedulerILb0ELb0ELb0ELi128EEEEEEEEEvNT_6ParamsE --------------------------
	.section	.text._ZN7cutlass13device_kernelIN5flash19enable_sm80_to_sm89INS1_16FlashAttnBwdSm80INS1_25CollectiveMainloopBwdSm80ILi2ELi2EN4cute5tupleIJNS5_1CILi64EEENS7_ILi128EEES9_EEENS_10bfloat16_tEfNS_4arch4Sm80ELb0ELb0ELb0ELb0ELb1ELb0ELb0ELb0ELi2ELi2ELi2ELi2ELb0EEENS1_24CollectiveEpilogueBwdGQAISA_fSD_Li256ELb0ELb1EEENS1_19SingleTileSchedulerILb0ELb0ELb0ELi128EEEEEEEEEvNT_6ParamsE,"ax",@progbits
	.align	128
.text._ZN7cutlass13device_kernelIN5flash19enable_sm80_to_sm89INS1_16FlashAttnBwdSm80INS1_25CollectiveMainloopBwdSm80ILi2ELi2EN4cute5tupleIJNS5_1CILi64EEENS7_ILi128EEES9_EEENS_10bfloat16_tEfNS_4arch4Sm80ELb0ELb0ELb0ELb0ELb1ELb0ELb0ELb0ELi2ELi2ELi2ELi2ELb0EEENS1_24CollectiveEpilogueBwdGQAISA_fSD_Li256ELb0ELb1EEENS1_19SingleTileSchedulerILb0ELb0ELb0ELi128EEEEEEEEEvNT_6ParamsE:
        .type           _ZN7cutlass13device_kernelIN5flash19enable_sm80_to_sm89INS1_16FlashAttnBwdSm80INS1_25CollectiveMainloopBwdSm80ILi2ELi2EN4cute5tupleIJNS5_1CILi64EEENS7_ILi128EEES9_EEENS_10bfloat16_tEfNS_4arch4Sm80ELb0ELb0ELb0ELb0ELb1ELb0ELb0ELb0ELi2ELi2ELi2ELi2ELb0EEENS1_24CollectiveEpilogueBwdGQAISA_fSD_Li256ELb0ELb1EEENS1_19SingleTileSchedulerILb0ELb0ELb0ELi128EEEEEEEEEvNT_6ParamsE,@function
        .size           _ZN7cutlass13device_kernelIN5flash19enable_sm80_to_sm89INS1_16FlashAttnBwdSm80INS1_25CollectiveMainloopBwdSm80ILi2ELi2EN4cute5tupleIJNS5_1CILi64EEENS7_ILi128EEES9_EEENS_10bfloat16_tEfNS_4arch4Sm80ELb0ELb0ELb0ELb0ELb1ELb0ELb0ELb0ELi2ELi2ELi2ELi2ELb0EEENS1_24CollectiveEpilogueBwdGQAISA_fSD_Li256ELb0ELb1EEENS1_19SingleTileSchedulerILb0ELb0ELb0ELi128EEEEEEEEEvNT_6ParamsE,(.L_x_125 - _ZN7cutlass13device_kernelIN5flash19enable_sm80_to_sm89INS1_16FlashAttnBwdSm80INS1_25CollectiveMainloopBwdSm80ILi2ELi2EN4cute5tupleIJNS5_1CILi64EEENS7_ILi128EEES9_EEENS_10bfloat16_tEfNS_4arch4Sm80ELb0ELb0ELb0ELb0ELb1ELb0ELb0ELb0ELi2ELi2ELi2ELi2ELb0EEENS1_24CollectiveEpilogueBwdGQAISA_fSD_Li256ELb0ELb1EEENS1_19SingleTileSchedulerILb0ELb0ELb0ELi128EEEEEEEEEvNT_6ParamsE)
        .other          _ZN7cutlass13device_kernelIN5flash19enable_sm80_to_sm89INS1_16FlashAttnBwdSm80INS1_25CollectiveMainloopBwdSm80ILi2ELi2EN4cute5tupleIJNS5_1CILi64EEENS7_ILi128EEES9_EEENS_10bfloat16_tEfNS_4arch4Sm80ELb0ELb0ELb0ELb0ELb1ELb0ELb0ELb0ELi2ELi2ELi2ELi2ELb0EEENS1_24CollectiveEpilogueBwdGQAISA_fSD_Li256ELb0ELb1EEENS1_19SingleTileSchedulerILb0ELb0ELb0ELi128EEEEEEEEEvNT_6ParamsE,@"STO_CUDA_ENTRY STV_DEFAULT"
_ZN7cutlass13device_kernelIN5flash19enable_sm80_to_sm89INS1_16FlashAttnBwdSm80INS1_25CollectiveMainloopBwdSm80ILi2ELi2EN4cute5tupleIJNS5_1CILi64EEENS7_ILi128EEES9_EEENS_10bfloat16_tEfNS_4arch4Sm80ELb0ELb0ELb0ELb0ELb1ELb0ELb0ELb0ELi2ELi2ELi2ELi2ELb0EEENS1_24CollectiveEpilogueBwdGQAISA_fSD_Li256ELb0ELb1EEENS1_19SingleTileSchedulerILb0ELb0ELb0ELi128EEEEEEEEEvNT_6ParamsE:
[----:B------:R-:W-:Y:S01]  /*0000*/  LDC R1, c[0x0][0x28] ;  /* 0x00000a00ff017b82 */ /* 0x000fe20000000800 */
[----:B------:R-:W-:Y:S05]  /*0010*/  EXIT ;  /* 0x000000000000794d */ /* 0x000fea0003800000 */
.L_x_39:
        /* <DEDUP_REMOVED lines=14> */
.L_x_125:


//--------------------- .text._ZN7cutlass13device_kernelIN5flash19enable_sm80_to_sm89INS1_16FlashAttnBwdSm80INS1_25CollectiveMainloopBwdSm80ILi2ELi2EN4cute5tupleIJNS5_1CILi64EEENS7_ILi128EEES9_EEENS_10bfloat16_tEfNS_4arch4Sm80ELb0ELb0ELb0ELb1ELb0ELb0ELb0ELb0ELi2ELi2ELi2ELi2ELb0EEENS1_21CollectiveEpilogueBwdISA_SB_SD_Li256ELb1ELb0ELi4EEENS1_19SingleTileSchedulerILb1ELb0ELb0ELi128EEEEEEEEEvNT_6ParamsE --------------------------
	.section	.text._ZN7cutlass13device_kernelIN5flash19enable_sm80_to_sm89INS1_16FlashAttnBwdSm80INS1_25CollectiveMainloopBwdSm80ILi2ELi2EN4cute5tupleIJNS5_1CILi64EEENS7_ILi128EEES9_EEENS_10bfloat16_tEfNS_4arch4Sm80ELb0ELb0ELb0ELb1ELb0ELb0ELb0ELb0ELi2ELi2ELi2ELi2ELb0EEENS1_21CollectiveEpilogueBwdISA_SB_SD_Li256ELb1ELb0ELi4EEENS1_19SingleTileSchedulerILb1ELb0ELb0ELi128EEEEEEEEEvNT_6ParamsE,"ax",@progbits
	.align	128
.text._ZN7cutlass13device_kernelIN5flash19enable_sm80_to_sm89INS1_16FlashAttnBwdSm80INS1_25CollectiveMainloopBwdSm80ILi2ELi2EN4cute5tupleIJNS5_1CILi64EEENS7_ILi128EEES9_EEENS_10bfloat16_tEfNS_4arch4Sm80ELb0ELb0ELb0ELb1ELb0ELb0ELb0ELb0ELi2ELi2ELi2ELi2ELb0EEENS1_21CollectiveEpilogueBwdISA_SB_SD_Li256ELb1ELb0ELi4EEENS1_19SingleTileSchedulerILb1ELb0ELb0ELi128EEEEEEEEEvNT_6ParamsE:
        .type           _ZN7cutlass13device_kernelIN5flash19enable_sm80_to_sm89INS1_16FlashAttnBwdSm80INS1_25CollectiveMainloopBwdSm80ILi2ELi2EN4cute5tupleIJNS5_1CILi64EEENS7_ILi128EEES9_EEENS_10bfloat16_tEfNS_4arch4Sm80ELb0ELb0ELb0ELb1ELb0ELb0ELb0ELb0ELi2ELi2ELi2ELi2ELb0EEENS1_21CollectiveEpilogueBwdISA_SB_SD_Li256ELb1ELb0ELi4EEENS1_19SingleTileSchedulerILb1ELb0ELb0ELi128EEEEEEEEEvNT_6ParamsE,@function
        .size           _ZN7cutlass13device_kernelIN5flash19enable_sm80_to_sm89INS1_16FlashAttnBwdSm80INS1_25CollectiveMainloopBwdSm80ILi2ELi2EN4cute5tupleIJNS5_1CILi64EEENS7_ILi128EEES9_EEENS_10bfloat16_tEfNS_4arch4Sm80ELb0ELb0ELb0ELb1ELb0ELb0ELb0ELb0ELi2ELi2ELi2ELi2ELb0EEENS1_21CollectiveEpilogueBwdISA_SB_SD_Li256ELb1ELb0ELi4EEENS1_19SingleTileSchedulerILb1ELb0ELb0ELi128EEEEEEEEEvNT_6ParamsE,(.L_x_126 - _ZN7cutlass13device_kernelIN5flash19enable_sm80_to_sm89INS1_16FlashAttnBwdSm80INS1_25CollectiveMainloopBwdSm80ILi2ELi2EN4cute5tupleIJNS5_1CILi64EEENS7_ILi128EEES9_EEENS_10bfloat16_tEfNS_4arch4Sm80ELb0ELb0ELb0ELb1ELb0ELb0ELb0ELb0ELi2ELi2ELi2ELi2ELb0EEENS1_21CollectiveEpilogueBwdISA_SB_SD_Li256ELb1ELb0ELi4EEENS1_19SingleTileSchedulerILb1ELb0ELb0ELi128EEEEEEEEEvNT_6ParamsE)
        .other          _ZN7cutlass13device_kernelIN5flash19enable_sm80_to_sm89INS1_16FlashAttnBwdSm80INS1_25CollectiveMainloopBwdSm80ILi2ELi2EN4cute5tupleIJNS5_1CILi64EEENS7_ILi128EEES9_EEENS_10bfloat16_tEfNS_4arch4Sm80ELb0ELb0ELb0ELb1ELb0ELb0ELb0ELb0ELi2ELi2ELi2ELi2ELb0EEENS1_21CollectiveEpilogueBwdISA_SB_SD_Li256ELb1ELb0ELi4EEENS1_19SingleTileSchedulerILb1ELb0ELb0ELi128EEEEEEEEEvNT_6ParamsE,@"STO_CUDA_ENTRY STV_DEFAULT"
_ZN7cutlass13device_kernelIN5flash19enable_sm80_to_sm89INS1_16FlashAttnBwdSm80INS1_25CollectiveMainloopBwdSm80ILi2ELi2EN4cute5tupleIJNS5_1CILi64EEENS7_ILi128EEES9_EEENS_10bfloat16_tEfNS_4arch4Sm80ELb0ELb0ELb0ELb1ELb0ELb0ELb0ELb0ELi2ELi2ELi2ELi2ELb0EEENS1_21CollectiveEpilogueBwdISA_SB_SD_Li256ELb1ELb0ELi4EEENS1_19SingleTileSchedulerILb1ELb0ELb0ELi128EEEEEEEEEvNT_6ParamsE:
[----:B------:R-:W-:Y:S01]  /*0000*/  LDC R1, c[0x0][0x28] ;  /* 0x00000a00ff017b82 */ /* 0x000fe20000000800 */
[----:B------:R-:W-:Y:S05]  /*0010*/  EXIT ;  /* 0x000000000000794d */ /* 0x000fea0003800000 */
.L_x_40:
        /* <DEDUP_REMOVED lines=14> */
.L_x_126:


//--------------------- .text._ZN7cutlass13device_kernelIN5flash19enable_sm80_to_sm89INS1_16FlashAttnBwdSm80INS1_25CollectiveMainloopBwdSm80ILi2ELi2EN4cute5tupleIJNS5_1CILi64EEENS7_ILi128EEES9_EEENS_10bfloat16_tEfNS_4arch4Sm80ELb0ELb0ELb0ELb1ELb1ELb0ELb0ELb0ELi2ELi2ELi2ELi2ELb0EEENS1_21CollectiveEpilogueBwdISA_SB_SD_Li256ELb1ELb0ELi4EEENS1_19SingleTileSchedulerILb1ELb0ELb0ELi128EEEEEEEEEvNT_6ParamsE --------------------------
	.section	.text._ZN7cutlass13device_kernelIN5flash19enable_sm80_to_sm89INS1_16FlashAttnBwdSm80INS1_25CollectiveMainloopBwdSm80ILi2ELi2EN4cute5tupleIJNS5_1CILi64EEENS7_ILi128EEES9_EEENS_10bfloat16_tEfNS_4arch4Sm80ELb0ELb0ELb0ELb1ELb1ELb0ELb0ELb0ELi2ELi2ELi2ELi2ELb0EEENS1_21CollectiveEpilogueBwdISA_SB_SD_Li256ELb1ELb0ELi4EEENS1_19SingleTileSchedulerILb1ELb0ELb0ELi128EEEEEEEEEvNT_6ParamsE,"ax",@progbits
	.align	128
.text._ZN7cutlass13device_kernelIN5flash19enable_sm80_to_sm89INS1_16FlashAttnBwdSm80INS1_25CollectiveMainloopBwdSm80ILi2ELi2EN4cute5tupleIJNS5_1CILi64EEENS7_ILi128EEES9_EEENS_10bfloat16_tEfNS_4arch4Sm80ELb0ELb0ELb0ELb1ELb1ELb0ELb0ELb0ELi2ELi2ELi2ELi2ELb0EEENS1_21CollectiveEpilogueBwdISA_SB_SD_Li256ELb1ELb0ELi4EEENS1_19SingleTileSchedulerILb1ELb0ELb0ELi128EEEEEEEEEvNT_6ParamsE:
        .type           _ZN7cutlass13device_kernelIN5flash19enable_sm80_to_sm89INS1_16FlashAttnBwdSm80INS1_25CollectiveMainloopBwdSm80ILi2ELi2EN4cute5tupleIJNS5_1CILi64EEENS7_ILi128EEES9_EEENS_10bfloat16_tEfNS_4arch4Sm80ELb0ELb0ELb0ELb1ELb1ELb0ELb0ELb0ELi2ELi2ELi2ELi2ELb0EEENS1_21CollectiveEpilogueBwdISA_SB_SD_Li256ELb1ELb0ELi4EEENS1_19SingleTileSchedulerILb1ELb0ELb0ELi128EEEEEEEEEvNT_6ParamsE,@function
        .size           _ZN7cutlass13device_kernelIN5flash19enable_sm80_to_sm89INS1_16FlashAttnBwdSm80INS1_25CollectiveMainloopBwdSm80ILi2ELi2EN4cute5tupleIJNS5_1CILi64EEENS7_ILi128EEES9_EEENS_10bfloat16_tEfNS_4arch4Sm80ELb0ELb0ELb0ELb1ELb1ELb0ELb0ELb0ELi2ELi2ELi2ELi2ELb0EEENS1_21CollectiveEpilogueBwdISA_SB_SD_Li256ELb1ELb0ELi4EEENS1_19SingleTileSchedulerILb1ELb0ELb0ELi128EEEEEEEEEvNT_6ParamsE,(.L_x_127 - _ZN7cutlass13device_kernelIN5flash19enable_sm80_to_sm89INS1_16FlashAttnBwdSm80INS1_25CollectiveMainloopBwdSm80ILi2ELi2EN4cute5tupleIJNS5_1CILi64EEENS7_ILi128EEES9_EEENS_10bfloat16_tEfNS_4arch4Sm80ELb0ELb0ELb0ELb1ELb1ELb0ELb0ELb0ELi2ELi2ELi2ELi2ELb0EEENS1_21CollectiveEpilogueBwdISA_SB_SD_Li256ELb1ELb0ELi4EEENS1_19SingleTileSchedulerILb1ELb0ELb0ELi128EEEEEEEEEvNT_6ParamsE)
        .other          _ZN7cutlass13device_kernelIN5flash19enable_sm80_to_sm89INS1_16FlashAttnBwdSm80INS1_25CollectiveMainloopBwdSm80ILi2ELi2EN4cute5tupleIJNS5_1CILi64EEENS7_ILi128EEES9_EEENS_10bfloat16_tEfNS_4arch4Sm80ELb0ELb0ELb0ELb1ELb1ELb0ELb0ELb0ELi2ELi2ELi2ELi2ELb0EEENS1_21CollectiveEpilogueBwdISA_SB_SD_Li256ELb1ELb0ELi4EEENS1_19SingleTileSchedulerILb1ELb0ELb0ELi128EEEEEEEEEvNT_6ParamsE,@"STO_CUDA_ENTRY STV_DEFAULT"
_ZN7cutlass13device_kernelIN5flash19enable_sm80_to_sm89INS1_16FlashAttnBwdSm80INS1_25CollectiveMainloopBwdSm80ILi2ELi2EN4cute5tupleIJNS5_1CILi64EEENS7_ILi128EEES9_EEENS_10bfloat16_tEfNS_4arch4Sm80ELb0ELb0ELb0ELb1ELb1ELb0ELb0ELb0ELi2ELi2ELi2ELi2ELb0EEENS1_21CollectiveEpilogueBwdISA_SB_SD_Li256ELb1ELb0ELi4EEENS1_19SingleTileSchedulerILb1ELb0ELb0ELi128EEEEEEEEEvNT_6ParamsE:
[----:B------:R-:W-:Y:S01]  /*0000*/  LDC R1, c[0x0][0x28] ;  /* 0x00000a00ff017b82 */ /* 0x000fe20000000800 */
[----:B------:R-:W-:Y:S05]  /*0010*/  EXIT ;  /* 0x000000000000794d */ /* 0x000fea0003800000 */
.L_x_41:
        /* <DEDUP_REMOVED lines=14> */
.L_x_127:


//--------------------- .text._ZN7cutlass13device_kernelIN5flash19enable_sm80_to_sm89INS1_16FlashAttnBwdSm80INS1_25CollectiveMainloopBwdSm80ILi2ELi2EN4cute5tupleIJNS5_1CILi64EEENS7_ILi128EEES9_EEENS_10bfloat16_tEfNS_4arch4Sm80ELb0ELb0ELb0ELb1ELb0ELb0ELb0ELb0ELi2ELi2ELi2ELi2ELb0EEENS1_24CollectiveEpilogueBwdGQAISA_fSD_Li256ELb1ELb0EEENS1_19SingleTileSchedulerILb1ELb0ELb0ELi128EEEEEEEEEvNT_6ParamsE --------------------------
	.section	.text._ZN7cutlass13device_kernelIN5flash19enable_sm80_to_sm89INS1_16FlashAttnBwdSm80INS1_25CollectiveMainloopBwdSm80ILi2ELi2EN4cute5tupleIJNS5_1CILi64EEENS7_ILi128EEES9_EEENS_10bfloat16_tEfNS_4arch4Sm80ELb0ELb0ELb0ELb1ELb0ELb0ELb0ELb0ELi2ELi2ELi2ELi2ELb0EEENS1_24CollectiveEpilogueBwdGQAISA_fSD_Li256ELb1ELb0EEENS1_19SingleTileSchedulerILb1ELb0ELb0ELi128EEEEEEEEEvNT_6ParamsE,"ax",@progbits
	.align	128
.text._ZN7cutlass13device_kernelIN5flash19enable_sm80_to_sm89INS1_16FlashAttnBwdSm80INS1_25CollectiveMainloopBwdSm80ILi2ELi2EN4cute5tupleIJNS5_1CILi64EEENS7_ILi128EEES9_EEENS_10bfloat16_tEfNS_4arch4Sm80ELb0ELb0ELb0ELb1ELb0ELb0ELb0ELb0ELi2ELi2ELi2ELi2ELb0EEENS1_24CollectiveEpilogueBwdGQAISA_fSD_Li256ELb1ELb0EEENS1_19SingleTileSchedulerILb1ELb0ELb0ELi128EEEEEEEEEvNT_6ParamsE:
        .type           _ZN7cutlass13device_kernelIN5flash19enable_sm80_to_sm89INS1_16FlashAttnBwdSm80INS1_25CollectiveMainloopBwdSm80ILi2ELi2EN4cute5tupleIJNS5_1CILi64EEENS7_ILi128EEES9_EEENS_10bfloat16_tEfNS_4arch4Sm80ELb0ELb0ELb0ELb1ELb0ELb0ELb0ELb0ELi2ELi2ELi2ELi2ELb0EEENS1_24CollectiveEpilogueBwdGQAISA_fSD_Li256ELb1ELb0EEENS1_19SingleTileSchedulerILb1ELb0ELb0ELi128EEEEEEEEEvNT_6ParamsE,@function
        .size           _ZN7cutlass13device_kernelIN5flash19enable_sm80_to_sm89INS1_16FlashAttnBwdSm80INS1_25CollectiveMainloopBwdSm80ILi2ELi2EN4cute5tupleIJNS5_1CILi64EEENS7_ILi128EEES9_EEENS_10bfloat16_tEfNS_4arch4Sm80ELb0ELb0ELb0ELb1ELb0ELb0ELb0ELb0ELi2ELi2ELi2ELi2ELb0EEENS1_24CollectiveEpilogueBwdGQAISA_fSD_Li256ELb1ELb0EEENS1_19SingleTileSchedulerILb1ELb0ELb0ELi128EEEEEEEEEvNT_6ParamsE,(.L_x_128 - _ZN7cutlass13device_kernelIN5flash19enable_sm80_to_sm89INS1_16FlashAttnBwdSm80INS1_25CollectiveMainloopBwdSm80ILi2ELi2EN4cute5tupleIJNS5_1CILi64EEENS7_ILi128EEES9_EEENS_10bfloat16_tEfNS_4arch4Sm80ELb0ELb0ELb0ELb1ELb0ELb0ELb0ELb0ELi2ELi2ELi2ELi2ELb0EEENS1_24CollectiveEpilogueBwdGQAISA_fSD_Li256ELb1ELb0EEENS1_19SingleTileSchedulerILb1ELb0ELb0ELi128EEEEEEEEEvNT_6ParamsE)
        .other          _ZN7cutlass13device_kernelIN5flash19enable_sm80_to_sm89INS1_16FlashAttnBwdSm80INS1_25CollectiveMainloopBwdSm80ILi2ELi2EN4cute5tupleIJNS5_1CILi64EEENS7_ILi128EEES9_EEENS_10bfloat16_tEfNS_4arch4Sm80ELb0ELb0ELb0ELb1ELb0ELb0ELb0ELb0ELi2ELi2ELi2ELi2ELb0EEENS1_24CollectiveEpilogueBwdGQAISA_fSD_Li256ELb1ELb0EEENS1_19SingleTileSchedulerILb1ELb0ELb0ELi128EEEEEEEEEvNT_6ParamsE,@"STO_CUDA_ENTRY STV_DEFAULT"
_ZN7cutlass13device_kernelIN5flash19enable_sm80_to_sm89INS1_16FlashAttnBwdSm80INS1_25CollectiveMainloopBwdSm80ILi2ELi2EN4cute5tupleIJNS5_1CILi64EEENS7_ILi128EEES9_EEENS_10bfloat16_tEfNS_4arch4Sm80ELb0ELb0ELb0ELb1ELb0ELb0ELb0ELb0ELi2ELi2ELi2ELi2ELb0EEENS1_24CollectiveEpilogueBwdGQAISA_fSD_Li256ELb1ELb0EEENS1_19SingleTileSchedulerILb1ELb0ELb0ELi128EEEEEEEEEvNT_6ParamsE:
[----:B------:R-:W-:Y:S01]  /*0000*/  LDC R1, c[0x0][0x28] ;  /* 0x00000a00ff017b82 */ /* 0x000fe20000000800 */
[----:B------:R-:W-:Y:S05]  /*0010*/  EXIT ;  /* 0x000000000000794d */ /* 0x000fea0003800000 */
.L_x_42:
        /* <DEDUP_REMOVED lines=14> */
.L_x_128:


//--------------------- .text._ZN7cutlass13device_kernelIN5flash19enable_sm80_to_sm89INS1_16FlashAttnBwdSm80INS1_25CollectiveMainloopBwdSm80ILi2ELi2EN4cute5tupleIJNS5_1CILi64EEENS7_ILi128EEES9_EEENS_10bfloat16_tEfNS_4arch4Sm80ELb0ELb0ELb0ELb1ELb1ELb0ELb0ELb0ELi2ELi2ELi2ELi2ELb0EEENS1_24CollectiveEpilogueBwdGQAISA_fSD_Li256ELb1ELb1EEENS1_19SingleTileSchedulerILb1ELb0ELb0ELi128EEEEEEEEEvNT_6ParamsE --------------------------
	.section	.text._ZN7cutlass13device_kernelIN5flash19enable_sm80_to_sm89INS1_16FlashAttnBwdSm80INS1_25CollectiveMainloopBwdSm80ILi2ELi2EN4cute5tupleIJNS5_1CILi64EEENS7_ILi128EEES9_EEENS_10bfloat16_tEfNS_4arch4Sm80ELb0ELb0ELb0ELb1ELb1ELb0ELb0ELb0ELi2ELi2ELi2ELi2ELb0EEENS1_24CollectiveEpilogueBwdGQAISA_fSD_Li256ELb1ELb1EEENS1_19SingleTileSchedulerILb1ELb0ELb0ELi128EEEEEEEEEvNT_6ParamsE,"ax",@progbits
	.align	128
.text._ZN7cutlass13device_kernelIN5flash19enable_sm80_to_sm89INS1_16FlashAttnBwdSm80INS1_25CollectiveMainloopBwdSm80ILi2ELi2EN4cute5tupleIJNS5_1CILi64EEENS7_ILi128EEES9_EEENS_10bfloat16_tEfNS_4arch4Sm80ELb0ELb0ELb0ELb1ELb1ELb0ELb0ELb0ELi2ELi2ELi2ELi2ELb0EEENS1_24CollectiveEpilogueBwdGQAISA_fSD_Li256ELb1ELb1EEENS1_19SingleTileSchedulerILb1ELb0ELb0ELi128EEEEEEEEEvNT_6ParamsE:
        .type           _ZN7cutlass13device_kernelIN5flash19enable_sm80_to_sm89INS1_16FlashAttnBwdSm80INS1_25CollectiveMainloopBwdSm80ILi2ELi2EN4cute5tupleIJNS5_1CILi64EEENS7_ILi128EEES9_EEENS_10bfloat16_tEfNS_4arch4Sm80ELb0ELb0ELb0ELb1ELb1ELb0ELb0ELb0ELi2ELi2ELi2ELi2ELb0EEENS1_24CollectiveEpilogueBwdGQAISA_fSD_Li256ELb1ELb1EEENS1_19SingleTileSchedulerILb1ELb0ELb0ELi128EEEEEEEEEvNT_6ParamsE,@function
        .size           _ZN7cutlass13device_kernelIN5flash19enable_sm80_to_sm89INS1_16FlashAttnBwdSm80INS1_25CollectiveMainloopBwdSm80ILi2ELi2EN4cute5tupleIJNS5_1CILi64EEENS7_ILi128EEES9_EEENS_10bfloat16_tEfNS_4arch4Sm80ELb0ELb0ELb0ELb1ELb1ELb0ELb0ELb0ELi2ELi2ELi2ELi2ELb0EEENS1_24CollectiveEpilogueBwdGQAISA_fSD_Li256ELb1ELb1EEENS1_19SingleTileSchedulerILb1ELb0ELb0ELi128EEEEEEEEEvNT_6ParamsE,(.L_x_129 - _ZN7cutlass13device_kernelIN5flash19enable_sm80_to_sm89INS1_16FlashAttnBwdSm80INS1_25CollectiveMainloopBwdSm80ILi2ELi2EN4cute5tupleIJNS5_1CILi64EEENS7_ILi128EEES9_EEENS_10bfloat16_tEfNS_4arch4Sm80ELb0ELb0ELb0ELb1ELb1ELb0ELb0ELb0ELi2ELi2ELi2ELi2ELb0EEENS1_24CollectiveEpilogueBwdGQAISA_fSD_Li256ELb1ELb1EEENS1_19SingleTileSchedulerILb1ELb0ELb0ELi128EEEEEEEEEvNT_6ParamsE)
        .other          _ZN7cutlass13device_kernelIN5flash19enable_sm80_to_sm89INS1_16FlashAttnBwdSm80INS1_25CollectiveMainloopBwdSm80ILi2ELi2EN4cute5tupleIJNS5_1CILi64EEENS7_ILi128EEES9_EEENS_10bfloat16_tEfNS_4arch4Sm80ELb0ELb0ELb0ELb1ELb1ELb0ELb0ELb0ELi2ELi2ELi2ELi2ELb0EEENS1_24CollectiveEpilogueBwdGQAISA_fSD_Li256ELb1ELb1EEENS1_19SingleTileSchedulerILb1ELb0ELb0ELi128EEEEEEEEEvNT_6ParamsE,@"STO_CUDA_ENTRY STV_DEFAULT"
_ZN7cutlass13device_kernelIN5flash19enable_sm80_to_sm89INS1_16FlashAttnBwdSm80INS1_25CollectiveMainloopBwdSm80ILi2ELi2EN4cute5tupleIJNS5_1CILi64EEENS7_ILi128EEES9_EEENS_10bfloat16_tEfNS_4arch4Sm80ELb0ELb0ELb0ELb1ELb1ELb0ELb0ELb0ELi2ELi2ELi2ELi2ELb0EEENS1_24CollectiveEpilogueBwdGQAISA_fSD_Li256ELb1ELb1EEENS1_19SingleTileSchedulerILb1ELb0ELb0ELi128EEEEEEEEEvNT_6ParamsE:
[----:B------:R-:W-:Y:S01]  /*0000*/  LDC R1, c[0x0][0x28] ;  /* 0x00000a00ff017b82 */ /* 0x000fe20000000800 */
[----:B------:R-:W-:Y:S05]  /*0010*/  EXIT ;  /* 0x000000000000794d */ /* 0x000fea0003800000 */
.L_x_43:
        /* <DEDUP_REMOVED lines=14> */
.L_x_129:


//--------------------- .text._ZN7cutlass13device_kernelIN5flash19enable_sm80_to_sm89INS1_16FlashAttnBwdSm80INS1_25CollectiveMainloopBwdSm80ILi2ELi2EN4cute5tupleIJNS5_1CILi64EEENS7_ILi128EEES9_EEENS_10bfloat16_tEfNS_4arch4Sm80ELb0ELb1ELb0ELb0ELb0ELb0ELb0ELb0ELi2ELi2ELi2ELi2ELb0EEENS1_21CollectiveEpilogueBwdISA_SB_SD_Li256ELb0ELb0ELi4EEENS1_19SingleTileSchedulerILb0ELb0ELb0ELi128EEEEEEEEEvNT_6ParamsE --------------------------
	.section	.text._ZN7cutlass13device_kernelIN5flash19enable_sm80_to_sm89INS1_16FlashAttnBwdSm80INS1_25CollectiveMainloopBwdSm80ILi2ELi2EN4cute5tupleIJNS5_1CILi64EEENS7_ILi128EEES9_EEENS_10bfloat16_tEfNS_4arch4Sm80ELb0ELb1ELb0ELb0ELb0ELb0ELb0ELb0ELi2ELi2ELi2ELi2ELb0EEENS1_21CollectiveEpilogueBwdISA_SB_SD_Li256ELb0ELb0ELi4EEENS1_19SingleTileSchedulerILb0ELb0ELb0ELi128EEEEEEEEEvNT_6ParamsE,"ax",@progbits
	.align	128
.text._ZN7cutlass13device_kernelIN5flash19enable_sm80_to_sm89INS1_16FlashAttnBwdSm80INS1_25CollectiveMainloopBwdSm80ILi2ELi2EN4cute5tupleIJNS5_1CILi64EEENS7_ILi128EEES9_EEENS_10bfloat16_tEfNS_4arch4Sm80ELb0ELb1ELb0ELb0ELb0ELb0ELb0ELb0ELi2ELi2ELi2ELi2ELb0EEENS1_21CollectiveEpilogueBwdISA_SB_SD_Li256ELb0ELb0ELi4EEENS1_19SingleTileSchedulerILb0ELb0ELb0ELi128EEEEEEEEEvNT_6ParamsE:
        .type           _ZN7cutlass13device_kernelIN5flash19enable_sm80_to_sm89INS1_16FlashAttnBwdSm80INS1_25CollectiveMainloopBwdSm80ILi2ELi2EN4cute5tupleIJNS5_1CILi64EEENS7_ILi128EEES9_EEENS_10bfloat16_tEfNS_4arch4Sm80ELb0ELb1ELb0ELb0ELb0ELb0ELb0ELb0ELi2ELi2ELi2ELi2ELb0EEENS1_21CollectiveEpilogueBwdISA_SB_SD_Li256ELb0ELb0ELi4EEENS1_19SingleTileSchedulerILb0ELb0ELb0ELi128EEEEEEEEEvNT_6ParamsE,@function
        .size           _ZN7cutlass13device_kernelIN5flash19enable_sm80_to_sm89INS1_16FlashAttnBwdSm80INS1_25CollectiveMainloopBwdSm80ILi2ELi2EN4cute5tupleIJNS5_1CILi64EEENS7_ILi128EEES9_EEENS_10bfloat16_tEfNS_4arch4Sm80ELb0ELb1ELb0ELb0ELb0ELb0ELb0ELb0ELi2ELi2ELi2ELi2ELb0EEENS1_21CollectiveEpilogueBwdISA_SB_SD_Li256ELb0ELb0ELi4EEENS1_19SingleTileSchedulerILb0ELb0ELb0ELi128EEEEEEEEEvNT_6ParamsE,(.L_x_130 - _ZN7cutlass13device_kernelIN5flash19enable_sm80_to_sm89INS1_16FlashAttnBwdSm80INS1_25CollectiveMainloopBwdSm80ILi2ELi2EN4cute5tupleIJNS5_1CILi64EEENS7_ILi128EEES9_EEENS_10bfloat16_tEfNS_4arch4Sm80ELb0ELb1ELb0ELb0ELb0ELb0ELb0ELb0ELi2ELi2ELi2ELi2ELb0EEENS1_21CollectiveEpilogueBwdISA_SB_SD_Li256ELb0ELb0ELi4EEENS1_19SingleTileSchedulerILb0ELb0ELb0ELi128EEEEEEEEEvNT_6ParamsE)
        .other          _ZN7cutlass13device_kernelIN5flash19enable_sm80_to_sm89INS1_16FlashAttnBwdSm80INS1_25CollectiveMainloopBwdSm80ILi2ELi2EN4cute5tupleIJNS5_1CILi64EEENS7_ILi128EEES9_EEENS_10bfloat16_tEfNS_4arch4Sm80ELb0ELb1ELb0ELb0ELb0ELb0ELb0ELb0ELi2ELi2ELi2ELi2ELb0EEENS1_21CollectiveEpilogueBwdISA_SB_SD_Li256ELb0ELb0ELi4EEENS1_19SingleTileSchedulerILb0ELb0ELb0ELi128EEEEEEEEEvNT_6ParamsE,@"STO_CUDA_ENTRY STV_DEFAULT"
_ZN7cutlass13device_kernelIN5flash19enable_sm80_to_sm89INS1_16FlashAttnBwdSm80INS1_25CollectiveMainloopBwdSm80ILi2ELi2EN4cute5tupleIJNS5_1CILi64EEENS7_ILi128EEES9_EEENS_10bfloat16_tEfNS_4arch4Sm80ELb0ELb1ELb0ELb0ELb0ELb0ELb0ELb0ELi2ELi2ELi2ELi2ELb0EEENS1_21CollectiveEpilogueBwdISA_SB_SD_Li256ELb0ELb0ELi4EEENS1_19SingleTileSchedulerILb0ELb0ELb0ELi128EEEEEEEEEvNT_6ParamsE:
[----:B------:R-:W-:Y:S01]  /*0000*/  LDC R1, c[0x0][0x28] ;  /* 0x00000a00ff017b82 */ /* 0x000fe20000000800 */
[----:B------:R-:W-:Y:S05]  /*0010*/  EXIT ;  /* 0x000000000000794d */ /* 0x000fea0003800000 */
.L_x_44:
        /* <DEDUP_REMOVED lines=14> */
.L_x_130:


//--------------------- .text._ZN7cutlass13device_kernelIN5flash19enable_sm80_to_sm89INS1_16FlashAttnBwdSm80INS1_25CollectiveMainloopBwdSm80ILi2ELi2EN4cute5tupleIJNS5_1CILi64EEENS7_ILi128EEES9_EEENS_10bfloat16_tEfNS_4arch4Sm80ELb0ELb1ELb0ELb0ELb1ELb0ELb0ELb0ELi2ELi2ELi2ELi2ELb0EEENS1_21CollectiveEpilogueBwdISA_SB_SD_Li256ELb0ELb0ELi4EEENS1_19SingleTileSchedulerILb0ELb0ELb0ELi128EEEEEEEEEvNT_6ParamsE --------------------------
	.section	.text._ZN7cutlass13device_kernelIN5flash19enable_sm80_to_sm89INS1_16FlashAttnBwdSm80INS1_25CollectiveMainloopBwdSm80ILi2ELi2EN4cute5tupleIJNS5_1CILi64EEENS7_ILi128EEES9_EEENS_10bfloat16_tEfNS_4arch4Sm80ELb0ELb1ELb0ELb0ELb1ELb0ELb0ELb0ELi2ELi2ELi2ELi2ELb0EEENS1_21CollectiveEpilogueBwdISA_SB_SD_Li256ELb0ELb0ELi4EEENS1_19SingleTileSchedulerILb0ELb0ELb0ELi128EEEEEEEEEvNT_6ParamsE,"ax",@progbits
	.align	128
.text._ZN7cutlass13device_kernelIN5flash19enable_sm80_to_sm89INS1_16FlashAttnBwdSm80INS1_25CollectiveMainloopBwdSm80ILi2ELi2EN4cute5tupleIJNS5_1CILi64EEENS7_ILi128EEES9_EEENS_10bfloat16_tEfNS_4arch4Sm80ELb0ELb1ELb0ELb0ELb1ELb0ELb0ELb0ELi2ELi2ELi2ELi2ELb0EEENS1_21CollectiveEpilogueBwdISA_SB_SD_Li256ELb0ELb0ELi4EEENS1_19SingleTileSchedulerILb0ELb0ELb0ELi128EEEEEEEEEvNT_6ParamsE:
        .type           _ZN7cutlass13device_kernelIN5flash19enable_sm80_to_sm89INS1_16FlashAttnBwdSm80INS1_25CollectiveMainloopBwdSm80ILi2ELi2EN4cute5tupleIJNS5_1CILi64EEENS7_ILi128EEES9_EEENS_10bfloat16_tEfNS_4arch4Sm80ELb0ELb1ELb0ELb0ELb1ELb0ELb0ELb0ELi2ELi2ELi2ELi2ELb0EEENS1_21CollectiveEpilogueBwdISA_SB_SD_Li256ELb0ELb0ELi4EEENS1_19SingleTileSchedulerILb0ELb0ELb0ELi128EEEEEEEEEvNT_6ParamsE,@function
        .size           _ZN7cutlass13device_kernelIN5flash19enable_sm80_to_sm89INS1_16FlashAttnBwdSm80INS1_25CollectiveMainloopBwdSm80ILi2ELi2EN4cute5tupleIJNS5_1CILi64EEENS7_ILi128EEES9_EEENS_10bfloat16_tEfNS_4arch4Sm80ELb0ELb1ELb0ELb0ELb1ELb0ELb0ELb0ELi2ELi2ELi2ELi2ELb0EEENS1_21CollectiveEpilogueBwdISA_SB_SD_Li256ELb0ELb0ELi4EEENS1_19SingleTileSchedulerILb0ELb0ELb0ELi128EEEEEEEEEvNT_6ParamsE,(.L_x_131 - _ZN7cutlass13device_kernelIN5flash19enable_sm80_to_sm89INS1_16FlashAttnBwdSm80INS1_25CollectiveMainloopBwdSm80ILi2ELi2EN4cute5tupleIJNS5_1CILi64EEENS7_ILi128EEES9_EEENS_10bfloat16_tEfNS_4arch4Sm80ELb0ELb1ELb0ELb0ELb1ELb0ELb0ELb0ELi2ELi2ELi2ELi2ELb0EEENS1_21CollectiveEpilogueBwdISA_SB_SD_Li256ELb0ELb0ELi4EEENS1_19SingleTileSchedulerILb0ELb0ELb0ELi128EEEEEEEEEvNT_6ParamsE)
        .other          _ZN7cutlass13device_kernelIN5flash19enable_sm80_to_sm89INS1_16FlashAttnBwdSm80INS1_25CollectiveMainloopBwdSm80ILi2ELi2EN4cute5tupleIJNS5_1CILi64EEENS7_ILi128EEES9_EEENS_10bfloat16_tEfNS_4arch4Sm80ELb0ELb1ELb0ELb0ELb1ELb0ELb0ELb0ELi2ELi2ELi2ELi2ELb0EEENS1_21CollectiveEpilogueBwdISA_SB_SD_Li256ELb0ELb0ELi4EEENS1_19SingleTileSchedulerILb0ELb0ELb0ELi128EEEEEEEEEvNT_6ParamsE,@"STO_CUDA_ENTRY STV_DEFAULT"
_ZN7cutlass13device_kernelIN5flash19enable_sm80_to_sm89INS1_16FlashAttnBwdSm80INS1_25CollectiveMainloopBwdSm80ILi2ELi2EN4cute5tupleIJNS5_1CILi64EEENS7_ILi128EEES9_EEENS_10bfloat16_tEfNS_4arch4Sm80ELb0ELb1ELb0ELb0ELb1ELb0ELb0ELb0ELi2ELi2ELi2ELi2ELb0EEENS1_21CollectiveEpilogueBwdISA_SB_SD_Li256ELb0ELb0ELi4EEENS1_19SingleTileSchedulerILb0ELb0ELb0ELi128EEEEEEEEEvNT_6ParamsE:
[----:B------:R-:W-:Y:S01]  /*0000*/  LDC R1, c[0x0][0x28] ;  /* 0x00000a00ff017b82 */ /* 0x000fe20000000800 */
[----:B------:R-:W-:Y:S05]  /*0010*/  EXIT ;  /* 0x000000000000794d */ /* 0x000fea0003800000 */
.L_x_45:
        /* <DEDUP_REMOVED lines=14> */
.L_x_131:


//--------------------- .text._ZN7cutlass13device_kernelIN5flash19enable_sm80_to_sm89INS1_16FlashAttnBwdSm80INS1_25CollectiveMainloopBwdSm80ILi2ELi2EN4cute5tupleIJNS5_1CILi64EEENS7_ILi128EEES9_EEENS_10bfloat16_tEfNS_4arch4Sm80ELb0ELb1ELb0ELb0ELb0ELb0ELb0ELb0ELi2ELi2ELi2ELi2ELb0EEENS1_24CollectiveEpilogueBwdGQAISA_fSD_Li256ELb0ELb0EEENS1_19SingleTileSchedulerILb0ELb0ELb0ELi128EEEEEEEEEvNT_6ParamsE --------------------------
	.section	.text._ZN7cutlass13device_kernelIN5flash19enable_sm80_to_sm89INS1_16FlashAttnBwdSm80INS1_25CollectiveMainloopBwdSm80ILi2ELi2EN4cute5tupleIJNS5_1CILi64EEENS7_ILi128EEES9_EEENS_10bfloat16_tEfNS_4arch4Sm80ELb0ELb1ELb0ELb0ELb0ELb0ELb0ELb0ELi2ELi2ELi2ELi2ELb0EEENS1_24CollectiveEpilogueBwdGQAISA_fSD_Li256ELb0ELb0EEENS1_19SingleTileSchedulerILb0ELb0ELb0ELi128EEEEEEEEEvNT_6ParamsE,"ax",@progbits
	.align	128
.text._ZN7cutlass13device_kernelIN5flash19enable_sm80_to_sm89INS1_16FlashAttnBwdSm80INS1_25CollectiveMainloopBwdSm80ILi2ELi2EN4cute5tupleIJNS5_1CILi64EEENS7_ILi128EEES9_EEENS_10bfloat16_tEfNS_4arch4Sm80ELb0ELb1ELb0ELb0ELb0ELb0ELb0ELb0ELi2ELi2ELi2ELi2ELb0EEENS1_24CollectiveEpilogueBwdGQAISA_fSD_Li256ELb0ELb0EEENS1_19SingleTileSchedulerILb0ELb0ELb0ELi128EEEEEEEEEvNT_6ParamsE:
        .type           _ZN7cutlass13device_kernelIN5flash19enable_sm80_to_sm89INS1_16FlashAttnBwdSm80INS1_25CollectiveMainloopBwdSm80ILi2ELi2EN4cute5tupleIJNS5_1CILi64EEENS7_ILi128EEES9_EEENS_10bfloat16_tEfNS_4arch4Sm80ELb0ELb1ELb0ELb0ELb0ELb0ELb0ELb0ELi2ELi2ELi2ELi2ELb0EEENS1_24CollectiveEpilogueBwdGQAISA_fSD_Li256ELb0ELb0EEENS1_19SingleTileSchedulerILb0ELb0ELb0ELi128EEEEEEEEEvNT_6ParamsE,@function
        .size           _ZN7cutlass13device_kernelIN5flash19enable_sm80_to_sm89INS1_16FlashAttnBwdSm80INS1_25CollectiveMainloopBwdSm80ILi2ELi2EN4cute5tupleIJNS5_1CILi64EEENS7_ILi128EEES9_EEENS_10bfloat16_tEfNS_4arch4Sm80ELb0ELb1ELb0ELb0ELb0ELb0ELb0ELb0ELi2ELi2ELi2ELi2ELb0EEENS1_24CollectiveEpilogueBwdGQAISA_fSD_Li256ELb0ELb0EEENS1_19SingleTileSchedulerILb0ELb0ELb0ELi128EEEEEEEEEvNT_6ParamsE,(.L_x_132 - _ZN7cutlass13device_kernelIN5flash19enable_sm80_to_sm89INS1_16FlashAttnBwdSm80INS1_25CollectiveMainloopBwdSm80ILi2ELi2EN4cute5tupleIJNS5_1CILi64EEENS7_ILi128EEES9_EEENS_10bfloat16_tEfNS_4arch4Sm80ELb0ELb1ELb0ELb0ELb0ELb0ELb0ELb0ELi2ELi2ELi2ELi2ELb0EEENS1_24CollectiveEpilogueBwdGQAISA_fSD_Li256ELb0ELb0EEENS1_19SingleTileSchedulerILb0ELb0ELb0ELi128EEEEEEEEEvNT_6ParamsE)
        .other          _ZN7cutlass13device_kernelIN5flash19enable_sm80_to_sm89INS1_16FlashAttnBwdSm80INS1_25CollectiveMainloopBwdSm80ILi2ELi2EN4cute5tupleIJNS5_1CILi64EEENS7_ILi128EEES9_EEENS_10bfloat16_tEfNS_4arch4Sm80ELb0ELb1ELb0ELb0ELb0ELb0ELb0ELb0ELi2ELi2ELi2ELi2ELb0EEENS1_24CollectiveEpilogueBwdGQAISA_fSD_Li256ELb0ELb0EEENS1_19SingleTileSchedulerILb0ELb0ELb0ELi128EEEEEEEEEvNT_6ParamsE,@"STO_CUDA_ENTRY STV_DEFAULT"
_ZN7cutlass13device_kernelIN5flash19enable_sm80_to_sm89INS1_16FlashAttnBwdSm80INS1_25CollectiveMainloopBwdSm80ILi2ELi2EN4cute5tupleIJNS5_1CILi64EEENS7_ILi128EEES9_EEENS_10bfloat16_tEfNS_4arch4Sm80ELb0ELb1ELb0ELb0ELb0ELb0ELb0ELb0ELi2ELi2ELi2ELi2ELb0EEENS1_24CollectiveEpilogueBwdGQAISA_fSD_Li256ELb0ELb0EEENS1_19SingleTileSchedulerILb0ELb0ELb0ELi128EEEEEEEEEvNT_6ParamsE:
[----:B------:R-:W-:Y:S01]  /*0000*/  LDC R1, c[0x0][0x28] ;  /* 0x00000a00ff017b82 */ /* 0x000fe20000000800 */
[----:B------:R-:W-:Y:S05]  /*0010*/  EXIT ;  /* 0x000000000000794d */ /* 0x000fea0003800000 */
.L_x_46:
        /* <DEDUP_REMOVED lines=14> */
.L_x_132:


//--------------------- .text._ZN7cutlass13device_kernelIN5flash19enable_sm80_to_sm89INS1_16FlashAttnBwdSm80INS1_25CollectiveMainloopBwdSm80ILi2ELi2EN4cute5tupleIJNS5_1CILi64EEENS7_ILi128EEES9_EEENS_10bfloat16_tEfNS_4arch4Sm80ELb0ELb1ELb0ELb0ELb1ELb0ELb0ELb0ELi2ELi2ELi2ELi2ELb0EEENS1_24CollectiveEpilogueBwdGQAISA_fSD_Li256ELb0ELb1EEENS1_19SingleTileSchedulerILb0ELb0ELb0ELi128EEEEEEEEEvNT_6ParamsE --------------------------
	.section	.text._ZN7cutlass13device_kernelIN5flash19enable_sm80_to_sm89INS1_16FlashAttnBwdSm80INS1_25CollectiveMainloopBwdSm80ILi2ELi2EN4cute5tupleIJNS5_1CILi64EEENS7_ILi128EEES9_EEENS_10bfloat16_tEfNS_4arch4Sm80ELb0ELb1ELb0ELb0ELb1ELb0ELb0ELb0ELi2ELi2ELi2ELi2ELb0EEENS1_24CollectiveEpilogueBwdGQAISA_fSD_Li256ELb0ELb1EEENS1_19SingleTileSchedulerILb0ELb0ELb0ELi128EEEEEEEEEvNT_6ParamsE,"ax",@progbits
	.align	128
.text._ZN7cutlass13device_kernelIN5flash19enable_sm80_to_sm89INS1_16FlashAttnBwdSm80INS1_25CollectiveMainloopBwdSm80ILi2ELi2EN4cute5tupleIJNS5_1CILi64EEENS7_ILi128EEES9_EEENS_10bfloat16_tEfNS_4arch4Sm80ELb0ELb1ELb0ELb0ELb1ELb0ELb0ELb0ELi2ELi2ELi2ELi2ELb0EEENS1_24CollectiveEpilogueBwdGQAISA_fSD_Li256ELb0ELb1EEENS1_19SingleTileSchedulerILb0ELb0ELb0ELi128EEEEEEEEEvNT_6ParamsE:
        .type           _ZN7cutlass13device_kernelIN5flash19enable_sm80_to_sm89INS1_16FlashAttnBwdSm80INS1_25CollectiveMainloopBwdSm80ILi2ELi2EN4cute5tupleIJNS5_1CILi64EEENS7_ILi128EEES9_EEENS_10bfloat16_tEfNS_4arch4Sm80ELb0ELb1ELb0ELb0ELb1ELb0ELb0ELb0ELi2ELi2ELi2ELi2ELb0EEENS1_24CollectiveEpilogueBwdGQAISA_fSD_Li256ELb0ELb1EEENS1_19SingleTileSchedulerILb0ELb0ELb0ELi128EEEEEEEEEvNT_6ParamsE,@function
        .size           _ZN7cutlass13device_kernelIN5flash19enable_sm80_to_sm89INS1_16FlashAttnBwdSm80INS1_25CollectiveMainloopBwdSm80ILi2ELi2EN4cute5tupleIJNS5_1CILi64EEENS7_ILi128EEES9_EEENS_10bfloat16_tEfNS_4arch4Sm80ELb0ELb1ELb0ELb0ELb1ELb0ELb0ELb0ELi2ELi2ELi2ELi2ELb0EEENS1_24CollectiveEpilogueBwdGQAISA_fSD_Li256ELb0ELb1EEENS1_19SingleTileSchedulerILb0ELb0ELb0ELi128EEEEEEEEEvNT_6ParamsE,(.L_x_133 - _ZN7cutlass13device_kernelIN5flash19enable_sm80_to_sm89INS1_16FlashAttnBwdSm80INS1_25CollectiveMainloopBwdSm80ILi2ELi2EN4cute5tupleIJNS5_1CILi64EEENS7_ILi128EEES9_EEENS_10bfloat16_tEfNS_4arch4Sm80ELb0ELb1ELb0ELb0ELb1ELb0ELb0ELb0ELi2ELi2ELi2ELi2ELb0EEENS1_24CollectiveEpilogueBwdGQAISA_fSD_Li256ELb0ELb1EEENS1_19SingleTileSchedulerILb0ELb0ELb0ELi128EEEEEEEEEvNT_6ParamsE)
        .other          _ZN7cutlass13device_kernelIN5flash19enable_sm80_to_sm89INS1_16FlashAttnBwdSm80INS1_25CollectiveMainloopBwdSm80ILi2ELi2EN4cute5tupleIJNS5_1CILi64EEENS7_ILi128EEES9_EEENS_10bfloat16_tEfNS_4arch4Sm80ELb0ELb1ELb0ELb0ELb1ELb0ELb0ELb0ELi2ELi2ELi2ELi2ELb0EEENS1_24CollectiveEpilogueBwdGQAISA_fSD_Li256ELb0ELb1EEENS1_19SingleTileSchedulerILb0ELb0ELb0ELi128EEEEEEEEEvNT_6ParamsE,@"STO_CUDA_ENTRY STV_DEFAULT"
_ZN7cutlass13device_kernelIN5flash19enable_sm80_to_sm89INS1_16FlashAttnBwdSm80INS1_25CollectiveMainloopBwdSm80ILi2ELi2EN4cute5tupleIJNS5_1CILi64EEENS7_ILi128EEES9_EEENS_10bfloat16_tEfNS_4arch4Sm80ELb0ELb1ELb0ELb0ELb1ELb0ELb0ELb0ELi2ELi2ELi2ELi2ELb0EEENS1_24CollectiveEpilogueBwdGQAISA_fSD_Li256ELb0ELb1EEENS1_19SingleTileSchedulerILb0ELb0ELb0ELi128EEEEEEEEEvNT_6ParamsE:
[----:B------:R-:W-:Y:S01]  /*0000*/  LDC R1, c[0x0][0x28] ;  /* 0x00000a00ff017b82 */ /* 0x000fe20000000800 */
[----:B------:R-:W-:Y:S05]  /*0010*/  EXIT ;  /* 0x000000000000794d */ /* 0x000fea0003800000 */
.L_x_47:
        /* <DEDUP_REMOVED lines=14> */
.L_x_133:


//--------------------- .text._ZN7cutlass13device_kernelIN5flash19enable_sm80_to_sm89INS1_16FlashAttnBwdSm80INS1_25CollectiveMainloopBwdSm80ILi2ELi2EN4cute5tupleIJNS5_1CILi64EEENS7_ILi128EEES9_EEENS_10bfloat16_tEfNS_4arch4Sm80ELb0ELb1ELb0ELb1ELb0ELb0ELb0ELb0ELi2ELi2ELi2ELi2ELb0EEENS1_21CollectiveEpilogueBwdISA_SB_SD_Li256ELb1ELb0ELi4EEENS1_19SingleTileSchedulerILb1ELb0ELb0ELi128EEEEEEEEEvNT_6ParamsE --------------------------
	.section	.text._ZN7cutlass13device_kernelIN5flash19enable_sm80_to_sm89INS1_16FlashAttnBwdSm80INS1_25CollectiveMainloopBwdSm80ILi2ELi2EN4cute5tupleIJNS5_1CILi64EEENS7_ILi128EEES9_EEENS_10bfloat16_tEfNS_4arch4Sm80ELb0ELb1ELb0ELb1ELb0ELb0ELb0ELb0ELi2ELi2ELi2ELi2ELb0EEENS1_21CollectiveEpilogueBwdISA_SB_SD_Li256ELb1ELb0ELi4EEENS1_19SingleTileSchedulerILb1ELb0ELb0ELi128EEEEEEEEEvNT_6ParamsE,"ax",@progbits
	.align	128
.text._ZN7cutlass13device_kernelIN5flash19enable_sm80_to_sm89INS1_16FlashAttnBwdSm80INS1_25CollectiveMainloopBwdSm80ILi2ELi2EN4cute5tupleIJNS5_1CILi64EEENS7_ILi128EEES9_EEENS_10bfloat16_tEfNS_4arch4Sm80ELb0ELb1ELb0ELb1ELb0ELb0ELb0ELb0ELi2ELi2ELi2ELi2ELb0EEENS1_21CollectiveEpilogueBwdISA_SB_SD_Li256ELb1ELb0ELi4EEENS1_19SingleTileSchedulerILb1ELb0ELb0ELi128EEEEEEEEEvNT_6ParamsE:
        .type           _ZN7cutlass13device_kernelIN5flash19enable_sm80_to_sm89INS1_16FlashAttnBwdSm80INS1_25CollectiveMainloopBwdSm80ILi2ELi2EN4cute5tupleIJNS5_1CILi64EEENS7_ILi128EEES9_EEENS_10bfloat16_tEfNS_4arch4Sm80ELb0ELb1ELb0ELb1ELb0ELb0ELb0ELb0ELi2ELi2ELi2ELi2ELb0EEENS1_21CollectiveEpilogueBwdISA_SB_SD_Li256ELb1ELb0ELi4EEENS1_19SingleTileSchedulerILb1ELb0ELb0ELi128EEEEEEEEEvNT_6ParamsE,@function
        .size           _ZN7cutlass13device_kernelIN5flash19enable_sm80_to_sm89INS1_16FlashAttnBwdSm80INS1_25CollectiveMainloopBwdSm80ILi2ELi2EN4cute5tupleIJNS5_1CILi64EEENS7_ILi128EEES9_EEENS_10bfloat16_tEfNS_4arch4Sm80ELb0ELb1ELb0ELb1ELb0ELb0ELb0ELb0ELi2ELi2ELi2ELi2ELb0EEENS1_21CollectiveEpilogueBwdISA_SB_SD_Li256ELb1ELb0ELi4EEENS1_19SingleTileSchedulerILb1ELb0ELb0ELi128EEEEEEEEEvNT_6ParamsE,(.L_x_134 - _ZN7cutlass13device_kernelIN5flash19enable_sm80_to_sm89INS1_16FlashAttnBwdSm80INS1_25CollectiveMainloopBwdSm80ILi2ELi2EN4cute5tupleIJNS5_1CILi64EEENS7_ILi128EEES9_EEENS_10bfloat16_tEfNS_4arch4Sm80ELb0ELb1ELb0ELb1ELb0ELb0ELb0ELb0ELi2ELi2ELi2ELi2ELb0EEENS1_21CollectiveEpilogueBwdISA_SB_SD_Li256ELb1ELb0ELi4EEENS1_19SingleTileSchedulerILb1ELb0ELb0ELi128EEEEEEEEEvNT_6ParamsE)
        .other          _ZN7cutlass13device_kernelIN5flash19enable_sm80_to_sm89INS1_16FlashAttnBwdSm80INS1_25CollectiveMainloopBwdSm80ILi2ELi2EN4cute5tupleIJNS5_1CILi64EEENS7_ILi128EEES9_EEENS_10bfloat16_tEfNS_4arch4Sm80ELb0ELb1ELb0ELb1ELb0ELb0ELb0ELb0ELi2ELi2ELi2ELi2ELb0EEENS1_21CollectiveEpilogueBwdISA_SB_SD_Li256ELb1ELb0ELi4EEENS1_19SingleTileSchedulerILb1ELb0ELb0ELi128EEEEEEEEEvNT_6ParamsE,@"STO_CUDA_ENTRY STV_DEFAULT"
_ZN7cutlass13device_kernelIN5flash19enable_sm80_to_sm89INS1_16FlashAttnBwdSm80INS1_25CollectiveMainloopBwdSm80ILi2ELi2EN4cute5tupleIJNS5_1CILi64EEENS7_ILi128EEES9_EEENS_10bfloat16_tEfNS_4arch4Sm80ELb0ELb1ELb0ELb1ELb0ELb0ELb0ELb0ELi2ELi2ELi2ELi2ELb0EEENS1_21CollectiveEpilogueBwdISA_SB_SD_Li256ELb1ELb0ELi4EEENS1_19SingleTileSchedulerILb1ELb0ELb0ELi128EEEEEEEEEvNT_6ParamsE:
[----:B------:R-:W-:Y:S01]  /*0000*/  LDC R1, c[0x0][0x28] ;  /* 0x00000a00ff017b82 */ /* 0x000fe20000000800 */
[----:B------:R-:W-:Y:S05]  /*0010*/  EXIT ;  /* 0x000000000000794d */ /* 0x000fea0003800000 */
.L_x_48:
        /* <DEDUP_REMOVED lines=14> */
.L_x_134:


//--------------------- .text._ZN7cutlass13device_kernelIN5flash19enable_sm80_to_sm89INS1_16FlashAttnBwdSm80INS1_25CollectiveMainloopBwdSm80ILi2ELi2EN4cute5tupleIJNS5_1CILi64EEENS7_ILi128EEES9_EEENS_10bfloat16_tEfNS_4arch4Sm80ELb0ELb1ELb0ELb1ELb1ELb0ELb0ELb0ELi2ELi2ELi2ELi2ELb0EEENS1_21CollectiveEpilogueBwdISA_SB_SD_Li256ELb1ELb0ELi4EEENS1_19SingleTileSchedulerILb1ELb0ELb0ELi128EEEEEEEEEvNT_6ParamsE --------------------------
	.section	.text._ZN7cutlass13device_kernelIN5flash19enable_sm80_to_sm89INS1_16FlashAttnBwdSm80INS1_25CollectiveMainloopBwdSm80ILi2ELi2EN4cute5tupleIJNS5_1CILi64EEENS7_ILi128EEES9_EEENS_10bfloat16_tEfNS_4arch4Sm80ELb0ELb1ELb0ELb1ELb1ELb0ELb0ELb0ELi2ELi2ELi2ELi2ELb0EEENS1_21CollectiveEpilogueBwdISA_SB_SD_Li256ELb1ELb0ELi4EEENS1_19SingleTileSchedulerILb1ELb0ELb0ELi128EEEEEEEEEvNT_6ParamsE,"ax",@progbits
	.align	128
.text._ZN7cutlass13device_kernelIN5flash19enable_sm80_to_sm89INS1_16FlashAttnBwdSm80INS1_25CollectiveMainloopBwdSm80ILi2ELi2EN4cute5tupleIJNS5_1CILi64EEENS7_ILi128EEES9_EEENS_10bfloat16_tEfNS_4arch4Sm80ELb0ELb1ELb0ELb1ELb1ELb0ELb0ELb0ELi2ELi2ELi2ELi2ELb0EEENS1_21CollectiveEpilogueBwdISA_SB_SD_Li256ELb1ELb0ELi4EEENS1_19SingleTileSchedulerILb1ELb0ELb0ELi128EEEEEEEEEvNT_6ParamsE:
        .type           _ZN7cutlass13device_kernelIN5flash19enable_sm80_to_sm89INS1_16FlashAttnBwdSm80INS1_25CollectiveMainloopBwdSm80ILi2ELi2EN4cute5tupleIJNS5_1CILi64EEENS7_ILi128EEES9_EEENS_10bfloat16_tEfNS_4arch4Sm80ELb0ELb1ELb0ELb1ELb1ELb0ELb0ELb0ELi2ELi2ELi2ELi2ELb0EEENS1_21CollectiveEpilogueBwdISA_SB_SD_Li256ELb1ELb0ELi4EEENS1_19SingleTileSchedulerILb1ELb0ELb0ELi128EEEEEEEEEvNT_6ParamsE,@function
        .size           _ZN7cutlass13device_kernelIN5flash19enable_sm80_to_sm89INS1_16FlashAttnBwdSm80INS1_25CollectiveMainloopBwdSm80ILi2ELi2EN4cute5tupleIJNS5_1CILi64EEENS7_ILi128EEES9_EEENS_10bfloat16_tEfNS_4arch4Sm80ELb0ELb1ELb0ELb1ELb1ELb0ELb0ELb0ELi2ELi2ELi2ELi2ELb0EEENS1_21CollectiveEpilogueBwdISA_SB_SD_Li256ELb1ELb0ELi4EEENS1_19SingleTileSchedulerILb1ELb0ELb0ELi128EEEEEEEEEvNT_6ParamsE,(.L_x_135 - _ZN7cutlass13device_kernelIN5flash19enable_sm80_to_sm89INS1_16FlashAttnBwdSm80INS1_25CollectiveMainloopBwdSm80ILi2ELi2EN4cute5tupleIJNS5_1CILi64EEENS7_ILi128EEES9_EEENS_10bfloat16_tEfNS_4arch4Sm80ELb0ELb1ELb0ELb1ELb1ELb0ELb0ELb0ELi2ELi2ELi2ELi2ELb0EEENS1_21CollectiveEpilogueBwdISA_SB_SD_Li256ELb1ELb0ELi4EEENS1_19SingleTileSchedulerILb1ELb0ELb0ELi128EEEEEEEEEvNT_6ParamsE)
        .other          _ZN7cutlass13device_kernelIN5flash19enable_sm80_to_sm89INS1_16FlashAttnBwdSm80INS1_25CollectiveMainloopBwdSm80ILi2ELi2EN4cute5tupleIJNS5_1CILi64EEENS7_ILi128EEES9_EEENS_10bfloat16_tEfNS_4arch4Sm80ELb0ELb1ELb0ELb1ELb1ELb0ELb0ELb0ELi2ELi2ELi2ELi2ELb0EEENS1_21CollectiveEpilogueBwdISA_SB_SD_Li256ELb1ELb0ELi4EEENS1_19SingleTileSchedulerILb1ELb0ELb0ELi128EEEEEEEEEvNT_6ParamsE,@"STO_CUDA_ENTRY STV_DEFAULT"
_ZN7cutlass13device_kernelIN5flash19enable_sm80_to_sm89INS1_16FlashAttnBwdSm80INS1_25CollectiveMainloopBwdSm80ILi2ELi2EN4cute5tupleIJNS5_1CILi64EEENS7_ILi128EEES9_EEENS_10bfloat16_tEfNS_4arch4Sm80ELb0ELb1ELb0ELb1ELb1ELb0ELb0ELb0ELi2ELi2ELi2ELi2ELb0EEENS1_21CollectiveEpilogueBwdISA_SB_SD_Li256ELb1ELb0ELi4EEENS1_19SingleTileSchedulerILb1ELb0ELb0ELi128EEEEEEEEEvNT_6ParamsE:
[----:B------:R-:W-:Y:S01]  /*0000*/  LDC R1, c[0x0][0x28] ;  /* 0x00000a00ff017b82 */ /* 0x000fe20000000800 */
[----:B------:R-:W-:Y:S05]  /*0010*/  EXIT ;  /* 0x000000000000794d */ /* 0x000fea0003800000 */
.L_x_49:
        /* <DEDUP_REMOVED lines=14> */
.L_x_135:


//--------------------- .text._ZN7cutlass13device_kernelIN5flash19enable_sm80_to_sm89INS1_16FlashAttnBwdSm80INS1_25CollectiveMainloopBwdSm80ILi2ELi2EN4cute5tupleIJNS5_1CILi64EEENS7_ILi128EEES9_EEENS_10bfloat16_tEfNS_4arch4Sm80ELb0ELb1ELb0ELb1ELb0ELb0ELb0ELb0ELi2ELi2ELi2ELi2ELb0EEENS1_24CollectiveEpilogueBwdGQAISA_fSD_Li256ELb1ELb0EEENS1_19SingleTileSchedulerILb1ELb0ELb0ELi128EEEEEEEEEvNT_6ParamsE --------------------------
	.section	.text._ZN7cutlass13device_kernelIN5flash19enable_sm80_to_sm89INS1_16FlashAttnBwdSm80INS1_25CollectiveMainloopBwdSm80ILi2ELi2EN4cute5tupleIJNS5_1CILi64EEENS7_ILi128EEES9_EEENS_10bfloat16_tEfNS_4arch4Sm80ELb0ELb1ELb0ELb1ELb0ELb0ELb0ELb0ELi2ELi2ELi2ELi2ELb0EEENS1_24CollectiveEpilogueBwdGQAISA_fSD_Li256ELb1ELb0EEENS1_19SingleTileSchedulerILb1ELb0ELb0ELi128EEEEEEEEEvNT_6ParamsE,"ax",@progbits
	.align	128
.text._ZN7cutlass13device_kernelIN5flash19enable_sm80_to_sm89INS1_16FlashAttnBwdSm80INS1_25CollectiveMainloopBwdSm80ILi2ELi2EN4cute5tupleIJNS5_1CILi64EEENS7_ILi128EEES9_EEENS_10bfloat16_tEfNS_4arch4Sm80ELb0ELb1ELb0ELb1ELb0ELb0ELb0ELb0ELi2ELi2ELi2ELi2ELb0EEENS1_24CollectiveEpilogueBwdGQAISA_fSD_Li256ELb1ELb0EEENS1_19SingleTileSchedulerILb1ELb0ELb0ELi128EEEEEEEEEvNT_6ParamsE:
        .type           _ZN7cutlass13device_kernelIN5flash19enable_sm80_to_sm89INS1_16FlashAttnBwdSm80INS1_25CollectiveMainloopBwdSm80ILi2ELi2EN4cute5tupleIJNS5_1CILi64EEENS7_ILi128EEES9_EEENS_10bfloat16_tEfNS_4arch4Sm80ELb0ELb1ELb0ELb1ELb0ELb0ELb0ELb0ELi2ELi2ELi2ELi2ELb0EEENS1_24CollectiveEpilogueBwdGQAISA_fSD_Li256ELb1ELb0EEENS1_19SingleTileSchedulerILb1ELb0ELb0ELi128EEEEEEEEEvNT_6ParamsE,@function
        .size           _ZN7cutlass13device_kernelIN5flash19enable_sm80_to_sm89INS1_16FlashAttnBwdSm80INS1_25CollectiveMainloopBwdSm80ILi2ELi2EN4cute5tupleIJNS5_1CILi64EEENS7_ILi128EEES9_EEENS_10bfloat16_tEfNS_4arch4Sm80ELb0ELb1ELb0ELb1ELb0ELb0ELb0ELb0ELi2ELi2ELi2ELi2ELb0EEENS1_24CollectiveEpilogueBwdGQAISA_fSD_Li256ELb1ELb0EEENS1_19SingleTileSchedulerILb1ELb0ELb0ELi128EEEEEEEEEvNT_6ParamsE,(.L_x_136 - _ZN7cutlass13device_kernelIN5flash19enable_sm80_to_sm89INS1_16FlashAttnBwdSm80INS1_25CollectiveMainloopBwdSm80ILi2ELi2EN4cute5tupleIJNS5_1CILi64EEENS7_ILi128EEES9_EEENS_10bfloat16_tEfNS_4arch4Sm80ELb0ELb1ELb0ELb1ELb0ELb0ELb0ELb0ELi2ELi2ELi2ELi2ELb0EEENS1_24CollectiveEpilogueBwdGQAISA_fSD_Li256ELb1ELb0EEENS1_19SingleTileSchedulerILb1ELb0ELb0ELi128EEEEEEEEEvNT_6ParamsE)
        .other          _ZN7cutlass13device_kernelIN5flash19enable_sm80_to_sm89INS1_16FlashAttnBwdSm80INS1_25CollectiveMainloopBwdSm80ILi2ELi2EN4cute5tupleIJNS5_1CILi64EEENS7_ILi128EEES9_EEENS_10bfloat16_tEfNS_4arch4Sm80ELb0ELb1ELb0ELb1ELb0ELb0ELb0ELb0ELi2ELi2ELi2ELi2ELb0EEENS1_24CollectiveEpilogueBwdGQAISA_fSD_Li256ELb1ELb0EEENS1_19SingleTileSchedulerILb1ELb0ELb0ELi128EEEEEEEEEvNT_6ParamsE,@"STO_CUDA_ENTRY STV_DEFAULT"
_ZN7cutlass13device_kernelIN5flash19enable_sm80_to_sm89INS1_16FlashAttnBwdSm80INS1_25CollectiveMainloopBwdSm80ILi2ELi2EN4cute5tupleIJNS5_1CILi64EEENS7_ILi128EEES9_EEENS_10bfloat16_tEfNS_4arch4Sm80ELb0ELb1ELb0ELb1ELb0ELb0ELb0ELb0ELi2ELi2ELi2ELi2ELb0EEENS1_24CollectiveEpilogueBwdGQAISA_fSD_Li256ELb1ELb0EEENS1_19SingleTileSchedulerILb1ELb0ELb0ELi128EEEEEEEEEvNT_6ParamsE:
[----:B------:R-:W-:Y:S01]  /*0000*/  LDC R1, c[0x0][0x28] ;  /* 0x00000a00ff017b82 */ /* 0x000fe20000000800 */
[----:B------:R-:W-:Y:S05]  /*0010*/  EXIT ;  /* 0x000000000000794d */ /* 0x000fea0003800000 */
.L_x_50:
        /* <DEDUP_REMOVED lines=14> */
.L_x_136:


//--------------------- .text._ZN7cutlass13device_kernelIN5flash19enable_sm80_to_sm89INS1_16FlashAttnBwdSm80INS1_25CollectiveMainloopBwdSm80ILi2ELi2EN4cute5tupleIJNS5_1CILi64EEENS7_ILi128EEES9_EEENS_10bfloat16_tEfNS_4arch4Sm80ELb0ELb1ELb0ELb1ELb1ELb0ELb0ELb0ELi2ELi2ELi2ELi2ELb0EEENS1_24CollectiveEpilogueBwdGQAISA_fSD_Li256ELb1ELb1EEENS1_19SingleTileSchedulerILb1ELb0ELb0ELi128EEEEEEEEEvNT_6ParamsE --------------------------
	.section	.text._ZN7cutlass13device_kernelIN5flash19enable_sm80_to_sm89INS1_16FlashAttnBwdSm80INS1_25CollectiveMainloopBwdSm80ILi2ELi2EN4cute5tupleIJNS5_1CILi64EEENS7_ILi128EEES9_EEENS_10bfloat16_tEfNS_4arch4Sm80ELb0ELb1ELb0ELb1ELb1ELb0ELb0ELb0ELi2ELi2ELi2ELi2ELb0EEENS1_24CollectiveEpilogueBwdGQAISA_fSD_Li256ELb1ELb1EEENS1_19SingleTileSchedulerILb1ELb0ELb0ELi128EEEEEEEEEvNT_6ParamsE,"ax",@progbits
	.align	128
.text._ZN7cutlass13device_kernelIN5flash19enable_sm80_to_sm89INS1_16FlashAttnBwdSm80INS1_25CollectiveMainloopBwdSm80ILi2ELi2EN4cute5tupleIJNS5_1CILi64EEENS7_ILi128EEES9_EEENS_10bfloat16_tEfNS_4arch4Sm80ELb0ELb1ELb0ELb1ELb1ELb0ELb0ELb0ELi2ELi2ELi2ELi2ELb0EEENS1_24CollectiveEpilogueBwdGQAISA_fSD_Li256ELb1ELb1EEENS1_19SingleTileSchedulerILb1ELb0ELb0ELi128EEEEEEEEEvNT_6ParamsE:
        .type           _ZN7cutlass13device_kernelIN5flash19enable_sm80_to_sm89INS1_16FlashAttnBwdSm80INS1_25CollectiveMainloopBwdSm80ILi2ELi2EN4cute5tupleIJNS5_1CILi64EEENS7_ILi128EEES9_EEENS_10bfloat16_tEfNS_4arch4Sm80ELb0ELb1ELb0ELb1ELb1ELb0ELb0ELb0ELi2ELi2ELi2ELi2ELb0EEENS1_24CollectiveEpilogueBwdGQAISA_fSD_Li256ELb1ELb1EEENS1_19SingleTileSchedulerILb1ELb0ELb0ELi128EEEEEEEEEvNT_6ParamsE,@function
        .size           _ZN7cutlass13device_kernelIN5flash19enable_sm80_to_sm89INS1_16FlashAttnBwdSm80INS1_25CollectiveMainloopBwdSm80ILi2ELi2EN4cute5tupleIJNS5_1CILi64EEENS7_ILi128EEES9_EEENS_10bfloat16_tEfNS_4arch4Sm80ELb0ELb1ELb0ELb1ELb1ELb0ELb0ELb0ELi2ELi2ELi2ELi2ELb0EEENS1_24CollectiveEpilogueBwdGQAISA_fSD_Li256ELb1ELb1EEENS1_19SingleTileSchedulerILb1ELb0ELb0ELi128EEEEEEEEEvNT_6ParamsE,(.L_x_137 - _ZN7cutlass13device_kernelIN5flash19enable_sm80_to_sm89INS1_16FlashAttnBwdSm80INS1_25CollectiveMainloopBwdSm80ILi2ELi2EN4cute5tupleIJNS5_1CILi64EEENS7_ILi128EEES9_EEENS_10bfloat16_tEfNS_4arch4Sm80ELb0ELb1ELb0ELb1ELb1ELb0ELb0ELb0ELi2ELi2ELi2ELi2ELb0EEENS1_24CollectiveEpilogueBwdGQAISA_fSD_Li256ELb1ELb1EEENS1_19SingleTileSchedulerILb1ELb0ELb0ELi128EEEEEEEEEvNT_6ParamsE)
        .other          _ZN7cutlass13device_kernelIN5flash19enable_sm80_to_sm89INS1_16FlashAttnBwdSm80INS1_25CollectiveMainloopBwdSm80ILi2ELi2EN4cute5tupleIJNS5_1CILi64EEENS7_ILi128EEES9_EEENS_10bfloat16_tEfNS_4arch4Sm80ELb0ELb1ELb0ELb1ELb1ELb0ELb0ELb0ELi2ELi2ELi2ELi2ELb0EEENS1_24CollectiveEpilogueBwdGQAISA_fSD_Li256ELb1ELb1EEENS1_19SingleTileSchedulerILb1ELb0ELb0ELi128EEEEEEEEEvNT_6ParamsE,@"STO_CUDA_ENTRY STV_DEFAULT"
_ZN7cutlass13device_kernelIN5flash19enable_sm80_to_sm89INS1_16FlashAttnBwdSm80INS1_25CollectiveMainloopBwdSm80ILi2ELi2EN4cute5tupleIJNS5_1CILi64EEENS7_ILi128EEES9_EEENS_10bfloat16_tEfNS_4arch4Sm80ELb0ELb1ELb0ELb1ELb1ELb0ELb0ELb0ELi2ELi2ELi2ELi2ELb0EEENS1_24CollectiveEpilogueBwdGQAISA_fSD_Li256ELb1ELb1EEENS1_19SingleTileSchedulerILb1ELb0ELb0ELi128EEEEEEEEEvNT_6ParamsE:
[----:B------:R-:W-:Y:S01]  /*0000*/  LDC R1, c[0x0][0x28] ;  /* 0x00000a00ff017b82 */ /* 0x000fe20000000800 */
[----:B------:R-:W-:Y:S05]  /*0010*/  EXIT ;  /* 0x000000000000794d */ /* 0x000fea0003800000 */
.L_x_51:
        /* <DEDUP_REMOVED lines=14> */
.L_x_137:


//--------------------- .text._ZN7cutlass13device_kernelIN5flash19enable_sm80_to_sm89INS1_16FlashAttnBwdSm80INS1_25CollectiveMainloopBwdSm80ILi2ELi2EN4cute5tupleIJNS5_1CILi64EEENS7_ILi128EEES9_EEENS_10bfloat16_tEfNS_4arch4Sm80ELb1ELb0ELb0ELb0ELb0ELb0ELb0ELb0ELi2ELi2ELi2ELi2ELb0EEENS1_21CollectiveEpilogueBwdISA_SB_SD_Li256ELb0ELb0ELi4EEENS1_25SingleTileBwdLPTSchedulerILb0ELi128ELb0EEEEEEEEEvNT_6ParamsE --------------------------
	.section	.text._ZN7cutlass13device_kernelIN5flash19enable_sm80_to_sm89INS1_16FlashAttnBwdSm80INS1_25CollectiveMainloopBwdSm80ILi2ELi2EN4cute5tupleIJNS5_1CILi64EEENS7_ILi128EEES9_EEENS_10bfloat16_tEfNS_4arch4Sm80ELb1ELb0ELb0ELb0ELb0ELb0ELb0ELb0ELi2ELi2ELi2ELi2ELb0EEENS1_21CollectiveEpilogueBwdISA_SB_SD_Li256ELb0ELb0ELi4EEENS1_25SingleTileBwdLPTSchedulerILb0ELi128ELb0EEEEEEEEEvNT_6ParamsE,"ax",@progbits
	.align	128
.text._ZN7cutlass13device_kernelIN5flash19enable_sm80_to_sm89INS1_16FlashAttnBwdSm80INS1_25CollectiveMainloopBwdSm80ILi2ELi2EN4cute5tupleIJNS5_1CILi64EEENS7_ILi128EEES9_EEENS_10bfloat16_tEfNS_4arch4Sm80ELb1ELb0ELb0ELb0ELb0ELb0ELb0ELb0ELi2ELi2ELi2ELi2ELb0EEENS1_21CollectiveEpilogueBwdISA_SB_SD_Li256ELb0ELb0ELi4EEENS1_25SingleTileBwdLPTSchedulerILb0ELi128ELb0EEEEEEEEEvNT_6ParamsE:
        .type           _ZN7cutlass13device_kernelIN5flash19enable_sm80_to_sm89INS1_16FlashAttnBwdSm80INS1_25CollectiveMainloopBwdSm80ILi2ELi2EN4cute5tupleIJNS5_1CILi64EEENS7_ILi128EEES9_EEENS_10bfloat16_tEfNS_4arch4Sm80ELb1ELb0ELb0ELb0ELb0ELb0ELb0ELb0ELi2ELi2ELi2ELi2ELb0EEENS1_21CollectiveEpilogueBwdISA_SB_SD_Li256ELb0ELb0ELi4EEENS1_25SingleTileBwdLPTSchedulerILb0ELi128ELb0EEEEEEEEEvNT_6ParamsE,@function
        .size           _ZN7cutlass13device_kernelIN5flash19enable_sm80_to_sm89INS1_16FlashAttnBwdSm80INS1_25CollectiveMainloopBwdSm80ILi2ELi2EN4cute5tupleIJNS5_1CILi64EEENS7_ILi128EEES9_EEENS_10bfloat16_tEfNS_4arch4Sm80ELb1ELb0ELb0ELb0ELb0ELb0ELb0ELb0ELi2ELi2ELi2ELi2ELb0EEENS1_21CollectiveEpilogueBwdISA_SB_SD_Li256ELb0ELb0ELi4EEENS1_25SingleTileBwdLPTSchedulerILb0ELi128ELb0EEEEEEEEEvNT_6ParamsE,(.L_x_138 - _ZN7cutlass13device_kernelIN5flash19enable_sm80_to_sm89INS1_16FlashAttnBwdSm80INS1_25CollectiveMainloopBwdSm80ILi2ELi2EN4cute5tupleIJNS5_1CILi64EEENS7_ILi128EEES9_EEENS_10bfloat16_tEfNS_4arch4Sm80ELb1ELb0ELb0ELb0ELb0ELb0ELb0ELb0ELi2ELi2ELi2ELi2ELb0EEENS1_21CollectiveEpilogueBwdISA_SB_SD_Li256ELb0ELb0ELi4EEENS1_25SingleTileBwdLPTSchedulerILb0ELi128ELb0EEEEEEEEEvNT_6ParamsE)
        .other          _ZN7cutlass13device_kernelIN5flash19enable_sm80_to_sm89INS1_16FlashAttnBwdSm80INS1_25CollectiveMainloopBwdSm80ILi2ELi2EN4cute5tupleIJNS5_1CILi64EEENS7_ILi128EEES9_EEENS_10bfloat16_tEfNS_4arch4Sm80ELb1ELb0ELb0ELb0ELb0ELb0ELb0ELb0ELi2ELi2ELi2ELi2ELb0EEENS1_21CollectiveEpilogueBwdISA_SB_SD_Li256ELb0ELb0ELi4EEENS1_25SingleTileBwdLPTSchedulerILb0ELi128ELb0EEEEEEEEEvNT_6ParamsE,@"STO_CUDA_ENTRY STV_DEFAULT"
_ZN7cutlass13device_kernelIN5flash19enable_sm80_to_sm89INS1_16FlashAttnBwdSm80INS1_25CollectiveMainloopBwdSm80ILi2ELi2EN4cute5tupleIJNS5_1CILi64EEENS7_ILi128EEES9_EEENS_10bfloat16_tEfNS_4arch4Sm80ELb1ELb0ELb0ELb0ELb0ELb0ELb0ELb0ELi2ELi2ELi2ELi2ELb0EEENS1_21CollectiveEpilogueBwdISA_SB_SD_Li256ELb0ELb0ELi4EEENS1_25SingleTileBwdLPTSchedulerILb0ELi128ELb0EEEEEEEEEvNT_6ParamsE:
[----:B------:R-:W-:Y:S01]  /*0000*/  LDC R1, c[0x0][0x28] ;  /* 0x00000a00ff017b82 */ /* 0x000fe20000000800 */
[----:B------:R-:W-:Y:S05]  /*0010*/  EXIT ;  /* 0x000000000000794d */ /* 0x000fea0003800000 */
.L_x_52:
        /* <DEDUP_REMOVED lines=14> */
.L_x_138:


//--------------------- .text._ZN7cutlass13device_kernelIN5flash19enable_sm80_to_sm89INS1_16FlashAttnBwdSm80INS1_25CollectiveMainloopBwdSm80ILi2ELi2EN4cute5tupleIJNS5_1CILi64EEENS7_ILi128EEES9_EEENS_10bfloat16_tEfNS_4arch4Sm80ELb1ELb0ELb0ELb0ELb1ELb0ELb0ELb0ELi2ELi2ELi2ELi2ELb0EEENS1_21CollectiveEpilogueBwdISA_SB_SD_Li256ELb0ELb0ELi4EEENS1_25SingleTileBwdLPTSchedulerILb0ELi128ELb1EEEEEEEEEvNT_6ParamsE --------------------------
	.section	.text._ZN7cutlass13device_kernelIN5flash19enable_sm80_to_sm89INS1_16FlashAttnBwdSm80INS1_25CollectiveMainloopBwdSm80ILi2ELi2EN4cute5tupleIJNS5_1CILi64EEENS7_ILi128EEES9_EEENS_10bfloat16_tEfNS_4arch4Sm80ELb1ELb0ELb0ELb0ELb1ELb0ELb0ELb0ELi2ELi2ELi2ELi2ELb0EEENS1_21CollectiveEpilogueBwdISA_SB_SD_Li256ELb0ELb0ELi4EEENS1_25SingleTileBwdLPTSchedulerILb0ELi128ELb1EEEEEEEEEvNT_6ParamsE,"ax",@progbits
	.align	128
.text._ZN7cutlass13device_kernelIN5flash19enable_sm80_to_sm89INS1_16FlashAttnBwdSm80INS1_25CollectiveMainloopBwdSm80ILi2ELi2EN4cute5tupleIJNS5_1CILi64EEENS7_ILi128EEES9_EEENS_10bfloat16_tEfNS_4arch4Sm80ELb1ELb0ELb0ELb0ELb1ELb0ELb0ELb0ELi2ELi2ELi2ELi2ELb0EEENS1_21CollectiveEpilogueBwdISA_SB_SD_Li256ELb0ELb0ELi4EEENS1_25SingleTileBwdLPTSchedulerILb0ELi128ELb1EEEEEEEEEvNT_6ParamsE:
        .type           _ZN7cutlass13device_kernelIN5flash19enable_sm80_to_sm89INS1_16FlashAttnBwdSm80INS1_25CollectiveMainloopBwdSm80ILi2ELi2EN4cute5tupleIJNS5_1CILi64EEENS7_ILi128EEES9_EEENS_10bfloat16_tEfNS_4arch4Sm80ELb1ELb0ELb0ELb0ELb1ELb0ELb0ELb0ELi2ELi2ELi2ELi2ELb0EEENS1_21CollectiveEpilogueBwdISA_SB_SD_Li256ELb0ELb0ELi4EEENS1_25SingleTileBwdLPTSchedulerILb0ELi128ELb1EEEEEEEEEvNT_6ParamsE,@function
        .size           _ZN7cutlass13device_kernelIN5flash19enable_sm80_to_sm89INS1_16FlashAttnBwdSm80INS1_25CollectiveMainloopBwdSm80ILi2ELi2EN4cute5tupleIJNS5_1CILi64EEENS7_ILi128EEES9_EEENS_10bfloat16_tEfNS_4arch4Sm80ELb1ELb0ELb0ELb0ELb1ELb0ELb0ELb0ELi2ELi2ELi2ELi2ELb0EEENS1_21CollectiveEpilogueBwdISA_SB_SD_Li256ELb0ELb0ELi4EEENS1_25SingleTileBwdLPTSchedulerILb0ELi128ELb1EEEEEEEEEvNT_6ParamsE,(.L_x_139 - _ZN7cutlass13device_kernelIN5flash19enable_sm80_to_sm89INS1_16FlashAttnBwdSm80INS1_25CollectiveMainloopBwdSm80ILi2ELi2EN4cute5tupleIJNS5_1CILi64EEENS7_ILi128EEES9_EEENS_10bfloat16_tEfNS_4arch4Sm80ELb1ELb0ELb0ELb0ELb1ELb0ELb0ELb0ELi2ELi2ELi2ELi2ELb0EEENS1_21CollectiveEpilogueBwdISA_SB_SD_Li256ELb0ELb0ELi4EEENS1_25SingleTileBwdLPTSchedulerILb0ELi128ELb1EEEEEEEEEvNT_6ParamsE)
        .other          _ZN7cutlass13device_kernelIN5flash19enable_sm80_to_sm89INS1_16FlashAttnBwdSm80INS1_25CollectiveMainloopBwdSm80ILi2ELi2EN4cute5tupleIJNS5_1CILi64EEENS7_ILi128EEES9_EEENS_10bfloat16_tEfNS_4arch4Sm80ELb1ELb0ELb0ELb0ELb1ELb0ELb0ELb0ELi2ELi2ELi2ELi2ELb0EEENS1_21CollectiveEpilogueBwdISA_SB_SD_Li256ELb0ELb0ELi4EEENS1_25SingleTileBwdLPTSchedulerILb0ELi128ELb1EEEEEEEEEvNT_6ParamsE,@"STO_CUDA_ENTRY STV_DEFAULT"
_ZN7cutlass13device_kernelIN5flash19enable_sm80_to_sm89INS1_16FlashAttnBwdSm80INS1_25CollectiveMainloopBwdSm80ILi2ELi2EN4cute5tupleIJNS5_1CILi64EEENS7_ILi128EEES9_EEENS_10bfloat16_tEfNS_4arch4Sm80ELb1ELb0ELb0ELb0ELb1ELb0ELb0ELb0ELi2ELi2ELi2ELi2ELb0EEENS1_21CollectiveEpilogueBwdISA_SB_SD_Li256ELb0ELb0ELi4EEENS1_25SingleTileBwdLPTSchedulerILb0ELi128ELb1EEEEEEEEEvNT_6ParamsE:
[----:B------:R-:W-:Y:S01]  /*0000*/  LDC R1, c[0x0][0x28] ;  /* 0x00000a00ff017b82 */ /* 0x000fe20000000800 */
[----:B------:R-:W-:Y:S05]  /*0010*/  EXIT ;  /* 0x000000000000794d */ /* 0x000fea0003800000 */
.L_x_53:
        /* <DEDUP_REMOVED lines=14> */
.L_x_139:


//--------------------- .text._ZN7cutlass13device_kernelIN5flash19enable_sm80_to_sm89INS1_16FlashAttnBwdSm80INS1_25CollectiveMainloopBwdSm80ILi2ELi2EN4cute5tupleIJNS5_1CILi64EEENS7_ILi128EEES9_EEENS_10bfloat16_tEfNS_4arch4Sm80ELb1ELb0ELb0ELb0ELb0ELb0ELb0ELb0ELi2ELi2ELi2ELi2ELb0EEENS1_24CollectiveEpilogueBwdGQAISA_fSD_Li256ELb0ELb0EEENS1_25SingleTileBwdLPTSchedulerILb0ELi128ELb0EEEEEEEEEvNT_6ParamsE --------------------------
	.section	.text._ZN7cutlass13device_kernelIN5flash19enable_sm80_to_sm89INS1_16FlashAttnBwdSm80INS1_25CollectiveMainloopBwdSm80ILi2ELi2EN4cute5tupleIJNS5_1CILi64EEENS7_ILi128EEES9_EEENS_10bfloat16_tEfNS_4arch4Sm80ELb1ELb0ELb0ELb0ELb0ELb0ELb0ELb0ELi2ELi2ELi2ELi2ELb0EEENS1_24CollectiveEpilogueBwdGQAISA_fSD_Li256ELb0ELb0EEENS1_25SingleTileBwdLPTSchedulerILb0ELi128ELb0EEEEEEEEEvNT_6ParamsE,"ax",@progbits
	.align	128
.text._ZN7cutlass13device_kernelIN5flash19enable_sm80_to_sm89INS1_16FlashAttnBwdSm80INS1_25CollectiveMainloopBwdSm80ILi2ELi2EN4cute5tupleIJNS5_1CILi64EEENS7_ILi128EEES9_EEENS_10bfloat16_tEfNS_4arch4Sm80ELb1ELb0ELb0ELb0ELb0ELb0ELb0ELb0ELi2ELi2ELi2ELi2ELb0EEENS1_24CollectiveEpilogueBwdGQAISA_fSD_Li256ELb0ELb0EEENS1_25SingleTileBwdLPTSchedulerILb0ELi128ELb0EEEEEEEEEvNT_6ParamsE:
        .type           _ZN7cutlass13device_kernelIN5flash19enable_sm80_to_sm89INS1_16FlashAttnBwdSm80INS1_25CollectiveMainloopBwdSm80ILi2ELi2EN4cute5tupleIJNS5_1CILi64EEENS7_ILi128EEES9_EEENS_10bfloat16_tEfNS_4arch4Sm80ELb1ELb0ELb0ELb0ELb0ELb0ELb0ELb0ELi2ELi2ELi2ELi2ELb0EEENS1_24CollectiveEpilogueBwdGQAISA_fSD_Li256ELb0ELb0EEENS1_25SingleTileBwdLPTSchedulerILb0ELi128ELb0EEEEEEEEEvNT_6ParamsE,@function
        .size           _ZN7cutlass13device_kernelIN5flash19enable_sm80_to_sm89INS1_16FlashAttnBwdSm80INS1_25CollectiveMainloopBwdSm80ILi2ELi2EN4cute5tupleIJNS5_1CILi64EEENS7_ILi128EEES9_EEENS_10bfloat16_tEfNS_4arch4Sm80ELb1ELb0ELb0ELb0ELb0ELb0ELb0ELb0ELi2ELi2ELi2ELi2ELb0EEENS1_24CollectiveEpilogueBwdGQAISA_fSD_Li256ELb0ELb0EEENS1_25SingleTileBwdLPTSchedulerILb0ELi128ELb0EEEEEEEEEvNT_6ParamsE,(.L_x_140 - _ZN7cutlass13device_kernelIN5flash19enable_sm80_to_sm89INS1_16FlashAttnBwdSm80INS1_25CollectiveMainloopBwdSm80ILi2ELi2EN4cute5tupleIJNS5_1CILi64EEENS7_ILi128EEES9_EEENS_10bfloat16_tEfNS_4arch4Sm80ELb1ELb0ELb0ELb0ELb0ELb0ELb0ELb0ELi2ELi2ELi2ELi2ELb0EEENS1_24CollectiveEpilogueBwdGQAISA_fSD_Li256ELb0ELb0EEENS1_25SingleTileBwdLPTSchedulerILb0ELi128ELb0EEEEEEEEEvNT_6ParamsE)
        .other          _ZN7cutlass13device_kernelIN5flash19enable_sm80_to_sm89INS1_16FlashAttnBwdSm80INS1_25CollectiveMainloopBwdSm80ILi2ELi2EN4cute5tupleIJNS5_1CILi64EEENS7_ILi128EEES9_EEENS_10bfloat16_tEfNS_4arch4Sm80ELb1ELb0ELb0ELb0ELb0ELb0ELb0ELb0ELi2ELi2ELi2ELi2ELb0EEENS1_24CollectiveEpilogueBwdGQAISA_fSD_Li256ELb0ELb0EEENS1_25SingleTileBwdLPTSchedulerILb0ELi128ELb0EEEEEEEEEvNT_6ParamsE,@"STO_CUDA_ENTRY STV_DEFAULT"
_ZN7cutlass13device_kernelIN5flash19enable_sm80_to_sm89INS1_16FlashAttnBwdSm80INS1_25CollectiveMainloopBwdSm80ILi2ELi2EN4cute5tupleIJNS5_1CILi64EEENS7_ILi128EEES9_EEENS_10bfloat16_tEfNS_4arch4Sm80ELb1ELb0ELb0ELb0ELb0ELb0ELb0ELb0ELi2ELi2ELi2ELi2ELb0EEENS1_24CollectiveEpilogueBwdGQAISA_fSD_Li256ELb0ELb0EEENS1_25SingleTileBwdLPTSchedulerILb0ELi128ELb0EEEEEEEEEvNT_6ParamsE:
[----:B------:R-:W-:Y:S01]  /*0000*/  LDC R1, c[0x0][0x28] ;  /* 0x00000a00ff017b82 */ /* 0x000fe20000000800 */
[----:B------:R-:W-:Y:S05]  /*0010*/  EXIT ;  /* 0x000000000000794d */ /* 0x000fea0003800000 */
.L_x_54:
        /* <DEDUP_REMOVED lines=14> */
.L_x_140:


//--------------------- .text._ZN7cutlass13device_kernelIN5flash19enable_sm80_to_sm89INS1_16FlashAttnBwdSm80INS1_25CollectiveMainloopBwdSm80ILi2ELi2EN4cute5tupleIJNS5_1CILi64EEENS7_ILi128EEES9_EEENS_10bfloat16_tEfNS_4arch4Sm80ELb1ELb0ELb0ELb0ELb1ELb0ELb0ELb0ELi2ELi2ELi2ELi2ELb0EEENS1_24CollectiveEpilogueBwdGQAISA_fSD_Li256ELb0ELb1EEENS1_25SingleTileBwdLPTSchedulerILb0ELi128ELb1EEEEEEEEEvNT_6ParamsE --------------------------
	.section	.text._ZN7cutlass13device_kernelIN5flash19enable_sm80_to_sm89INS1_16FlashAttnBwdSm80INS1_25CollectiveMainloopBwdSm80ILi2ELi2EN4cute5tupleIJNS5_1CILi64EEENS7_ILi128EEES9_EEENS_10bfloat16_tEfNS_4arch4Sm80ELb1ELb0ELb0ELb0ELb1ELb0ELb0ELb0ELi2ELi2ELi2ELi2ELb0EEENS1_24CollectiveEpilogueBwdGQAISA_fSD_Li256ELb0ELb1EEENS1_25SingleTileBwdLPTSchedulerILb0ELi128ELb1EEEEEEEEEvNT_6ParamsE,"ax",@progbits
	.align	128
.text._ZN7cutlass13device_kernelIN5flash19enable_sm80_to_sm89INS1_16FlashAttnBwdSm80INS1_25CollectiveMainloopBwdSm80ILi2ELi2EN4cute5tupleIJNS5_1CILi64EEENS7_ILi128EEES9_EEENS_10bfloat16_tEfNS_4arch4Sm80ELb1ELb0ELb0ELb0ELb1ELb0ELb0ELb0ELi2ELi2ELi2ELi2ELb0EEENS1_24CollectiveEpilogueBwdGQAISA_fSD_Li256ELb0ELb1EEENS1_25SingleTileBwdLPTSchedulerILb0ELi128ELb1EEEEEEEEEvNT_6ParamsE:
        .type           _ZN7cutlass13device_kernelIN5flash19enable_sm80_to_sm89INS1_16FlashAttnBwdSm80INS1_25CollectiveMainloopBwdSm80ILi2ELi2EN4cute5tupleIJNS5_1CILi64EEENS7_ILi128EEES9_EEENS_10bfloat16_tEfNS_4arch4Sm80ELb1ELb0ELb0ELb0ELb1ELb0ELb0ELb0ELi2ELi2ELi2ELi2ELb0EEENS1_24CollectiveEpilogueBwdGQAISA_fSD_Li256ELb0ELb1EEENS1_25SingleTileBwdLPTSchedulerILb0ELi128ELb1EEEEEEEEEvNT_6ParamsE,@function
        .size           _ZN7cutlass13device_kernelIN5flash19enable_sm80_to_sm89INS1_16FlashAttnBwdSm80INS1_25CollectiveMainloopBwdSm80ILi2ELi2EN4cute5tupleIJNS5_1CILi64EEENS7_ILi128EEES9_EEENS_10bfloat16_tEfNS_4arch4Sm80ELb1ELb0ELb0ELb0ELb1ELb0ELb0ELb0ELi2ELi2ELi2ELi2ELb0EEENS1_24CollectiveEpilogueBwdGQAISA_fSD_Li256ELb0ELb1EEENS1_25SingleTileBwdLPTSchedulerILb0ELi128ELb1EEEEEEEEEvNT_6ParamsE,(.L_x_141 - _ZN7cutlass13device_kernelIN5flash19enable_sm80_to_sm89INS1_16FlashAttnBwdSm80INS1_25CollectiveMainloopBwdSm80ILi2ELi2EN4cute5tupleIJNS5_1CILi64EEENS7_ILi128EEES9_EEENS_10bfloat16_tEfNS_4arch4Sm80ELb1ELb0ELb0ELb0ELb1ELb0ELb0ELb0ELi2ELi2ELi2ELi2ELb0EEENS1_24CollectiveEpilogueBwdGQAISA_fSD_Li256ELb0ELb1EEENS1_25SingleTileBwdLPTSchedulerILb0ELi128ELb1EEEEEEEEEvNT_6ParamsE)
        .other          _ZN7cutlass13device_kernelIN5flash19enable_sm80_to_sm89INS1_16FlashAttnBwdSm80INS1_25CollectiveMainloopBwdSm80ILi2ELi2EN4cute5tupleIJNS5_1CILi64EEENS7_ILi128EEES9_EEENS_10bfloat16_tEfNS_4arch4Sm80ELb1ELb0ELb0ELb0ELb1ELb0ELb0ELb0ELi2ELi2ELi2ELi2ELb0EEENS1_24CollectiveEpilogueBwdGQAISA_fSD_Li256ELb0ELb1EEENS1_25SingleTileBwdLPTSchedulerILb0ELi128ELb1EEEEEEEEEvNT_6ParamsE,@"STO_CUDA_ENTRY STV_DEFAULT"
_ZN7cutlass13device_kernelIN5flash19enable_sm80_to_sm89INS1_16FlashAttnBwdSm80INS1_25CollectiveMainloopBwdSm80ILi2ELi2EN4cute5tupleIJNS5_1CILi64EEENS7_ILi128EEES9_EEENS_10bfloat16_tEfNS_4arch4Sm80ELb1ELb0ELb0ELb0ELb1ELb0ELb0ELb0ELi2ELi2ELi2ELi2ELb0EEENS1_24CollectiveEpilogueBwdGQAISA_fSD_Li256ELb0ELb1EEENS1_25SingleTileBwdLPTSchedulerILb0ELi128ELb1EEEEEEEEEvNT_6ParamsE:
[----:B------:R-:W-:Y:S01]  /*0000*/  LDC R1, c[0x0][0x28] ;  /* 0x00000a00ff017b82 */ /* 0x000fe20000000800 */
[----:B------:R-:W-:Y:S05]  /*0010*/  EXIT ;  /* 0x000000000000794d */ /* 0x000fea0003800000 */
.L_x_55:
        /* <DEDUP_REMOVED lines=14> */
.L_x_141:


//--------------------- .text._ZN7cutlass13device_kernelIN5flash22FlashAttnBwdPreprocessIN4cute5tupleIJNS3_1CILi64EEENS5_ILi128EEEEEENS_10bfloat16_tEfNS_4arch4Sm80ELb1ELb0EEEEEvNT_6ParamsE --------------------------
	.section	.text._ZN7cutlass13device_kernelIN5flash22FlashAttnBwdPreprocessIN4cute5tupleIJNS3_1CILi64EEENS5_ILi128EEEEEENS_10bfloat16_tEfNS_4arch4Sm80ELb1ELb0EEEEEvNT_6ParamsE,"ax",@progbits
	.align	128
.text._ZN7cutlass13device_kernelIN5flash22FlashAttnBwdPreprocessIN4cute5tupleIJNS3_1CILi64EEENS5_ILi128EEEEEENS_10bfloat16_tEfNS_4arch4Sm80ELb1ELb0EEEEEvNT_6ParamsE:
        .type           _ZN7cutlass13device_kernelIN5flash22FlashAttnBwdPreprocessIN4cute5tupleIJNS3_1CILi64EEENS5_ILi128EEEEEENS_10bfloat16_tEfNS_4arch4Sm80ELb1ELb0EEEEEvNT_6ParamsE,@function
        .size           _ZN7cutlass13device_kernelIN5flash22FlashAttnBwdPreprocessIN4cute5tupleIJNS3_1CILi64EEENS5_ILi128EEEEEENS_10bfloat16_tEfNS_4arch4Sm80ELb1ELb0EEEEEvNT_6ParamsE,(.L_x_142 - _ZN7cutlass13device_kernelIN5flash22FlashAttnBwdPreprocessIN4cute5tupleIJNS3_1CILi64EEENS5_ILi128EEEEEENS_10bfloat16_tEfNS_4arch4Sm80ELb1ELb0EEEEEvNT_6ParamsE)
        .other          _ZN7cutlass13device_kernelIN5flash22FlashAttnBwdPreprocessIN4cute5tupleIJNS3_1CILi64EEENS5_ILi128EEEEEENS_10bfloat16_tEfNS_4arch4Sm80ELb1ELb0EEEEEvNT_6ParamsE,@"STO_CUDA_ENTRY STV_DEFAULT"
_ZN7cutlass13device_kernelIN5flash22FlashAttnBwdPreprocessIN4cute5tupleIJNS3_1CILi64EEENS5_ILi128EEEEEENS_10bfloat16_tEfNS_4arch4Sm80ELb1ELb0EEEEEvNT_6ParamsE:
[----:B------:R-:W-:Y:S01]  /*0000*/  LDC R1, c[0x0][0x28] ;  /* 0x00000a00ff017b82 */ /* 0x000fe20000000800 */
[----:B------:R-:W0:Y:S07]  /*0010*/  S2R R0, SR_TID.X ;  /* 0x0000000000007919 */ /* 0x000e2e0000002100 */
[----:B------:R-:W1:Y:S01]  /*0020*/  S2UR UR8, SR_CTAID.Y ;  /* 0x00000000000879c3 */ /* 0x000e620000002600 */
[----:B------:R-:W-:Y:S01]  /*0030*/  ULDC UR4, c[0x0][0x218] ;  /* 0x0000860000047ab9 */ /* 0x000fe20000000800 */
[----:B------:R-:W-:Y:S01]  /*0040*/  ULDC UR5, c[0x0][0x21c] ;  /* 0x0000870000057ab9 */ /* 0x000fe20000000800 */
[----:B------:R-:W2:Y:S01]  /*0050*/  S2R R2, SR_CTAID.X ;  /* 0x0000000000027919 */ /* 0x000ea20000002500 */
[----:B------:R-:W-:-:S04]  /*0060*/  ULDC.64 UR6, c[0x0][0x208] ;  /* 0x0000820000067ab9 */ /* 0x000fc80000000a00 */
[----:B------:R-:W3:Y:S08]  /*0070*/  LDC.64 R10, c[0x0][0x230] ;  /* 0x00008c00ff0a7b82 */ /* 0x000ef00000000a00 */
[----:B------:R-:W4:Y:S08]  /*0080*/  S2UR UR9, SR_CTAID.Z ;  /* 0x00000000000979c3 */ /* 0x000f300000002700 */
[----:B------:R-:W4:Y:S01]  /*0090*/  LDC.64 R18, c[0x0][0x250] ;  /* 0x00009400ff127b82 */ /* 0x000f220000000a00 */
[----:B-1----:R-:W-:Y:S01]  /*00a0*/  USHF.R.S32.HI UR10, URZ, 0x1f, UR8 ;  /* 0x0000001f3f0a7899 */ /* 0x002fe20008011408 */
[----:B0-----:R-:W-:-:S06]  /*00b0*/  SHF.R.S32.HI R3, RZ, 0x1f, R0 ;  /* 0x0000001fff037819 */ /* 0x001fcc0000011400 */
[----:B------:R-:W0:Y:S01]  /*00c0*/  LDC.64 R40, c[0x0][0x238] ;  /* 0x00008e00ff287b82 */ /* 0x000e220000000a00 */
[----:B---3--:R-:W-:Y:S01]  /*00d0*/  IMAD R4, R10, UR10, RZ ;  /* 0x0000000a0a047c24 */ /* 0x008fe2000f8e02ff */
[----:B------:R-:W-:Y:S01]  /*00e0*/  LEA.HI R46, R3, R0, RZ, 0x4 ;  /* 0x00000000032e7211 */ /* 0x000fe200078f20ff */
[----:B--2---:R-:W-:Y:S02]  /*00f0*/  IMAD.SHL.U32 R44, R2, 0x40, RZ ;  /* 0x00000040022c7824 */ /* 0x004fe400078e00ff */
[----:B------:R-:W-:Y:S01]  /*0100*/  IMAD R11, R11, UR8, R4 ;  /* 0x000000080b0b7c24 */ /* 0x000fe2000f8e0204 */
[----:B------:R-:W-:Y:S02]  /*0110*/  LOP3.LUT R5, R46, 0xfffffff0, RZ, 0xc0, !PT ;  /* 0xfffffff02e057812 */ /* 0x000fe400078ec0ff */
[----:B------:R-:W1:Y:S01]  /*0120*/  LDC.64 R42, c[0x0][0x258] ;  /* 0x00009600ff2a7b82 */ /* 0x000e620000000a00 */
[----:B------:R-:W-:Y:S01]  /*0130*/  IADD3 R3, -R44, UR4, RZ ;  /* 0x000000042c037c10 */ /* 0x000fe2000fffe1ff */
[----:B----4-:R-:W-:Y:S01]  /*0140*/  USHF.R.S32.HI UR11, URZ, 0x1f, UR9 ;  /* 0x0000001f3f0b7899 */ /* 0x010fe20008011409 */
[----:B------:R-:W-:Y:S01]  /*0150*/  SHF.R.S32.HI R46, RZ, 0x4, R46 ;  /* 0x00000004ff2e7819 */ /* 0x000fe2000001142e */
[----:B------:R-:W-:-:S03]  /*0160*/  IMAD.IADD R5, R0, 0x1, -R5 ;  /* 0x0000000100057824 */ /* 0x000fc600078e0a05 */
[C---:B------:R-:W-:Y:S01]  /*0170*/  ISETP.GE.AND P1, PT, R46.reuse, R3, PT ;  /* 0x000000032e00720c */ /* 0x040fe20003f26270 */
[----:B------:R-:W-:Y:S01]  /*0180*/  VIADD R4, R46, 0x10 ;  /* 0x000000102e047836 */ /* 0x000fe20000000000 */
[----:B------:R-:W-:Y:S01]  /*0190*/  SHF.L.U32 R8, R5, 0x3, RZ ;  /* 0x0000000305087819 */ /* 0x000fe200000006ff */
[----:B------:R-:W-:Y:S01]  /*01a0*/  IMAD R16, R18, UR10, RZ ;  /* 0x0000000a12107c24 */ /* 0x000fe2000f8e02ff */
[--C-:B------:R-:W-:Y:S02]  /*01b0*/  SHF.R.S32.HI R47, RZ, 0x1f, R46.reuse ;  /* 0x0000001fff2f7819 */ /* 0x100fe4000001142e */
[C---:B------:R-:W-:Y:S02]  /*01c0*/  ISETP.LT.AND P3, PT, R8.reuse, UR5, !P1 ;  /* 0x0000000508007c0c */ /* 0x040fe4000cf61270 */
[----:B------:R-:W-:Y:S01]  /*01d0*/  ISETP.GE.AND P0, PT, R8, UR5, PT ;  /* 0x0000000508007c0c */ /* 0x000fe2000bf06270 */
[----:B------:R-:W-:Y:S01]  /*01e0*/  IMAD.WIDE R48, R2, 0x40, R46 ;  /* 0x0000004002307825 */ /* 0x000fe200078e022e */
[----:B------:R-:W-:-:S02]  /*01f0*/  SHF.R.S32.HI R9, RZ, 0x1f, R8 ;  /* 0x0000001fff097819 */ /* 0x000fc40000011408 */
[----:B------:R-:W-:Y:S01]  /*0200*/  ISETP.LT.AND P2, PT, R4, R3, !P0 ;  /* 0x000000030400720c */ /* 0x000fe20004741270 */
[----:B------:R-:W-:-:S06]  /*0210*/  IMAD.WIDE.U32 R6, R10, UR8, R8 ;  /* 0x000000080a067c25 */ /* 0x000fcc000f8e0008 */
[----:B------:R-:W2:Y:S01]  /*0220*/  @P3 LDC.64 R14, c[0x0][0x228] ;  /* 0x00008a00ff0e3b82 */ /* 0x000ea20000000a00 */
[----:B0-----:R-:W-:Y:S02]  /*0230*/  IMAD R10, R40, UR11, RZ ;  /* 0x0000000b280a7c24 */ /* 0x001fe4000f8e02ff */
[----:B------:R-:W-:Y:S02]  /*0240*/  IMAD.IADD R7, R7, 0x1, R11 ;  /* 0x0000000107077824 */ /* 0x000fe400078e020b */
[----:B------:R-:W-:Y:S01]  /*0250*/  IMAD R11, R19, UR8, R16 ;  /* 0x00000008130b7c24 */ /* 0x000fe2000f8e0210 */
[----:B------:R-:W-:Y:S01]  /*0260*/  @P2 IADD3 R29, P4, R48, 0x10, RZ ;  /* 0x00000010301d2810 */ /* 0x000fe20007f9e0ff */
[----:B------:R-:W-:Y:S01]  /*0270*/  IMAD.WIDE.U32 R8, R18, UR8, R8 ;  /* 0x0000000812087c25 */ /* 0x000fe2000f8e0008 */
[----:B------:R-:W0:Y:S03]  /*0280*/  @P3 LDC.64 R12, c[0x0][0x248] ;  /* 0x00009200ff0c3b82 */ /* 0x000e260000000a00 */
[----:B------:R-:W-:Y:S01]  /*0290*/  IMAD R17, R41, UR9, R10 ;  /* 0x0000000929117c24 */ /* 0x000fe2000f8e020a */
[----:B------:R-:W-:Y:S01]  /*02a0*/  IADD3 R9, R9, R11, RZ ;  /* 0x0000000b09097210 */ /* 0x000fe20007ffe0ff */
[----:B------:R-:W-:-:S03]  /*02b0*/  IMAD.WIDE.U32 R40, R40, UR9, R6 ;  /* 0x0000000928287c25 */ /* 0x000fc6000f8e0006 */
[----:B------:R-:W3:Y:S01]  /*02c0*/  @P2 LDC.64 R6, c[0x0][0x228] ;  /* 0x00008a00ff062b82 */ /* 0x000ee20000000a00 */
[----:B-1----:R-:W-:Y:S02]  /*02d0*/  IMAD R16, R42, UR11, RZ ;  /* 0x0000000b2a107c24 */ /* 0x002fe4000f8e02ff */
[----:B------:R-:W-:Y:S01]  /*02e0*/  IMAD.IADD R41, R41, 0x1, R17 ;  /* 0x0000000129297824 */ /* 0x000fe200078e0211 */
[----:B------:R-:W-:Y:S01]  /*02f0*/  @P2 IADD3 R17, P5, R48, 0x10, RZ ;  /* 0x0000001030112810 */ /* 0x000fe20007fbe0ff */
[----:B------:R-:W-:Y:S02]  /*0300*/  IMAD R19, R43, UR9, R16 ;  /* 0x000000092b137c24 */ /* 0x000fe4000f8e0210 */
[----:B------:R-:W-:Y:S01]  /*0310*/  IMAD.WIDE.U32 R42, R42, UR9, R8 ;  /* 0x000000092a2a7c25 */ /* 0x000fe2000f8e0008 */
[----:B------:R-:W1:Y:S03]  /*0320*/  @P3 LDC.64 R10, c[0x0][0x240] ;  /* 0x00009000ff0a3b82 */ /* 0x000e660000000a00 */
[----:B--2---:R-:W-:-:S02]  /*0330*/  @P3 IMAD R16, R49, R14, RZ ;  /* 0x0000000e31103224 */ /* 0x004fc400078e02ff */
[----:B------:R-:W-:Y:S01]  /*0340*/  IMAD.IADD R43, R43, 0x1, R19 ;  /* 0x000000012b2b7824 */ /* 0x000fe200078e0213 */
[----:B------:R-:W-:Y:S01]  /*0350*/  @P2 IADD3.X R19, RZ, R49, RZ, P5, !PT ;  /* 0x00000031ff132210 */ /* 0x000fe20002ffe4ff */
[C---:B------:R-:W-:Y:S01]  /*0360*/  @P3 IMAD R23, R48.reuse, R15, R16 ;  /* 0x0000000f30173224 */ /* 0x040fe200078e0210 */
[----:B------:R-:W2:Y:S01]  /*0370*/  @P3 LDC.64 R20, c[0x0][0x210] ;  /* 0x00008400ff143b82 */ /* 0x000ea20000000a00 */
[----:B0-----:R-:W-:Y:S02]  /*0380*/  @P3 IMAD R16, R49, R12, RZ ;  /* 0x0000000c31103224 */ /* 0x001fe400078e02ff */
[----:B------:R-:W-:-:S04]  /*0390*/  @P3 IMAD.WIDE.U32 R14, R48, R14, R40 ;  /* 0x0000000e300e3225 */ /* 0x000fc800078e0028 */
[C---:B------:R-:W-:Y:S01]  /*03a0*/  @P3 IMAD R25, R48.reuse, R13, R16 ;  /* 0x0000000d30193224 */ /* 0x040fe200078e0210 */
[----:B------:R-:W0:Y:S01]  /*03b0*/  @P2 LDC.64 R8, c[0x0][0x248] ;  /* 0x00009200ff082b82 */ /* 0x000e220000000a00 */
[----:B------:R-:W-:-:S04]  /*03c0*/  @P3 IMAD.WIDE.U32 R12, R48, R12, R42 ;  /* 0x0000000c300c3225 */ /* 0x000fc800078e002a */
[----:B------:R-:W-:Y:S01]  /*03d0*/  @P3 IMAD.IADD R13, R13, 0x1, R25 ;  /* 0x000000010d0d3824 */ /* 0x000fe200078e0219 */
[----:B------:R-:W-:Y:S01]  /*03e0*/  @P2 MOV R25, R43 ;  /* 0x0000002b00192202 */ /* 0x000fe20000000f00 */
[----:B---3--:R-:W-:Y:S01]  /*03f0*/  @P2 IMAD R16, R19, R6, RZ ;  /* 0x0000000613102224 */ /* 0x008fe200078e02ff */
[C---:B-1----:R-:W-:Y:S01]  /*0400*/  @P3 LEA R10, P6, R12.reuse, R10, 0x1 ;  /* 0x0000000a0c0a3211 */ /* 0x042fe200078c08ff */
[----:B------:R-:W-:Y:S01]  /*0410*/  @P3 IMAD.IADD R15, R15, 0x1, R23 ;  /* 0x000000010f0f3824 */ /* 0x000fe200078e0217 */
[----:B------:R-:W-:Y:S01]  /*0420*/  @P2 IADD3.X R19, RZ, R49, RZ, P4, !PT ;  /* 0x00000031ff132210 */ /* 0x000fe200027fe4ff */
[----:B------:R-:W-:Y:S01]  /*0430*/  @P2 IMAD.MOV.U32 R22, RZ, RZ, R40 ;  /* 0x000000ffff162224 */ /* 0x000fe200078e0028 */
[----:B------:R-:W-:Y:S01]  /*0440*/  @P3 LEA.HI.X R11, R12, R11, R13, 0x1, P6 ;  /* 0x0000000b0c0b3211 */ /* 0x000fe200030f0c0d */
[----:B------:R-:W-:Y:S01]  /*0450*/  @P2 IMAD R7, R17, R7, R16 ;  /* 0x0000000711072224 */ /* 0x000fe200078e0210 */
[----:B------:R-:W-:Y:S01]  /*0460*/  @P2 MOV R23, R41 ;  /* 0x0000002900172202 */ /* 0x000fe20000000f00 */
[----:B------:R-:W1:Y:S01]  /*0470*/  @P2 LDC.64 R52, c[0x0][0x210] ;  /* 0x00008400ff342b82 */ /* 0x000e620000000a00 */
[----:B--2---:R-:W-:Y:S01]  /*0480*/  @P3 LEA R20, P5, R14, R20, 0x1 ;  /* 0x000000140e143211 */ /* 0x004fe200078a08ff */
[----:B------:R-:W-:-:S02]  /*0490*/  @P2 IMAD.MOV.U32 R24, RZ, RZ, R42 ;  /* 0x000000ffff182224 */ /* 0x000fc400078e002a */
[----:B------:R-:W-:Y:S01]  /*04a0*/  @P2 IMAD.WIDE.U32 R22, R17, R6, R22 ;  /* 0x0000000611162225 */ /* 0x000fe200078e0016 */
[----:B------:R-:W-:Y:S02]  /*04b0*/  @P3 LEA.HI.X R21, R14, R21, R15, 0x1, P5 ;  /* 0x000000150e153211 */ /* 0x000fe400028f0c0f */
[----:B------:R-:W-:Y:S02]  /*04c0*/  CS2R R14, SRZ ;  /* 0x00000000000e7805 */ /* 0x000fe4000001ff00 */
[----:B------:R-:W-:Y:S01]  /*04d0*/  CS2R R16, SRZ ;  /* 0x0000000000107805 */ /* 0x000fe2000001ff00 */
[----:B------:R-:W2:Y:S01]  /*04e0*/  @P2 LDC.64 R56, c[0x0][0x240] ;  /* 0x00009000ff382b82 */ /* 0x000ea20000000a00 */
[-C--:B0-----:R-:W-:Y:S01]  /*04f0*/  @P2 IMAD R12, R19, R8.reuse, RZ ;  /* 0x00000008130c2224 */ /* 0x081fe200078e02ff */
[----:B------:R-:W-:Y:S01]  /*0500*/  CS2R R18, SRZ ;  /* 0x0000000000127805 */ /* 0x000fe2000001ff00 */
[----:B------:R-:W-:-:S04]  /*0510*/  @P2 IMAD.WIDE.U32 R24, R29, R8, R24 ;  /* 0x000000081d182225 */ /* 0x000fc800078e0018 */
[----:B------:R-:W-:Y:S01]  /*0520*/  @P2 IMAD R27, R29, R9, R12 ;  /* 0x000000091d1b2224 */ /* 0x000fe200078e020c */
[----:B------:R-:W-:Y:S01]  /*0530*/  CS2R R12, SRZ ;  /* 0x00000000000c7805 */ /* 0x000fe2000001ff00 */
[----:B------:R-:W-:Y:S01]  /*0540*/  VIADD R6, R46, 0x20 ;  /* 0x000000202e067836 */ /* 0x000fe20000000000 */
[----:B------:R-:W3:Y:S04]  /*0550*/  @P3 LDG.E.128 R16, desc[UR6][R10.64] ;  /* 0x000000060a103981 */ /* 0x000ee8000c1e1d00 */
[----:B------:R0:W4:Y:S01]  /*0560*/  @P3 LDG.E.128 R12, desc[UR6][R20.64] ;  /* 0x00000006140c3981 */ /* 0x000122000c1e1d00 */
[----:B------:R-:W-:Y:S01]  /*0570*/  ISETP.LT.AND P3, PT, R6, R3, !P0 ;  /* 0x000000030600720c */ /* 0x000fe20004761270 */
[----:B------:R-:W-:Y:S01]  /*0580*/  @P2 IMAD.IADD R9, R23, 0x1, R7 ;  /* 0x0000000117092824 */ /* 0x000fe200078e0207 */
[----:B------:R-:W-:-:S02]  /*0590*/  IADD3 R8, R46, 0x30, RZ ;  /* 0x000000302e087810 */ /* 0x000fc40007ffe0ff */
[----:B-1----:R-:W-:Y:S02]  /*05a0*/  @P2 LEA R52, P4, R22, R52, 0x1 ;  /* 0x0000003416342211 */ /* 0x002fe400078808ff */
[----:B------:R-:W-:Y:S02]  /*05b0*/  @P2 IADD3 R7, R25, R27, RZ ;  /* 0x0000001b19072210 */ /* 0x000fe40007ffe0ff */
[----:B--2---:R-:W-:-:S05]  /*05c0*/  @P2 LEA R56, P5, R24, R56, 0x1 ;  /* 0x0000003818382211 */ /* 0x004fca00078a08ff */
[----:B------:R-:W1:Y:S01]  /*05d0*/  @P3 LDC.64 R34, c[0x0][0x228] ;  /* 0x00008a00ff223b82 */ /* 0x000e620000000a00 */
[----:B------:R-:W-:Y:S02]  /*05e0*/  ISETP.LT.AND P0, PT, R8, R3, !P0 ;  /* 0x000000030800720c */ /* 0x000fe40004701270 */
[----:B0-----:R-:W-:Y:S02]  /*05f0*/  CS2R R20, SRZ ;  /* 0x0000000000147805 */ /* 0x001fe4000001ff00 */
[----:B------:R-:W-:Y:S02]  /*0600*/  @P2 LEA.HI.X R53, R22, R53, R9, 0x1, P4 ;  /* 0x0000003516352211 */ /* 0x000fe400020f0c09 */
[----:B------:R-:W-:Y:S02]  /*0610*/  CS2R R22, SRZ ;  /* 0x0000000000167805 */ /* 0x000fe4000001ff00 */
[----:B------:R-:W-:Y:S02]  /*0620*/  @P2 LEA.HI.X R57, R24, R57, R7, 0x1, P5 ;  /* 0x0000003918392211 */ /* 0x000fe400028f0c07 */
[----:B------:R-:W-:-:S02]  /*0630*/  CS2R R24, SRZ ;  /* 0x0000000000187805 */ /* 0x000fc4000001ff00 */
[----:B------:R-:W-:Y:S01]  /*0640*/  CS2R R26, SRZ ;  /* 0x00000000001a7805 */ /* 0x000fe2000001ff00 */
[----:B------:R-:W0:Y:S01]  /*0650*/  @P3 LDC.64 R36, c[0x0][0x248] ;  /* 0x00009200ff243b82 */ /* 0x000e220000000a00 */
[----:B------:R2:W4:Y:S04]  /*0660*/  @P2 LDG.E.128 R20, desc[UR6][R52.64] ;  /* 0x0000000634142981 */ /* 0x000528000c1e1d00 */
[----:B------:R1:W4:Y:S01]  /*0670*/  @P2 LDG.E.128 R24, desc[UR6][R56.64] ;  /* 0x0000000638182981 */ /* 0x000322000c1e1d00 */
[C---:B------:R-:W-:Y:S02]  /*0680*/  @P3 IADD3 R55, P2, R48.reuse, 0x20, RZ ;  /* 0x0000002030373810 */ /* 0x040fe40007f5e0ff */
[----:B------:R-:W0:Y:S01]  /*0690*/  @P0 LDC.64 R38, c[0x0][0x228] ;  /* 0x00008a00ff260b82 */ /* 0x000e220000000a00 */
[----:B------:R-:W-:-:S02]  /*06a0*/  @P0 IADD3 R51, P4, R48, 0x30, RZ ;  /* 0x0000003030330810 */ /* 0x000fc40007f9e0ff */
[C---:B------:R-:W-:Y:S01]  /*06b0*/  @P3 IADD3 R50, P5, R48.reuse, 0x20, RZ ;  /* 0x0000002030323810 */ /* 0x040fe20007fbe0ff */
[--C-:B------:R-:W-:Y:S01]  /*06c0*/  @P3 IMAD.X R59, RZ, RZ, R49.reuse, P2 ;  /* 0x000000ffff3b3224 */ /* 0x100fe200010e0631 */
[----:B------:R-:W-:Y:S01]  /*06d0*/  @P0 IADD3 R7, P6, R48, 0x30, RZ ;  /* 0x0000003030070810 */ /* 0x000fe20007fde0ff */
[----:B--2---:R-:W-:Y:S01]  /*06e0*/  @P0 IMAD.X R53, RZ, RZ, R49, P4 ;  /* 0x000000ffff350224 */ /* 0x004fe200020e0631 */
[-C--:B------:R-:W-:Y:S01]  /*06f0*/  @P3 IADD3.X R61, RZ, R49.reuse, RZ, P5, !PT ;  /* 0x00000031ff3d3210 */ /* 0x080fe20002ffe4ff */
[----:B-1----:R-:W-:Y:S01]  /*0700*/  @P3 IMAD R54, R59, R34, RZ ;  /* 0x000000223b363224 */ /* 0x002fe200078e02ff */
[----:B------:R-:W-:Y:S01]  /*0710*/  @P0 IADD3.X R9, RZ, R49, RZ, P6, !PT ;  /* 0x00000031ff090210 */ /* 0x000fe200037fe4ff */
[----:B------:R-:W1:Y:S01]  /*0720*/  @P3 LDC.64 R10, c[0x0][0x210] ;  /* 0x00008400ff0a3b82 */ /* 0x000e620000000a00 */
[----:B------:R-:W-:Y:S01]  /*0730*/  @P3 MOV R49, R41 ;  /* 0x0000002900313202 */ /* 0x000fe20000000f00 */
[----:B------:R-:W-:Y:S02]  /*0740*/  @P3 IMAD.MOV.U32 R48, RZ, RZ, R40 ;  /* 0x000000ffff303224 */ /* 0x000fe400078e0028 */
[----:B------:R-:W-:-:S04]  /*0750*/  @P3 IMAD R57, R55, R35, R54 ;  /* 0x0000002337393224 */ /* 0x000fc800078e0236 */
[----:B------:R-:W2:Y:S01]  /*0760*/  @P0 LDC.64 R28, c[0x0][0x210] ;  /* 0x00008400ff1c0b82 */ /* 0x000ea20000000a00 */
[----:B------:R-:W-:Y:S01]  /*0770*/  @P3 IMAD.WIDE.U32 R34, R55, R34, R48 ;  /* 0x0000002237223225 */ /* 0x000fe200078e0030 */
[----:B------:R-:W-:-:S06]  /*0780*/  @P3 MOV R49, R43 ;  /* 0x0000002b00313202 */ /* 0x000fcc0000000f00 */
[----:B------:R-:W2:Y:S01]  /*0790*/  @P0 LDC.64 R32, c[0x0][0x248] ;  /* 0x00009200ff200b82 */ /* 0x000ea20000000a00 */
[----:B0-----:R-:W-:Y:S02]  /*07a0*/  @P3 IMAD R52, R61, R36, RZ ;  /* 0x000000243d343224 */ /* 0x001fe400078e02ff */
[----:B------:R-:W-:Y:S02]  /*07b0*/  @P3 IMAD.MOV.U32 R48, RZ, RZ, R42 ;  /* 0x000000ffff303224 */ /* 0x000fe400078e002a */
[----:B------:R-:W-:-:S03]  /*07c0*/  @P3 IMAD R55, R50, R37, R52 ;  /* 0x0000002532373224 */ /* 0x000fc600078e0234 */
[----:B------:R-:W0:Y:S01]  /*07d0*/  @P3 LDC.64 R30, c[0x0][0x240] ;  /* 0x00009000ff1e3b82 */ /* 0x000e220000000a00 */
[----:B------:R-:W-:-:S07]  /*07e0*/  @P3 IMAD.WIDE.U32 R48, R50, R36, R48 ;  /* 0x0000002432303225 */ /* 0x000fce00078e0030 */
[----:B------:R-:W0:Y:S01]  /*07f0*/  @P0 LDC.64 R36, c[0x0][0x240] ;  /* 0x00009000ff240b82 */ /* 0x000e220000000a00 */
[-C--:B------:R-:W-:Y:S02]  /*0800*/  @P0 IMAD R52, R53, R38.reuse, RZ ;  /* 0x0000002635340224 */ /* 0x080fe400078e02ff */
[----:B------:R-:W-:-:S04]  /*0810*/  @P0 IMAD.WIDE.U32 R40, R51, R38, R40 ;  /* 0x0000002633280225 */ /* 0x000fc800078e0028 */
[----:B------:R-:W-:Y:S01]  /*0820*/  @P0 IMAD R39, R51, R39, R52 ;  /* 0x0000002733270224 */ /* 0x000fe200078e0234 */
[----:B-1----:R-:W-:Y:S02]  /*0830*/  @P3 LEA R52, P2, R34, R10, 0x1 ;  /* 0x0000000a22343211 */ /* 0x002fe400078408ff */
[----:B--2---:R-:W-:Y:S01]  /*0840*/  @P0 LEA R10, P4, R40, R28, 0x1 ;  /* 0x0000001c280a0211 */ /* 0x004fe200078808ff */
[-C--:B------:R-:W-:Y:S02]  /*0850*/  @P0 IMAD R28, R9, R32.reuse, RZ ;  /* 0x00000020091c0224 */ /* 0x080fe400078e02ff */
[----:B------:R-:W-:Y:S02]  /*0860*/  @P3 IMAD.IADD R57, R35, 0x1, R57 ;  /* 0x0000000123393824 */ /* 0x000fe400078e0239 */
[C---:B------:R-:W-:Y:S02]  /*0870*/  @P0 IMAD R9, R7.reuse, R33, R28 ;  /* 0x0000002107090224 */ /* 0x040fe400078e021c */
[----:B------:R-:W-:Y:S01]  /*0880*/  @P0 IMAD.WIDE.U32 R42, R7, R32, R42 ;  /* 0x00000020072a0225 */ /* 0x000fe200078e002a */
[----:B------:R-:W-:-:S02]  /*0890*/  @P3 IADD3 R55, R49, R55, RZ ;  /* 0x0000003731373210 */ /* 0x000fc40007ffe0ff */
[----:B0-----:R-:W-:Y:S01]  /*08a0*/  @P3 LEA R50, P5, R48, R30, 0x1 ;  /* 0x0000001e30323211 */ /* 0x001fe200078a08ff */
[----:B------:R-:W-:Y:S01]  /*08b0*/  @P0 IMAD.IADD R39, R41, 0x1, R39 ;  /* 0x0000000129270824 */ /* 0x000fe200078e0227 */
[----:B------:R-:W-:Y:S02]  /*08c0*/  @P3 LEA.HI.X R53, R34, R11, R57, 0x1, P2 ;  /* 0x0000000b22353211 */ /* 0x000fe400010f0c39 */
[----:B------:R-:W-:Y:S02]  /*08d0*/  @P0 IADD3 R7, R43, R9, RZ ;  /* 0x000000092b070210 */ /* 0x000fe40007ffe0ff */
[----:B------:R-:W-:Y:S02]  /*08e0*/  @P0 LEA R54, P2, R42, R36, 0x1 ;  /* 0x000000242a360211 */ /* 0x000fe400078408ff */
[----:B------:R-:W-:Y:S02]  /*08f0*/  @P0 LEA.HI.X R11, R40, R29, R39, 0x1, P4 ;  /* 0x0000001d280b0211 */ /* 0x000fe400020f0c27 */
[----:B------:R-:W-:-:S02]  /*0900*/  CS2R R28, SRZ ;  /* 0x00000000001c7805 */ /* 0x000fc4000001ff00 */
[----:B------:R-:W-:Y:S02]  /*0910*/  @P3 LEA.HI.X R51, R48, R31, R55, 0x1, P5 ;  /* 0x0000001f30333211 */ /* 0x000fe400028f0c37 */
[----:B------:R-:W-:Y:S02]  /*0920*/  CS2R R30, SRZ ;  /* 0x00000000001e7805 */ /* 0x000fe4000001ff00 */
[----:B------:R-:W-:Y:S02]  /*0930*/  CS2R R32, SRZ ;  /* 0x0000000000207805 */ /* 0x000fe4000001ff00 */
[----:B------:R-:W-:Y:S02]  /*0940*/  CS2R R34, SRZ ;  /* 0x0000000000227805 */ /* 0x000fe4000001ff00 */
[----:B------:R-:W-:Y:S02]  /*0950*/  @P0 LEA.HI.X R55, R42, R37, R7, 0x1, P2 ;  /* 0x000000252a370211 */ /* 0x000fe400010f0c07 */
[----:B------:R-:W-:-:S02]  /*0960*/  CS2R R36, SRZ ;  /* 0x0000000000247805 */ /* 0x000fc4000001ff00 */
[----:B------:R-:W-:Y:S02]  /*0970*/  CS2R R38, SRZ ;  /* 0x0000000000267805 */ /* 0x000fe4000001ff00 */
[----:B------:R-:W-:Y:S02]  /*0980*/  CS2R R40, SRZ ;  /* 0x0000000000287805 */ /* 0x000fe4000001ff00 */
[----:B------:R-:W-:Y:S01]  /*0990*/  CS2R R42, SRZ ;  /* 0x00000000002a7805 */ /* 0x000fe2000001ff00 */
[----:B------:R-:W2:Y:S04]  /*09a0*/  @P3 LDG.E.128 R28, desc[UR6][R52.64] ;  /* 0x00000006341c3981 */ /* 0x000ea8000c1e1d00 */
[----:B------:R-:W2:Y:S04]  /*09b0*/  @P3 LDG.E.128 R32, desc[UR6][R50.64] ;  /* 0x0000000632203981 */ /* 0x000ea8000c1e1d00 */
[----:B------:R-:W2:Y:S04]  /*09c0*/  @P0 LDG.E.128 R36, desc[UR6][R10.64] ;  /* 0x000000060a240981 */ /* 0x000ea8000c1e1d00 */
[----:B------:R0:W2:Y:S01]  /*09d0*/  @P0 LDG.E.128 R40, desc[UR6][R54.64] ;  /* 0x0000000636280981 */ /* 0x0000a2000c1e1d00 */
[----:B------:R-:W-:-:S04]  /*09e0*/  ISETP.GT.AND P0, PT, R0, 0x3f, PT ;  /* 0x0000003f0000780c */ /* 0x000fc80003f04270 */
[----:B------:R-:W-:-:S13]  /*09f0*/  ISETP.GE.OR P2, PT, R0, R3, P0 ;  /* 0x000000030000720c */ /* 0x000fda0000746670 */
[----:B0-----:R-:W-:Y:S02]  /*0a00*/  @!P2 SHF.R.S32.HI R55, RZ, 0x1f, R0 ;  /* 0x0000001fff37a819 */ /* 0x001fe40000011400 */
[----:B---3--:R-:W-:Y:S02]  /*0a10*/  LOP3.LUT R48, R16, 0xffff0000, RZ, 0xc0, !PT ;  /* 0xffff000010307812 */ /* 0x008fe400078ec0ff */
[C---:B----4-:R-:W-:Y:S01]  /*0a20*/  LOP3.LUT R7, R12.reuse, 0xffff0000, RZ, 0xc0, !PT ;  /* 0xffff00000c077812 */ /* 0x050fe200078ec0ff */
[----:B------:R-:W-:Y:S01]  /*0a30*/  IMAD.U32 R12, R12, 0x10000, RZ ;  /* 0x000100000c0c7824 */ /* 0x000fe200078e00ff */
[----:B------:R-:W-:-:S03]  /*0a40*/  SHF.L.U32 R9, R16, 0x10, RZ ;  /* 0x0000001010097819 */ /* 0x000fc600000006ff */
[----:B------:R-:W-:Y:S02]  /*0a50*/  FMUL.FTZ R51, R7, R48 ;  /* 0x0000003007337220 */ /* 0x000fe40000410000 */
[----:B------:R-:W0:Y:S01]  /*0a60*/  @!P2 LDC.64 R48, c[0x0][0x290] ;  /* 0x0000a400ff30ab82 */ /* 0x000e220000000a00 */
[----:B------:R-:W-:Y:S01]  /*0a70*/  SHF.L.U32 R10, R17, 0x10, RZ ;  /* 0x00000010110a7819 */ /* 0x000fe200000006ff */
[C---:B------:R-:W-:Y:S02]  /*0a80*/  IMAD.U32 R7, R13.reuse, 0x10000, RZ ;  /* 0x000100000d077824 */ /* 0x040fe400078e00ff */
[----:B------:R-:W-:Y:S01]  /*0a90*/  FFMA.FTZ R16, R12, R9, R51 ;  /* 0x000000090c107223 */ /* 0x000fe20000010033 */
[----:B------:R-:W-:Y:S02]  /*0aa0*/  LOP3.LUT R13, R13, 0xffff0000, RZ, 0xc0, !PT ;  /* 0xffff00000d0d7812 */ /* 0x000fe400078ec0ff */
[----:B------:R-:W-:Y:S01]  /*0ab0*/  LOP3.LUT R12, R17, 0xffff0000, RZ, 0xc0, !PT ;  /* 0xffff0000110c7812 */ /* 0x000fe200078ec0ff */
[----:B------:R-:W-:Y:S01]  /*0ac0*/  FFMA.FTZ R16, R7, R10, R16 ;  /* 0x0000000a07107223 */ /* 0x000fe20000010010 */
[----:B------:R-:W-:Y:S01]  /*0ad0*/  SHF.L.U32 R11, R18, 0x10, RZ ;  /* 0x00000010120b7819 */ /* 0x000fe200000006ff */
[----:B------:R-:W-:-:S02]  /*0ae0*/  IMAD.U32 R10, R14, 0x10000, RZ ;  /* 0x000100000e0a7824 */ /* 0x000fc400078e00ff */
[----:B------:R-:W-:Y:S01]  /*0af0*/  FFMA.FTZ R13, R13, R12, R16 ;  /* 0x0000000c0d0d7223 */ /* 0x000fe20000010010 */
[C---:B------:R-:W-:Y:S01]  /*0b00*/  IMAD.U32 R9, R15.reuse, 0x10000, RZ ;  /* 0x000100000f097824 */ /* 0x040fe200078e00ff */
[----:B------:R-:W-:Y:S02]  /*0b10*/  LOP3.LUT R7, R15, 0xffff0000, RZ, 0xc0, !PT ;  /* 0xffff00000f077812 */ /* 0x000fe400078ec0ff */
[----:B------:R-:W-:Y:S01]  /*0b20*/  FFMA.FTZ R51, R10, R11, R13 ;  /* 0x0000000b0a337223 */ /* 0x000fe2000001000d */
[----:B------:R-:W-:Y:S01]  /*0b30*/  LOP3.LUT R10, R20, 0xffff0000, RZ, 0xc0, !PT ;  /* 0xffff0000140a7812 */ /* 0x000fe200078ec0ff */
[----:B------:R-:W1:Y:S01]  /*0b40*/  @!P2 LDC.64 R12, c[0x0][0x298] ;  /* 0x0000a600ff0cab82 */ /* 0x000e620000000a00 */
[C---:B------:R-:W-:Y:S01]  /*0b50*/  LOP3.LUT R15, R24.reuse, 0xffff0000, RZ, 0xc0, !PT ;  /* 0xffff0000180f7812 */ /* 0x040fe200078ec0ff */
[----:B------:R-:W-:Y:S01]  /*0b60*/  IMAD.U32 R11, R24, 0x10000, RZ ;  /* 0x00010000180b7824 */ /* 0x000fe200078e00ff */
[----:B------:R-:W-:-:S03]  /*0b70*/  SHF.L.U32 R20, R20, 0x10, RZ ;  /* 0x0000001014147819 */ /* 0x000fc600000006ff */
[----:B------:R-:W-:Y:S01]  /*0b80*/  FMUL.FTZ R53, R10, R15 ;  /* 0x0000000f0a357220 */ /* 0x000fe20000410000 */
[----:B0-----:R-:W-:Y:S01]  /*0b90*/  @!P2 IMAD R10, R48, UR10, RZ ;  /* 0x0000000a300aac24 */ /* 0x001fe2000f8e02ff */
[----:B------:R-:W-:Y:S02]  /*0ba0*/  LOP3.LUT R16, R14, 0xffff0000, RZ, 0xc0, !PT ;  /* 0xffff00000e107812 */ /* 0x000fe400078ec0ff */
[----:B------:R-:W-:Y:S01]  /*0bb0*/  FFMA.FTZ R50, R20, R11, R53 ;  /* 0x0000000b14327223 */ /* 0x000fe20000010035 */
[----:B------:R-:W-:Y:S02]  /*0bc0*/  @!P2 IMAD R49, R49, UR8, R10 ;  /* 0x000000083131ac24 */ /* 0x000fe4000f8e020a */
[----:B------:R-:W0:Y:S01]  /*0bd0*/  @!P2 LDC.64 R10, c[0x0][0x288] ;  /* 0x0000a200ff0aab82 */ /* 0x000e220000000a00 */
[----:B------:R-:W-:Y:S02]  /*0be0*/  @!P2 IADD3 R14, P3, R44, R0, RZ ;  /* 0x000000002c0ea210 */ /* 0x000fe40007f7e0ff */
[----:B------:R-:W-:-:S02]  /*0bf0*/  LOP3.LUT R17, R18, 0xffff0000, RZ, 0xc0, !PT ;  /* 0xffff000012117812 */ /* 0x000fc400078ec0ff */
[----:B------:R-:W-:Y:S01]  /*0c00*/  @!P2 LEA.HI.X.SX32 R15, R44, R55, 0x1, P3 ;  /* 0x000000372c0fa211 */ /* 0x000fe200018f0eff */
[----:B------:R-:W-:Y:S02]  /*0c10*/  IMAD.U32 R18, R25, 0x10000, RZ ;  /* 0x0001000019127824 */ /* 0x000fe400078e00ff */
[----:B------:R-:W-:Y:S01]  /*0c20*/  FFMA.FTZ R16, R16, R17, R51 ;  /* 0x0000001110107223 */ /* 0x000fe20000010033 */
[----:B------:R-:W-:Y:S01]  /*0c30*/  SHF.L.U32 R17, R21, 0x10, RZ ;  /* 0x0000001015117819 */ /* 0x000fe200000006ff */
[----:B------:R-:W-:Y:S01]  /*0c40*/  @!P2 IMAD.WIDE.U32 R14, R48, UR8, R14 ;  /* 0x00000008300eac25 */ /* 0x000fe2000f8e000e */
[----:B------:R-:W-:Y:S02]  /*0c50*/  SHF.L.U32 R24, R19, 0x10, RZ ;  /* 0x0000001013187819 */ /* 0x000fe400000006ff */
[----:B------:R-:W-:Y:S01]  /*0c60*/  LOP3.LUT R21, R21, 0xffff0000, RZ, 0xc0, !PT ;  /* 0xffff000015157812 */ /* 0x000fe200078ec0ff */
[----:B-1----:R-:W-:Y:S01]  /*0c70*/  @!P2 IMAD R48, R12, UR11, RZ ;  /* 0x0000000b0c30ac24 */ /* 0x002fe2000f8e02ff */
[----:B------:R-:W-:Y:S01]  /*0c80*/  LOP3.LUT R20, R25, 0xffff0000, RZ, 0xc0, !PT ;  /* 0xffff000019147812 */ /* 0x000fe200078ec0ff */
[----:B------:R-:W-:Y:S01]  /*0c90*/  FFMA.FTZ R50, R17, R18, R50 ;  /* 0x0000001211327223 */ /* 0x000fe20000010032 */
[----:B------:R-:W-:-:S02]  /*0ca0*/  @!P2 IMAD.IADD R15, R15, 0x1, R49 ;  /* 0x000000010f0fa824 */ /* 0x000fc400078e0231 */
[----:B------:R-:W-:Y:S01]  /*0cb0*/  FFMA.FTZ R24, R9, R24, R16 ;  /* 0x0000001809187223 */ /* 0x000fe20000010010 */
[----:B------:R-:W-:Y:S01]  /*0cc0*/  SHF.L.U32 R9, R22, 0x10, RZ ;  /* 0x0000001016097819 */ /* 0x000fe200000006ff */
[----:B------:R-:W-:Y:S02]  /*0cd0*/  @!P2 IMAD R17, R13, UR9, R48 ;  /* 0x000000090d11ac24 */ /* 0x000fe4000f8e0230 */
[----:B------:R-:W-:Y:S01]  /*0ce0*/  FFMA.FTZ R20, R21, R20, R50 ;  /* 0x0000001415147223 */ /* 0x000fe20000010032 */
[----:B------:R-:W-:Y:S02]  /*0cf0*/  IMAD.U32 R16, R26, 0x10000, RZ ;  /* 0x000100001a107824 */ /* 0x000fe400078e00ff */
[----:B------:R-:W-:Y:S01]  /*0d00*/  @!P2 IMAD.WIDE.U32 R12, R12, UR9, R14 ;  /* 0x000000090c0cac25 */ /* 0x000fe2000f8e000e */
[----:B------:R-:W-:-:S03]  /*0d10*/  LOP3.LUT R22, R22, 0xffff0000, RZ, 0xc0, !PT ;  /* 0xffff000016167812 */ /* 0x000fc600078ec0ff */
[----:B------:R-:W-:Y:S01]  /*0d20*/  FFMA.FTZ R9, R9, R16, R20 ;  /* 0x0000001009097223 */ /* 0x000fe20000010014 */
[----:B------:R-:W-:Y:S02]  /*0d30*/  LOP3.LUT R15, R26, 0xffff0000, RZ, 0xc0, !PT ;  /* 0xffff00001a0f7812 */ /* 0x000fe400078ec0ff */
[----:B------:R-:W-:Y:S02]  /*0d40*/  @!P2 IADD3 R13, R13, R17, RZ ;  /* 0x000000110d0da210 */ /* 0x000fe40007ffe0ff */
[----:B0-----:R-:W-:Y:S02]  /*0d50*/  @!P2 LEA R14, P3, R12, R10, 0x2 ;  /* 0x0000000a0c0ea211 */ /* 0x001fe400078610ff */
[----:B------:R-:W-:Y:S01]  /*0d60*/  LOP3.LUT R18, R19, 0xffff0000, RZ, 0xc0, !PT ;  /* 0xffff000013127812 */ /* 0x000fe200078ec0ff */
[----:B------:R-:W-:Y:S01]  /*0d70*/  FFMA.FTZ R22, R22, R15, R9 ;  /* 0x0000000f16167223 */ /* 0x000fe20000010009 */
[----:B------:R-:W-:Y:S01]  /*0d80*/  IMAD.MOV.U32 R17, RZ, RZ, 0x7f800000 ;  /* 0x7f800000ff117424 */ /* 0x000fe200078e00ff */
[----:B------:R-:W-:-:S02]  /*0d90*/  @!P2 LEA.HI.X R15, R12, R11, R13, 0x2, P3 ;  /* 0x0000000b0c0fa211 */ /* 0x000fc400018f140d */
[----:B------:R-:W-:Y:S01]  /*0da0*/  FFMA.FTZ R7, R7, R18, R24 ;  /* 0x0000001207077223 */ /* 0x000fe20000010018 */
[----:B------:R-:W-:Y:S01]  /*0db0*/  SHF.L.U32 R16, R27, 0x10, RZ ;  /* 0x000000101b107819 */ /* 0x000fe200000006ff */
[----:B------:R-:W-:Y:S01]  /*0dc0*/  IMAD.U32 R9, R23, 0x10000, RZ ;  /* 0x0001000017097824 */ /* 0x000fe200078e00ff */
[----:B------:R0:W5:Y:S01]  /*0dd0*/  @!P2 LDG.E R17, desc[UR6][R14.64] ;  /* 0x000000060e11a981 */ /* 0x000162000c1e1900 */
[----:B------:R-:W-:Y:S02]  /*0de0*/  LOP3.LUT R10, R27, 0xffff0000, RZ, 0xc0, !PT ;  /* 0xffff00001b0a7812 */ /* 0x000fe400078ec0ff */
[----:B------:R-:W-:Y:S01]  /*0df0*/  FFMA.FTZ R12, R9, R16, R22 ;  /* 0x00000010090c7223 */ /* 0x000fe20000010016 */
[C---:B--2---:R-:W-:Y:S02]  /*0e00*/  SHF.L.U32 R18, R28.reuse, 0x10, RZ ;  /* 0x000000101c127819 */ /* 0x044fe400000006ff */
[----:B------:R-:W-:Y:S02]  /*0e10*/  LOP3.LUT R28, R28, 0xffff0000, RZ, 0xc0, !PT ;  /* 0xffff00001c1c7812 */ /* 0x000fe400078ec0ff */
[----:B------:R-:W-:-:S02]  /*0e20*/  LOP3.LUT R25, R32, 0xffff0000, RZ, 0xc0, !PT ;  /* 0xffff000020197812 */ /* 0x000fc400078ec0ff */
[----:B------:R-:W-:Y:S02]  /*0e30*/  SHF.L.U32 R21, R32, 0x10, RZ ;  /* 0x0000001020157819 */ /* 0x000fe400000006ff */
[----:B0-----:R-:W-:Y:S01]  /*0e40*/  LOP3.LUT R15, R36, 0xffff0000, RZ, 0xc0, !PT ;  /* 0xffff0000240f7812 */ /* 0x001fe200078ec0ff */
[----:B------:R-:W-:Y:S01]  /*0e50*/  FMUL.FTZ R27, R28, R25 ;  /* 0x000000191c1b7220 */ /* 0x000fe20000410000 */
[C---:B------:R-:W-:Y:S01]  /*0e60*/  LOP3.LUT R20, R40.reuse, 0xffff0000, RZ, 0xc0, !PT ;  /* 0xffff000028147812 */ /* 0x040fe200078ec0ff */
[C---:B------:R-:W-:Y:S01]  /*0e70*/  IMAD.U32 R22, R33.reuse, 0x10000, RZ ;  /* 0x0001000021167824 */ /* 0x040fe200078e00ff */
[----:B------:R-:W-:Y:S01]  /*0e80*/  LOP3.LUT R24, R33, 0xffff0000, RZ, 0xc0, !PT ;  /* 0xffff000021187812 */ /* 0x000fe200078ec0ff */
[----:B------:R-:W-:Y:S01]  /*0e90*/  IMAD.U32 R25, R40, 0x10000, RZ ;  /* 0x0001000028197824 */ /* 0x000fe200078e00ff */
[----:B------:R-:W-:Y:S01]  /*0ea0*/  SHF.L.U32 R36, R36, 0x10, RZ ;  /* 0x0000001024247819 */ /* 0x000fe200000006ff */
[----:B------:R-:W-:Y:S01]  /*0eb0*/  FMUL.FTZ R33, R15, R20 ;  /* 0x000000140f217220 */ /* 0x000fe20000410000 */
[----:B------:R-:W-:-:S02]  /*0ec0*/  IMAD.U32 R19, R29, 0x10000, RZ ;  /* 0x000100001d137824 */ /* 0x000fc400078e00ff */
[----:B------:R-:W-:Y:S01]  /*0ed0*/  FFMA.FTZ R20, R18, R21, R27 ;  /* 0x0000001512147223 */ /* 0x000fe2000001001b */
[----:B------:R-:W-:Y:S01]  /*0ee0*/  SHF.L.U32 R15, R37, 0x10, RZ ;  /* 0x00000010250f7819 */ /* 0x000fe200000006ff */
[----:B------:R-:W-:Y:S02]  /*0ef0*/  IMAD.U32 R18, R41, 0x10000, RZ ;  /* 0x0001000029127824 */ /* 0x000fe400078e00ff */
[----:B------:R-:W-:Y:S01]  /*0f00*/  FFMA.FTZ R36, R36, R25, R33 ;  /* 0x0000001924247223 */ /* 0x000fe20000010021 */
[----:B------:R-:W-:Y:S01]  /*0f10*/  LOP3.LUT R29, R29, 0xffff0000, RZ, 0xc0, !PT ;  /* 0xffff00001d1d7812 */ /* 0x000fe200078ec0ff */
[----:B------:R-:W-:Y:S01]  /*0f20*/  FFMA.FTZ R22, R19, R22, R20 ;  /* 0x0000001613167223 */ /* 0x000fe20000010014 */
[----:B------:R-:W-:Y:S01]  /*0f30*/  LOP3.LUT R37, R37, 0xffff0000, RZ, 0xc0, !PT ;  /* 0xffff000025257812 */ /* 0x000fe200078ec0ff */
[----:B------:R-:W-:Y:S01]  /*0f40*/  FFMA.FTZ R36, R15, R18, R36 ;  /* 0x000000120f247223 */ /* 0x000fe20000010024 */
[----:B------:R-:W-:Y:S01]  /*0f50*/  LOP3.LUT R20, R41, 0xffff0000, RZ, 0xc0, !PT ;  /* 0xffff000029147812 */ /* 0x000fe200078ec0ff */
[----:B------:R-:W-:Y:S01]  /*0f60*/  FFMA.FTZ R22, R29, R24, R22 ;  /* 0x000000181d167223 */ /* 0x000fe20000010016 */
[----:B------:R-:W-:-:S02]  /*0f70*/  SHF.L.U32 R11, R30, 0x10, RZ ;  /* 0x000000101e0b7819 */ /* 0x000fc400000006ff */
[----:B------:R-:W-:Y:S01]  /*0f80*/  SHF.L.U32 R26, R34, 0x10, RZ ;  /* 0x00000010221a7819 */ /* 0x000fe200000006ff */
[----:B------:R-:W-:Y:S01]  /*0f90*/  IMAD.U32 R18, R42, 0x10000, RZ ;  /* 0x000100002a127824 */ /* 0x000fe200078e00ff */
[----:B------:R-:W-:Y:S01]  /*0fa0*/  SHF.L.U32 R15, R38, 0x10, RZ ;  /* 0x00000010260f7819 */ /* 0x000fe200000006ff */
[----:B------:R-:W-:Y:S01]  /*0fb0*/  FFMA.FTZ R20, R37, R20, R36 ;  /* 0x0000001425147223 */ /* 0x000fe20000010024 */
[----:B------:R-:W-:Y:S01]  /*0fc0*/  LOP3.LUT R30, R30, 0xffff0000, RZ, 0xc0, !PT ;  /* 0xffff00001e1e7812 */ /* 0x000fe200078ec0ff */
[----:B------:R-:W-:Y:S01]  /*0fd0*/  FFMA.FTZ R11, R11, R26, R22 ;  /* 0x0000001a0b0b7223 */ /* 0x000fe20000010016 */
[----:B------:R-:W-:Y:S01]  /*0fe0*/  LOP3.LUT R13, R34, 0xffff0000, RZ, 0xc0, !PT ;  /* 0xffff0000220d7812 */ /* 0x000fe200078ec0ff */
[----:B------:R-:W-:Y:S01]  /*0ff0*/  FFMA.FTZ R15, R15, R18, R20 ;  /* 0x000000120f0f7223 */ /* 0x000fe20000010014 */
[----:B------:R-:W-:Y:S02]  /*1000*/  LOP3.LUT R38, R38, 0xffff0000, RZ, 0xc0, !PT ;  /* 0xffff000026267812 */ /* 0x000fe400078ec0ff */
[----:B------:R-:W-:Y:S01]  /*1010*/  LOP3.LUT R19, R42, 0xffff0000, RZ, 0xc0, !PT ;  /* 0xffff00002a137812 */ /* 0x000fe200078ec0ff */
[----:B------:R-:W-:-:S02]  /*1020*/  IMAD.U32 R9, R31, 0x10000, RZ ;  /* 0x000100001f097824 */ /* 0x000fc400078e00ff */
[----:B------:R-:W-:Y:S01]  /*1030*/  FFMA.FTZ R30, R30, R13, R11 ;  /* 0x0000000d1e1e7223 */ /* 0x000fe2000001000b */
[----:B------:R-:W-:Y:S01]  /*1040*/  IMAD.U32 R16, R35, 0x10000, RZ ;  /* 0x0001000023107824 */ /* 0x000fe200078e00ff */
[----:B------:R-:W-:Y:S01]  /*1050*/  SHF.L.U32 R11, R39, 0x10, RZ ;  /* 0x00000010270b7819 */ /* 0x000fe200000006ff */
[----:B------:R-:W-:Y:S02]  /*1060*/  IMAD.U32 R18, R43, 0x10000, RZ ;  /* 0x000100002b127824 */ /* 0x000fe400078e00ff */
[----:B------:R-:W-:Y:S01]  /*1070*/  FFMA.FTZ R38, R38, R19, R15 ;  /* 0x0000001326267223 */ /* 0x000fe2000001000f */
[----:B------:R-:W-:Y:S01]  /*1080*/  LOP3.LUT R23, R23, 0xffff0000, RZ, 0xc0, !PT ;  /* 0xffff000017177812 */ /* 0x000fe200078ec0ff */
[----:B------:R-:W-:Y:S01]  /*1090*/  FFMA.FTZ R30, R9, R16, R30 ;  /* 0x00000010091e7223 */ /* 0x000fe2000001001e */
[----:B------:R-:W-:Y:S01]  /*10a0*/  LOP3.LUT R31, R31, 0xffff0000, RZ, 0xc0, !PT ;  /* 0xffff00001f1f7812 */ /* 0x000fe200078ec0ff */
[----:B------:R-:W-:Y:S01]  /*10b0*/  FFMA.FTZ R18, R11, R18, R38 ;  /* 0x000000120b127223 */ /* 0x000fe20000010026 */
[----:B------:R-:W-:-:S02]  /*10c0*/  LOP3.LUT R14, R35, 0xffff0000, RZ, 0xc0, !PT ;  /* 0xffff0000230e7812 */ /* 0x000fc400078ec0ff */
[----:B------:R-:W-:Y:S02]  /*10d0*/  LOP3.LUT R39, R39, 0xffff0000, RZ, 0xc0, !PT ;  /* 0xffff000027277812 */ /* 0x000fe400078ec0ff */
[----:B------:R-:W-:Y:S01]  /*10e0*/  LOP3.LUT R16, R43, 0xffff0000, RZ, 0xc0, !PT ;  /* 0xffff00002b107812 */ /* 0x000fe200078ec0ff */
[----:B------:R-:W-:Y:S01]  /*10f0*/  FFMA.FTZ R12, R23, R10, R12 ;  /* 0x0000000a170c7223 */ /* 0x000fe2000001000c */
[----:B------:R-:W-:-:S03]  /*1100*/  FFMA.FTZ R30, R31, R14, R30 ;  /* 0x0000000e1f1e7223 */ /* 0x000fc6000001001e */
[----:B------:R-:W-:Y:S01]  /*1110*/  FFMA.FTZ R18, R39, R16, R18 ;  /* 0x0000001027127223 */ /* 0x000fe20000010012 */
[----:B------:R-:W0:Y:S04]  /*1120*/  SHFL.BFLY PT, R9, R12, 0x8, 0x1f ;  /* 0x0d001f000c097f89 */ /* 0x000e2800000e0000 */
[----:B------:R-:W1:Y:S04]  /*1130*/  SHFL.BFLY PT, R10, R7, 0x8, 0x1f ;  /* 0x0d001f00070a7f89 */ /* 0x000e6800000e0000 */
[----:B------:R-:W2:Y:S04]  /*1140*/  SHFL.BFLY PT, R13, R30, 0x8, 0x1f ;  /* 0x0d001f001e0d7f89 */ /* 0x000ea800000e0000 */
[----:B------:R-:W3:Y:S01]  /*1150*/  SHFL.BFLY PT, R19, R18, 0x8, 0x1f ;  /* 0x0d001f0012137f89 */ /* 0x000ee200000e0000 */
[----:B0-----:R-:W-:Y:S01]  /*1160*/  FADD.FTZ R11, R12, R9 ;  /* 0x000000090c0b7221 */ /* 0x001fe20000010000 */
[----:B-1----:R-:W-:Y:S01]  /*1170*/  FADD.FTZ R10, R7, R10 ;  /* 0x0000000a070a7221 */ /* 0x002fe20000010000 */
[----:B--2---:R-:W-:Y:S01]  /*1180*/  FADD.FTZ R15, R30, R13 ;  /* 0x0000000d1e0f7221 */ /* 0x004fe20000010000 */
[----:B---3--:R-:W-:-:S02]  /*1190*/  FADD.FTZ R20, R18, R19 ;  /* 0x0000001312147221 */ /* 0x008fc40000010000 */
        /* <DEDUP_REMOVED lines=16> */
[----:B------:R-:W0:Y:S01]  /*12a0*/  SHFL.BFLY PT, R16, R15, 0x1, 0x1f ;  /* 0x0c201f000f107f89 */ /* 0x000e2200000e0000 */
[----:B------:R-:W1:Y:S03]  /*12b0*/  LDC.64 R12, c[0x0][0x2d0] ;  /* 0x0000b400ff0c7b82 */ /* 0x000e660000000a00 */
[----:B------:R-:W2:Y:S04]  /*12c0*/  SHFL.BFLY PT, R14, R7, 0x1, 0x1f ;  /* 0x0c201f00070e7f89 */ /* 0x000ea800000e0000 */
[----:B------:R-:W3:Y:S01]  /*12d0*/  SHFL.BFLY PT, R20, R19, 0x1, 0x1f ;  /* 0x0c201f0013147f89 */ /* 0x000ee200000e0000 */
[----:B------:R-:W4:Y:S03]  /*12e0*/  LDC.64 R10, c[0x0][0x2d8] ;  /* 0x0000b600ff0a7b82 */ /* 0x000f260000000a00 */
[----:B------:R-:W3:Y:S01]  /*12f0*/  SHFL.BFLY PT, R9, R22, 0x1, 0x1f ;  /* 0x0c201f0016097f89 */ /* 0x000ee200000e0000 */
[----:B------:R-:W-:Y:S01]  /*1300*/  ISETP.NE.AND P2, PT, R5, RZ, PT ;  /* 0x000000ff0500720c */ /* 0x000fe20003f45270 */
[----:B------:R-:W-:Y:S01]  /*1310*/  BSSY B0, `(.L_x_56) ;  /* 0x0000022000007945 */ /* 0x000fe20003800000 */
[----:B------:R-:W-:Y:S01]  /*1320*/  SHF.L.U32 R21, R0, 0x2, RZ ;  /* 0x0000000200157819 */ /* 0x000fe200000006ff */
[----:B0-----:R-:W-:Y:S01]  /*1330*/  FADD.FTZ R27, R15, R16 ;  /* 0x000000100f1b7221 */ /* 0x001fe20000010000 */
[----:B------:R-:W-:-:S02]  /*1340*/  IMAD.SHL.U32 R16, R2, 0x2000, RZ ;  /* 0x0000200002107824 */ /* 0x000fc400078e00ff */
[----:B--2---:R-:W-:Y:S01]  /*1350*/  FADD.FTZ R26, R7, R14 ;  /* 0x0000000e071a7221 */ /* 0x004fe20000010000 */
[----:B---3--:R-:W-:Y:S01]  /*1360*/  FADD.FTZ R20, R19, R20 ;  /* 0x0000001413147221 */ /* 0x008fe20000010000 */
[----:B------:R-:W-:-:S05]  /*1370*/  FADD.FTZ R9, R22, R9 ;  /* 0x0000000916097221 */ /* 0x000fca0000010000 */
[----:B------:R-:W-:Y:S05]  /*1380*/  @P2 BRA `(.L_x_57) ;  /* 0x0000000000682947 */ /* 0x000fea0003800000 */
[----:B------:R-:W0:Y:S01]  /*1390*/  LDC.64 R22, c[0x0][0x278] ;  /* 0x00009e00ff167b82 */ /* 0x000e220000000a00 */
[----:B------:R-:W-:Y:S01]  /*13a0*/  SHF.R.S32.HI R45, RZ, 0x1f, R44 ;  /* 0x0000001fff2d7819 */ /* 0x000fe2000001142c */
[----:B------:R-:W-:Y:S01]  /*13b0*/  ULDC.64 UR12, c[0x0][0x260] ;  /* 0x00009800000c7ab9 */ /* 0x000fe20000000a00 */
[-C--:B------:R-:W-:Y:S02]  /*13c0*/  ISETP.GE.AND P4, PT, R4, R3.reuse, PT ;  /* 0x000000030400720c */ /* 0x080fe40003f86270 */
[----:B------:R-:W-:-:S03]  /*13d0*/  ISETP.GE.AND P3, PT, R6, R3, PT ;  /* 0x000000030600720c */ /* 0x000fc60003f66270 */
[----:B------:R-:W2:Y:S01]  /*13e0*/  LDC.64 R24, c[0x0][0x280] ;  /* 0x0000a000ff187b82 */ /* 0x000ea20000000a00 */
[C---:B0-----:R-:W-:Y:S02]  /*13f0*/  IMAD R18, R22.reuse, UR10, RZ ;  /* 0x0000000a16127c24 */ /* 0x041fe4000f8e02ff */
[----:B------:R-:W-:-:S04]  /*1400*/  IMAD.WIDE.U32 R14, R22, UR8, R44 ;  /* 0x00000008160e7c25 */ /* 0x000fc8000f8e002c */
[----:B------:R-:W-:Y:S02]  /*1410*/  IMAD R5, R23, UR8, R18 ;  /* 0x0000000817057c24 */ /* 0x000fe4000f8e0212 */
[----:B--2---:R-:W-:-:S03]  /*1420*/  IMAD R18, R24, UR11, RZ ;  /* 0x0000000b18127c24 */ /* 0x004fc6000f8e02ff */
[----:B------:R-:W-:Y:S01]  /*1430*/  IADD3 R15, R15, R5, RZ ;  /* 0x000000050f0f7210 */ /* 0x000fe20007ffe0ff */
[----:B------:R-:W-:Y:S02]  /*1440*/  IMAD R7, R25, UR9, R18 ;  /* 0x0000000919077c24 */ /* 0x000fe4000f8e0212 */
[----:B------:R-:W-:-:S03]  /*1450*/  IMAD.WIDE.U32 R14, R24, UR9, R14 ;  /* 0x00000009180e7c25 */ /* 0x000fc6000f8e000e */
[----:B------:R-:W-:-:S04]  /*1460*/  IADD3 R5, P2, R46, R14, RZ ;  /* 0x0000000e2e057210 */ /* 0x000fc80007f5e0ff */
[----:B------:R-:W-:Y:S02]  /*1470*/  IADD3.X R46, R47, R15, R7, P2, !PT ;  /* 0x0000000f2f2e7210 */ /* 0x000fe400017fe407 */
[C---:B------:R-:W-:Y:S02]  /*1480*/  LEA R14, P5, R5.reuse, UR12, 0x2 ;  /* 0x0000000c050e7c11 */ /* 0x040fe4000f8a10ff */
[----:B------:R-:W-:Y:S02]  /*1490*/  ISETP.GE.AND P2, PT, R8, R3, PT ;  /* 0x000000030800720c */ /* 0x000fe40003f46270 */
[----:B------:R-:W-:Y:S02]  /*14a0*/  LEA.HI.X R15, R5, UR13, R46, 0x2, P5 ;  /* 0x0000000d050f7c11 */ /* 0x000fe4000a8f142e */
[----:B------:R-:W-:Y:S02]  /*14b0*/  FSEL R3, R26, RZ, !P1 ;  /* 0x000000ff1a037208 */ /* 0x000fe40004800000 */
[----:B------:R-:W-:-:S02]  /*14c0*/  FSEL R5, R27, RZ, !P4 ;  /* 0x000000ff1b057208 */ /* 0x000fc40006000000 */
[----:B------:R-:W-:Y:S01]  /*14d0*/  FSEL R7, R20, RZ, !P3 ;  /* 0x000000ff14077208 */ /* 0x000fe20005800000 */
[----:B------:R0:W-:Y:S01]  /*14e0*/  STG.E desc[UR6][R14.64], R3 ;  /* 0x000000030e007986 */ /* 0x0001e2000c101906 */
[----:B------:R-:W-:-:S03]  /*14f0*/  FSEL R9, R9, RZ, !P2 ;  /* 0x000000ff09097208 */ /* 0x000fc60005000000 */
[----:B------:R0:W-:Y:S04]  /*1500*/  STG.E desc[UR6][R14.64+0x40], R5 ;  /* 0x000040050e007986 */ /* 0x0001e8000c101906 */
[----:B------:R0:W-:Y:S04]  /*1510*/  STG.E desc[UR6][R14.64+0x80], R7 ;  /* 0x000080070e007986 */ /* 0x0001e8000c101906 */
[----:B------:R0:W-:Y:S02]  /*1520*/  STG.E desc[UR6][R14.64+0xc0], R9 ;  /* 0x0000c0090e007986 */ /* 0x0001e4000c101906 */
.L_x_57:
[----:B------:R-:W-:Y:S05]  /*1530*/  BSYNC B0 ;  /* 0x0000000000007941 */ /* 0x000fea0003800000 */
.L_x_56:
[----:B------:R-:W-:Y:S01]  /*1540*/  UIADD3 UR4, UR4, 0x3f, URZ ;  /* 0x0000003f04047890 */ /* 0x000fe2000fffe03f */
[----:B0-----:R-:W-:Y:S01]  /*1550*/  SHF.R.S32.HI R3, RZ, 0x1f, R21 ;  /* 0x0000001fff037819 */ /* 0x001fe20000011415 */
[----:B-1----:R-:W-:Y:S01]  /*1560*/  IMAD R6, R12, UR10, RZ ;  /* 0x0000000a0c067c24 */ /* 0x002fe2000f8e02ff */
[C---:B------:R-:W-:Y:S01]  /*1570*/  IADD3 R4, P1, R16.reuse, R21, RZ ;  /* 0x0000001510047210 */ /* 0x040fe20007f3e0ff */
[----:B------:R-:W-:Y:S01]  /*1580*/  USHF.R.S32.HI UR5, URZ, 0x1f, UR4 ;  /* 0x0000001f3f057899 */ /* 0x000fe20008011404 */
[----:B------:R-:W-:Y:S02]  /*1590*/  BSSY B0, `(.L_x_58) ;  /* 0x0000022000007945 */ /* 0x000fe40003800000 */
[----:B------:R-:W-:Y:S01]  /*15a0*/  LEA.HI.X.SX32 R5, R16, R3, 0x1, P1 ;  /* 0x0000000310057211 */ /* 0x000fe200008f0eff */
[----:B------:R-:W-:Y:S01]  /*15b0*/  ULEA.HI UR5, UR5, UR4, URZ, 0x6 ;  /* 0x0000000405057291 */ /* 0x000fe2000f8f303f */
[----:B------:R-:W-:-:S03]  /*15c0*/  IMAD R3, R13, UR8, R6 ;  /* 0x000000080d037c24 */ /* 0x000fc6000f8e0206 */
[----:B------:R-:W-:Y:S01]  /*15d0*/  ULOP3.LUT UR5, UR5, 0xffffffc0, URZ, 0xc0, !UPT ;  /* 0xffffffc005057892 */ /* 0x000fe2000f8ec03f */
[----:B------:R-:W-:-:S04]  /*15e0*/  IMAD.WIDE.U32 R12, R12, UR8, R4 ;  /* 0x000000080c0c7c25 */ /* 0x000fc8000f8e0004 */
[----:B------:R-:W-:Y:S01]  /*15f0*/  IMAD.IADD R13, R13, 0x1, R3 ;  /* 0x000000010d0d7824 */ /* 0x000fe200078e0203 */
[----:B------:R-:W-:Y:S01]  /*1600*/  IADD3 R3, -R44, UR5, RZ ;  /* 0x000000052c037c10 */ /* 0x000fe2000fffe1ff */
[----:B----4-:R-:W-:-:S03]  /*1610*/  IMAD R4, R10, UR11, RZ ;  /* 0x0000000b0a047c24 */ /* 0x010fc6000f8e02ff */
[----:B------:R-:W-:Y:S01]  /*1620*/  ISETP.GE.OR P0, PT, R0, R3, P0 ;  /* 0x000000030000720c */ /* 0x000fe20000706670 */
[----:B------:R-:W-:Y:S02]  /*1630*/  IMAD R9, R11, UR9, R4 ;  /* 0x000000090b097c24 */ /* 0x000fe4000f8e0204 */
[----:B------:R-:W-:-:S05]  /*1640*/  IMAD.WIDE.U32 R10, R10, UR9, R12 ;  /* 0x000000090a0a7c25 */ /* 0x000fca000f8e000c */
[----:B------:R-:W-:-:S05]  /*1650*/  IADD3 R9, R11, R9, RZ ;  /* 0x000000090b097210 */ /* 0x000fca0007ffe0ff */
[----:B------:R-:W-:Y:S05]  /*1660*/  @P0 BRA `(.L_x_59) ;  /* 0x0000000000500947 */ /* 0x000fea0003800000 */
[----:B------:R-:W0:Y:S01]  /*1670*/  LDC.64 R12, c[0x0][0x2a8] ;  /* 0x0000aa00ff0c7b82 */ /* 0x000e220000000a00 */
[----:B------:R-:W-:Y:S01]  /*1680*/  SHF.R.S32.HI R3, RZ, 0x1f, R0 ;  /* 0x0000001fff037819 */ /* 0x000fe20000011400 */
[----:B------:R-:W-:Y:S01]  /*1690*/  ULDC.64 UR4, c[0x0][0x2a0] ;  /* 0x0000a80000047ab9 */ /* 0x000fe20000000a00 */
[----:B------:R-:W-:-:S04]  /*16a0*/  IADD3 R4, P0, R44, R0, RZ ;  /* 0x000000002c047210 */ /* 0x000fc80007f1e0ff */
[----:B------:R-:W-:Y:S01]  /*16b0*/  LEA.HI.X.SX32 R5, R44, R3, 0x1, P0 ;  /* 0x000000032c057211 */ /* 0x000fe200000f0eff */
[----:B------:R-:W1:Y:S01]  /*16c0*/  LDC.64 R14, c[0x0][0x2b0] ;  /* 0x0000ac00ff0e7b82 */ /* 0x000e620000000a00 */
[----:B-----5:R-:W-:Y:S01]  /*16d0*/  FSETP.NEU.FTZ.AND P0, PT, R17, -INF , PT ;  /* 0xff8000001100780b */ /* 0x020fe20003f1d000 */
[C---:B0-----:R-:W-:Y:S02]  /*16e0*/  IMAD R6, R12.reuse, UR10, RZ ;  /* 0x0000000a0c067c24 */ /* 0x041fe4000f8e02ff */
[----:B------:R-:W-:-:S04]  /*16f0*/  IMAD.WIDE.U32 R4, R12, UR8, R4 ;  /* 0x000000080c047c25 */ /* 0x000fc8000f8e0004 */
[----:B------:R-:W-:Y:S02]  /*1700*/  IMAD R3, R13, UR8, R6 ;  /* 0x000000080d037c24 */ /* 0x000fe4000f8e0206 */
[C---:B-1----:R-:W-:Y:S02]  /*1710*/  IMAD R6, R14.reuse, UR11, RZ ;  /* 0x0000000b0e067c24 */ /* 0x042fe4000f8e02ff */
[----:B------:R-:W-:Y:S02]  /*1720*/  IMAD.IADD R5, R5, 0x1, R3 ;  /* 0x0000000105057824 */ /* 0x000fe400078e0203 */
[----:B------:R-:W-:Y:S01]  /*1730*/  FMUL.FTZ R3, R17, 1.4426950216293334961 ;  /* 0x3fb8aa3b11037820 */ /* 0x000fe20000410000 */
[----:B------:R-:W-:Y:S02]  /*1740*/  IMAD R7, R15, UR9, R6 ;  /* 0x000000090f077c24 */ /* 0x000fe4000f8e0206 */
[----:B------:R-:W-:Y:S02]  /*1750*/  IMAD.WIDE.U32 R4, R14, UR9, R4 ;  /* 0x000000090e047c25 */ /* 0x000fe4000f8e0004 */
[----:B------:R-:W-:-:S03]  /*1760*/  FSEL R3, R3, RZ, P0 ;  /* 0x000000ff03037208 */ /* 0x000fc60000000000 */
[----:B------:R-:W-:Y:S02]  /*1770*/  IADD3 R5, R5, R7, RZ ;  /* 0x0000000705057210 */ /* 0x000fe40007ffe0ff */
[----:B------:R-:W-:-:S04]  /*1780*/  LEA R6, P1, R4, UR4, 0x2 ;  /* 0x0000000404067c11 */ /* 0x000fc8000f8210ff */
[----:B------:R-:W-:-:S05]  /*1790*/  LEA.HI.X R7, R4, UR5, R5, 0x2, P1 ;  /* 0x0000000504077c11 */ /* 0x000fca00088f1405 */
[----:B------:R0:W-:Y:S04]  /*17a0*/  STG.E desc[UR6][R6.64], R3 ;  /* 0x0000000306007986 */ /* 0x0001e8000c101906 */
.L_x_59:
[----:B------:R-:W-:Y:S05]  /*17b0*/  BSYNC B0 ;  /* 0x0000000000007941 */ /* 0x000fea0003800000 */
.L_x_58:
[----:B------:R-:W-:Y:S01]  /*17c0*/  ULDC.64 UR12, c[0x0][0x2e8] ;  /* 0x0000ba00000c7ab9 */ /* 0x000fe20000000a00 */
[----:B------:R-:W-:Y:S01]  /*17d0*/  ULDC.64 UR4, c[0x0][0x2b8] ;  /* 0x0000ae0000047ab9 */ /* 0x000fe20000000a00 */
[----:B------:R-:W-:Y:S02]  /*17e0*/  ISETP.NE.U32.AND P0, PT, RZ, UR12, PT ;  /* 0x0000000cff007c0c */ /* 0x000fe4000bf05070 */
[C---:B------:R-:W-:Y:S02]  /*17f0*/  LEA R4, P1, R10.reuse, UR4, 0x2 ;  /* 0x000000040a047c11 */ /* 0x040fe4000f8210ff */
[----:B------:R-:W-:Y:S02]  /*1800*/  ISETP.NE.AND.EX P0, PT, RZ, UR13, PT, P0 ;  /* 0x0000000dff007c0c */ /* 0x000fe4000bf05300 */
[----:B------:R-:W-:Y:S02]  /*1810*/  LEA.HI.X R5, R10, UR5, R9, 0x2, P1 ;  /* 0x000000050a057c11 */ /* 0x000fe400088f1409 */
[----:B------:R-:W-:-:S03]  /*1820*/  ISETP.NE.OR P0, PT, R0, RZ, !P0 ;  /* 0x000000ff0000720c */ /* 0x000fc60004705670 */
[----:B------:R1:W-:Y:S04]  /*1830*/  STG.E.128 desc[UR6][R4.64], RZ ;  /* 0x000000ff04007986 */ /* 0x0003e8000c101d06 */
[----:B------:R1:W-:Y:S04]  /*1840*/  STG.E.128 desc[UR6][R4.64+0x1000], RZ ;  /* 0x001000ff04007986 */ /* 0x0003e8000c101d06 */
[----:B------:R1:W-:Y:S04]  /*1850*/  STG.E.128 desc[UR6][R4.64+0x2000], RZ ;  /* 0x002000ff04007986 */ /* 0x0003e8000c101d06 */
[----:B------:R1:W-:Y:S04]  /*1860*/  STG.E.128 desc[UR6][R4.64+0x3000], RZ ;  /* 0x003000ff04007986 */ /* 0x0003e8000c101d06 */
[----:B------:R1:W-:Y:S04]  /*1870*/  STG.E.128 desc[UR6][R4.64+0x4000], RZ ;  /* 0x004000ff04007986 */ /* 0x0003e8000c101d06 */
[----:B------:R1:W-:Y:S04]  /*1880*/  STG.E.128 desc[UR6][R4.64+0x5000], RZ ;  /* 0x005000ff04007986 */ /* 0x0003e8000c101d06 */
[----:B------:R1:W-:Y:S04]  /*1890*/  STG.E.128 desc[UR6][R4.64+0x6000], RZ ;  /* 0x006000ff04007986 */ /* 0x0003e8000c101d06 */
[----:B------:R1:W-:Y:S01]  /*18a0*/  STG.E.128 desc[UR6][R4.64+0x7000], RZ ;  /* 0x007000ff04007986 */ /* 0x0003e2000c101d06 */
[----:B------:R-:W-:Y:S05]  /*18b0*/  @P0 EXIT ;  /* 0x000000000000094d */ /* 0x000fea0003800000 */
[----:B0-----:R-:W0:Y:S08]  /*18c0*/  LDC R3, c[0x0][0x2e0] ;  /* 0x0000b800ff037b82 */ /* 0x001e300000000800 */
[----:B------:R-:W2:Y:S08]  /*18d0*/  LDC R7, c[0x0][0x220] ;  /* 0x00008800ff077b82 */ /* 0x000eb00000000800 */
[----:B-1----:R-:W1:Y:S01]  /*18e0*/  LDC.64 R4, c[0x0][0x2e8] ;  /* 0x0000ba00ff047b82 */ /* 0x002e620000000a00 */
[----:B0-----:R-:W-:-:S04]  /*18f0*/  IMAD R2, R2, R3, UR9 ;  /* 0x0000000902027e24 */ /* 0x001fc8000f8e0203 */
[----:B--2---:R-:W-:-:S04]  /*1900*/  IMAD R3, R2, R7, UR8 ;  /* 0x0000000802037e24 */ /* 0x004fc8000f8e0207 */
[----:B-1----:R-:W-:-:S05]  /*1910*/  IMAD.WIDE R2, R3, 0x4, R4 ;  /* 0x0000000403027825 */ /* 0x002fca00078e0204 */
[----:B------:R-:W-:Y:S01]  /*1920*/  STG.E desc[UR6][R2.64], RZ ;  /* 0x000000ff02007986 */ /* 0x000fe2000c101906 */
[----:B------:R-:W-:Y:S05]  /*1930*/  EXIT ;  /* 0x000000000000794d */ /* 0x000fea0003800000 */
.L_x_60:
        /* <DEDUP_REMOVED lines=12> */
.L_x_142:


//--------------------- .text._ZN7cutlass13device_kernelIN5flash19enable_sm80_to_sm89INS1_16FlashAttnBwdSm80INS1_25CollectiveMainloopBwdSm80ILi2ELi2EN4cute5tupleIJNS5_1CILi64EEENS7_ILi128EEES9_EEENS_10bfloat16_tEfNS_4arch4Sm80ELb1ELb0ELb0ELb1ELb0ELb0ELb0ELb0ELi2ELi2ELi2ELi2ELb0EEENS1_21CollectiveEpilogueBwdISA_SB_SD_Li256ELb1ELb0ELi4EEENS1_25SingleTileBwdLPTSchedulerILb1ELi128ELb0EEEEEEEEEvNT_6ParamsE --------------------------
	.section	.text._ZN7cutlass13device_kernelIN5flash19enable_sm80_to_sm89INS1_16FlashAttnBwdSm80INS1_25CollectiveMainloopBwdSm80ILi2ELi2EN4cute5tupleIJNS5_1CILi64EEENS7_ILi128EEES9_EEENS_10bfloat16_tEfNS_4arch4Sm80ELb1ELb0ELb0ELb1ELb0ELb0ELb0ELb0ELi2ELi2ELi2ELi2ELb0EEENS1_21CollectiveEpilogueBwdISA_SB_SD_Li256ELb1ELb0ELi4EEENS1_25SingleTileBwdLPTSchedulerILb1ELi128ELb0EEEEEEEEEvNT_6ParamsE,"ax",@progbits
	.align	128
.text._ZN7cutlass13device_kernelIN5flash19enable_sm80_to_sm89INS1_16FlashAttnBwdSm80INS1_25CollectiveMainloopBwdSm80ILi2ELi2EN4cute5tupleIJNS5_1CILi64EEENS7_ILi128EEES9_EEENS_10bfloat16_tEfNS_4arch4Sm80ELb1ELb0ELb0ELb1ELb0ELb0ELb0ELb0ELi2ELi2ELi2ELi2ELb0EEENS1_21CollectiveEpilogueBwdISA_SB_SD_Li256ELb1ELb0ELi4EEENS1_25SingleTileBwdLPTSchedulerILb1ELi128ELb0EEEEEEEEEvNT_6ParamsE:
        .type           _ZN7cutlass13device_kernelIN5flash19enable_sm80_to_sm89INS1_16FlashAttnBwdSm80INS1_25CollectiveMainloopBwdSm80ILi2ELi2EN4cute5tupleIJNS5_1CILi64EEENS7_ILi128EEES9_EEENS_10bfloat16_tEfNS_4arch4Sm80ELb1ELb0ELb0ELb1ELb0ELb0ELb0ELb0ELi2ELi2ELi2ELi2ELb0EEENS1_21CollectiveEpilogueBwdISA_SB_SD_Li256ELb1ELb0ELi4EEENS1_25SingleTileBwdLPTSchedulerILb1ELi128ELb0EEEEEEEEEvNT_6ParamsE,@function
        .size           _ZN7cutlass13device_kernelIN5flash19enable_sm80_to_sm89INS1_16FlashAttnBwdSm80INS1_25CollectiveMainloopBwdSm80ILi2ELi2EN4cute5tupleIJNS5_1CILi64EEENS7_ILi128EEES9_EEENS_10bfloat16_tEfNS_4arch4Sm80ELb1ELb0ELb0ELb1ELb0ELb0ELb0ELb0ELi2ELi2ELi2ELi2ELb0EEENS1_21CollectiveEpilogueBwdISA_SB_SD_Li256ELb1ELb0ELi4EEENS1_25SingleTileBwdLPTSchedulerILb1ELi128ELb0EEEEEEEEEvNT_6ParamsE,(.L_x_143 - _ZN7cutlass13device_kernelIN5flash19enable_sm80_to_sm89INS1_16FlashAttnBwdSm80INS1_25CollectiveMainloopBwdSm80ILi2ELi2EN4cute5tupleIJNS5_1CILi64EEENS7_ILi128EEES9_EEENS_10bfloat16_tEfNS_4arch4Sm80ELb1ELb0ELb0ELb1ELb0ELb0ELb0ELb0ELi2ELi2ELi2ELi2ELb0EEENS1_21CollectiveEpilogueBwdISA_SB_SD_Li256ELb1ELb0ELi4EEENS1_25SingleTileBwdLPTSchedulerILb1ELi128ELb0EEEEEEEEEvNT_6ParamsE)
        .other          _ZN7cutlass13device_kernelIN5flash19enable_sm80_to_sm89INS1_16FlashAttnBwdSm80INS1_25CollectiveMainloopBwdSm80ILi2ELi2EN4cute5tupleIJNS5_1CILi64EEENS7_ILi128EEES9_EEENS_10bfloat16_tEfNS_4arch4Sm80ELb1ELb0ELb0ELb1ELb0ELb0ELb0ELb0ELi2ELi2ELi2ELi2ELb0EEENS1_21CollectiveEpilogueBwdISA_SB_SD_Li256ELb1ELb0ELi4EEENS1_25SingleTileBwdLPTSchedulerILb1ELi128ELb0EEEEEEEEEvNT_6ParamsE,@"STO_CUDA_ENTRY STV_DEFAULT"
_ZN7cutlass13device_kernelIN5flash19enable_sm80_to_sm89INS1_16FlashAttnBwdSm80INS1_25CollectiveMainloopBwdSm80ILi2ELi2EN4cute5tupleIJNS5_1CILi64EEENS7_ILi128EEES9_EEENS_10bfloat16_tEfNS_4arch4Sm80ELb1ELb0ELb0ELb1ELb0ELb0ELb0ELb0ELi2ELi2ELi2ELi2ELb0EEENS1_21CollectiveEpilogueBwdISA_SB_SD_Li256ELb1ELb0ELi4EEENS1_25SingleTileBwdLPTSchedulerILb1ELi128ELb0EEEEEEEEEvNT_6ParamsE:
[----:B------:R-:W-:Y:S01]  /*0000*/  LDC R1, c[0x0][0x28] ;  /* 0x00000a00ff017b82 */ /* 0x000fe20000000800 */
[----:B------:R-:W-:Y:S05]  /*0010*/  EXIT ;  /* 0x000000000000794d */ /* 0x000fea0003800000 */
.L_x_61:
        /* <DEDUP_REMOVED lines=14> */
.L_x_143:


//--------------------- .text._ZN7cutlass13device_kernelIN5flash19enable_sm80_to_sm89INS1_16FlashAttnBwdSm80INS1_25CollectiveMainloopBwdSm80ILi2ELi2EN4cute5tupleIJNS5_1CILi64EEENS7_ILi128EEES9_EEENS_10bfloat16_tEfNS_4arch4Sm80ELb1ELb0ELb0ELb1ELb1ELb0ELb0ELb0ELi2ELi2ELi2ELi2ELb0EEENS1_21CollectiveEpilogueBwdISA_SB_SD_Li256ELb1ELb0ELi4EEENS1_25SingleTileBwdLPTSchedulerILb1ELi128ELb1EEEEEEEEEvNT_6ParamsE --------------------------
	.section	.text._ZN7cutlass13device_kernelIN5flash19enable_sm80_to_sm89INS1_16FlashAttnBwdSm80INS1_25CollectiveMainloopBwdSm80ILi2ELi2EN4cute5tupleIJNS5_1CILi64EEENS7_ILi128EEES9_EEENS_10bfloat16_tEfNS_4arch4Sm80ELb1ELb0ELb0ELb1ELb1ELb0ELb0ELb0ELi2ELi2ELi2ELi2ELb0EEENS1_21CollectiveEpilogueBwdISA_SB_SD_Li256ELb1ELb0ELi4EEENS1_25SingleTileBwdLPTSchedulerILb1ELi128ELb1EEEEEEEEEvNT_6ParamsE,"ax",@progbits
	.align	128
.text._ZN7cutlass13device_kernelIN5flash19enable_sm80_to_sm89INS1_16FlashAttnBwdSm80INS1_25CollectiveMainloopBwdSm80ILi2ELi2EN4cute5tupleIJNS5_1CILi64EEENS7_ILi128EEES9_EEENS_10bfloat16_tEfNS_4arch4Sm80ELb1ELb0ELb0ELb1ELb1ELb0ELb0ELb0ELi2ELi2ELi2ELi2ELb0EEENS1_21CollectiveEpilogueBwdISA_SB_SD_Li256ELb1ELb0ELi4EEENS1_25SingleTileBwdLPTSchedulerILb1ELi128ELb1EEEEEEEEEvNT_6ParamsE:
        .type           _ZN7cutlass13device_kernelIN5flash19enable_sm80_to_sm89INS1_16FlashAttnBwdSm80INS1_25CollectiveMainloopBwdSm80ILi2ELi2EN4cute5tupleIJNS5_1CILi64EEENS7_ILi128EEES9_EEENS_10bfloat16_tEfNS_4arch4Sm80ELb1ELb0ELb0ELb1ELb1ELb0ELb0ELb0ELi2ELi2ELi2ELi2ELb0EEENS1_21CollectiveEpilogueBwdISA_SB_SD_Li256ELb1ELb0ELi4EEENS1_25SingleTileBwdLPTSchedulerILb1ELi128ELb1EEEEEEEEEvNT_6ParamsE,@function
        .size           _ZN7cutlass13device_kernelIN5flash19enable_sm80_to_sm89INS1_16FlashAttnBwdSm80INS1_25CollectiveMainloopBwdSm80ILi2ELi2EN4cute5tupleIJNS5_1CILi64EEENS7_ILi128EEES9_EEENS_10bfloat16_tEfNS_4arch4Sm80ELb1ELb0ELb0ELb1ELb1ELb0ELb0ELb0ELi2ELi2ELi2ELi2ELb0EEENS1_21CollectiveEpilogueBwdISA_SB_SD_Li256ELb1ELb0ELi4EEENS1_25SingleTileBwdLPTSchedulerILb1ELi128ELb1EEEEEEEEEvNT_6ParamsE,(.L_x_144 - _ZN7cutlass13device_kernelIN5flash19enable_sm80_to_sm89INS1_16FlashAttnBwdSm80INS1_25CollectiveMainloopBwdSm80ILi2ELi2EN4cute5tupleIJNS5_1CILi64EEENS7_ILi128EEES9_EEENS_10bfloat16_tEfNS_4arch4Sm80ELb1ELb0ELb0ELb1ELb1ELb0ELb0ELb0ELi2ELi2ELi2ELi2ELb0EEENS1_21CollectiveEpilogueBwdISA_SB_SD_Li256ELb1ELb0ELi4EEENS1_25SingleTileBwdLPTSchedulerILb1ELi128ELb1EEEEEEEEEvNT_6ParamsE)
        .other          _ZN7cutlass13device_kernelIN5flash19enable_sm80_to_sm89INS1_16FlashAttnBwdSm80INS1_25CollectiveMainloopBwdSm80ILi2ELi2EN4cute5tupleIJNS5_1CILi64EEENS7_ILi128EEES9_EEENS_10bfloat16_tEfNS_4arch4Sm80ELb1ELb0ELb0ELb1ELb1ELb0ELb0ELb0ELi2ELi2ELi2ELi2ELb0EEENS1_21CollectiveEpilogueBwdISA_SB_SD_Li256ELb1ELb0ELi4EEENS1_25SingleTileBwdLPTSchedulerILb1ELi128ELb1EEEEEEEEEvNT_6ParamsE,@"STO_CUDA_ENTRY STV_DEFAULT"
_ZN7cutlass13device_kernelIN5flash19enable_sm80_to_sm89INS1_16FlashAttnBwdSm80INS1_25CollectiveMainloopBwdSm80ILi2ELi2EN4cute5tupleIJNS5_1CILi64EEENS7_ILi128EEES9_EEENS_10bfloat16_tEfNS_4arch4Sm80ELb1ELb0ELb0ELb1ELb1ELb0ELb0ELb0ELi2ELi2ELi2ELi2ELb0EEENS1_21CollectiveEpilogueBwdISA_SB_SD_Li256ELb1ELb0ELi4EEENS1_25SingleTileBwdLPTSchedulerILb1ELi128ELb1EEEEEEEEEvNT_6ParamsE:
[----:B------:R-:W-:Y:S01]  /*0000*/  LDC R1, c[0x0][0x28] ;  /* 0x00000a00ff017b82 */ /* 0x000fe20000000800 */
[----:B------:R-:W-:Y:S05]  /*0010*/  EXIT ;  /* 0x000000000000794d */ /* 0x000fea0003800000 */
.L_x_62:
        /* <DEDUP_REMOVED lines=14> */
.L_x_144:


//--------------------- .text._ZN7cutlass13device_kernelIN5flash19enable_sm80_to_sm89INS1_16FlashAttnBwdSm80INS1_25CollectiveMainloopBwdSm80ILi2ELi2EN4cute5tupleIJNS5_1CILi64EEENS7_ILi128EEES9_EEENS_10bfloat16_tEfNS_4arch4Sm80ELb1ELb0ELb0ELb1ELb0ELb0ELb0ELb0ELi2ELi2ELi2ELi2ELb0EEENS1_24CollectiveEpilogueBwdGQAISA_fSD_Li256ELb1ELb0EEENS1_25SingleTileBwdLPTSchedulerILb1ELi128ELb0EEEEEEEEEvNT_6ParamsE --------------------------
	.section	.text._ZN7cutlass13device_kernelIN5flash19enable_sm80_to_sm89INS1_16FlashAttnBwdSm80INS1_25CollectiveMainloopBwdSm80ILi2ELi2EN4cute5tupleIJNS5_1CILi64EEENS7_ILi128EEES9_EEENS_10bfloat16_tEfNS_4arch4Sm80ELb1ELb0ELb0ELb1ELb0ELb0ELb0ELb0ELi2ELi2ELi2ELi2ELb0EEENS1_24CollectiveEpilogueBwdGQAISA_fSD_Li256ELb1ELb0EEENS1_25SingleTileBwdLPTSchedulerILb1ELi128ELb0EEEEEEEEEvNT_6ParamsE,"ax",@progbits
	.align	128
.text._ZN7cutlass13device_kernelIN5flash19enable_sm80_to_sm89INS1_16FlashAttnBwdSm80INS1_25CollectiveMainloopBwdSm80ILi2ELi2EN4cute5tupleIJNS5_1CILi64EEENS7_ILi128EEES9_EEENS_10bfloat16_tEfNS_4arch4Sm80ELb1ELb0ELb0ELb1ELb0ELb0ELb0ELb0ELi2ELi2ELi2ELi2ELb0EEENS1_24CollectiveEpilogueBwdGQAISA_fSD_Li256ELb1ELb0EEENS1_25SingleTileBwdLPTSchedulerILb1ELi128ELb0EEEEEEEEEvNT_6ParamsE:
        .type           _ZN7cutlass13device_kernelIN5flash19enable_sm80_to_sm89INS1_16FlashAttnBwdSm80INS1_25CollectiveMainloopBwdSm80ILi2ELi2EN4cute5tupleIJNS5_1CILi64EEENS7_ILi128EEES9_EEENS_10bfloat16_tEfNS_4arch4Sm80ELb1ELb0ELb0ELb1ELb0ELb0ELb0ELb0ELi2ELi2ELi2ELi2ELb0EEENS1_24CollectiveEpilogueBwdGQAISA_fSD_Li256ELb1ELb0EEENS1_25SingleTileBwdLPTSchedulerILb1ELi128ELb0EEEEEEEEEvNT_6ParamsE,@function
        .size           _ZN7cutlass13device_kernelIN5flash19enable_sm80_to_sm89INS1_16FlashAttnBwdSm80INS1_25CollectiveMainloopBwdSm80ILi2ELi2EN4cute5tupleIJNS5_1CILi64EEENS7_ILi128EEES9_EEENS_10bfloat16_tEfNS_4arch4Sm80ELb1ELb0ELb0ELb1ELb0ELb0ELb0ELb0ELi2ELi2ELi2ELi2ELb0EEENS1_24CollectiveEpilogueBwdGQAISA_fSD_Li256ELb1ELb0EEENS1_25SingleTileBwdLPTSchedulerILb1ELi128ELb0EEEEEEEEEvNT_6ParamsE,(.L_x_145 - _ZN7cutlass13device_kernelIN5flash19enable_sm80_to_sm89INS1_16FlashAttnBwdSm80INS1_25CollectiveMainloopBwdSm80ILi2ELi2EN4cute5tupleIJNS5_1CILi64EEENS7_ILi128EEES9_EEENS_10bfloat16_tEfNS_4arch4Sm80ELb1ELb0ELb0ELb1ELb0ELb0ELb0ELb0ELi2ELi2ELi2ELi2ELb0EEENS1_24CollectiveEpilogueBwdGQAISA_fSD_Li256ELb1ELb0EEENS1_25SingleTileBwdLPTSchedulerILb1ELi128ELb0EEEEEEEEEvNT_6ParamsE)
        .other          _ZN7cutlass13device_kernelIN5flash19enable_sm80_to_sm89INS1_16FlashAttnBwdSm80INS1_25CollectiveMainloopBwdSm80ILi2ELi2EN4cute5tupleIJNS5_1CILi64EEENS7_ILi128EEES9_EEENS_10bfloat16_tEfNS_4arch4Sm80ELb1ELb0ELb0ELb1ELb0ELb0ELb0ELb0ELi2ELi2ELi2ELi2ELb0EEENS1_24CollectiveEpilogueBwdGQAISA_fSD_Li256ELb1ELb0EEENS1_25SingleTileBwdLPTSchedulerILb1ELi128ELb0EEEEEEEEEvNT_6ParamsE,@"STO_CUDA_ENTRY STV_DEFAULT"
_ZN7cutlass13device_kernelIN5flash19enable_sm80_to_sm89INS1_16FlashAttnBwdSm80INS1_25CollectiveMainloopBwdSm80ILi2ELi2EN4cute5tupleIJNS5_1CILi64EEENS7_ILi128EEES9_EEENS_10bfloat16_tEfNS_4arch4Sm80ELb1ELb0ELb0ELb1ELb0ELb0ELb0ELb0ELi2ELi2ELi2ELi2ELb0EEENS1_24CollectiveEpilogueBwdGQAISA_fSD_Li256ELb1ELb0EEENS1_25SingleTileBwdLPTSchedulerILb1ELi128ELb0EEEEEEEEEvNT_6ParamsE:
[----:B------:R-:W-:Y:S01]  /*0000*/  LDC R1, c[0x0][0x28] ;  /* 0x00000a00ff017b82 */ /* 0x000fe20000000800 */
[----:B------:R-:W-:Y:S05]  /*0010*/  EXIT ;  /* 0x000000000000794d */ /* 0x000fea0003800000 */
.L_x_63:
        /* <DEDUP_REMOVED lines=14> */
.L_x_145:


//--------------------- .text._ZN7cutlass13device_kernelIN5flash32FlashAttnBwdPostprocessConvertdQIN4cute5tupleIJNS3_1CILi128EEES6_EEENS_10bfloat16_tEfNS_4arch4Sm80ELi256ENS3_8TiledMMAINS3_8MMA_AtomIJNS3_30SM80_16x8x16_F32BF16BF16F32_TNEEEENS3_6LayoutINS4_IJNS5_ILi2EEENS5_ILi4EEENS5_ILi1EEEEEENS4_IJSI_SG_NS5_ILi0EEEEEEEENS4_IJNS5_ILi32EEENS5_ILi64EEENS5_ILi16EEEEEEEELb0EEEEEvNT_6ParamsE --------------------------
	.section	.text._ZN7cutlass13device_kernelIN5flash32FlashAttnBwdPostprocessConvertdQIN4cute5tupleIJNS3_1CILi128EEES6_EEENS_10bfloat16_tEfNS_4arch4Sm80ELi256ENS3_8TiledMMAINS3_8MMA_AtomIJNS3_30SM80_16x8x16_F32BF16BF16F32_TNEEEENS3_6LayoutINS4_IJNS5_ILi2EEENS5_ILi4EEENS5_ILi1EEEEEENS4_IJSI_SG_NS5_ILi0EEEEEEEENS4_IJNS5_ILi32EEENS5_ILi64EEENS5_ILi16EEEEEEEELb0EEEEEvNT_6ParamsE,"ax",@progbits
	.align	128
.text._ZN7cutlass13device_kernelIN5flash32FlashAttnBwdPostprocessConvertdQIN4cute5tupleIJNS3_1CILi128EEES6_EEENS_10bfloat16_tEfNS_4arch4Sm80ELi256ENS3_8TiledMMAINS3_8MMA_AtomIJNS3_30SM80_16x8x16_F32BF16BF16F32_TNEEEENS3_6LayoutINS4_IJNS5_ILi2EEENS5_ILi4EEENS5_ILi1EEEEEENS4_IJSI_SG_NS5_ILi0EEEEEEEENS4_IJNS5_ILi32EEENS5_ILi64EEENS5_ILi16EEEEEEEELb0EEEEEvNT_6ParamsE:
        .type           _ZN7cutlass13device_kernelIN5flash32FlashAttnBwdPostprocessConvertdQIN4cute5tupleIJNS3_1CILi128EEES6_EEENS_10bfloat16_tEfNS_4arch4Sm80ELi256ENS3_8TiledMMAINS3_8MMA_AtomIJNS3_30SM80_16x8x16_F32BF16BF16F32_TNEEEENS3_6LayoutINS4_IJNS5_ILi2EEENS5_ILi4EEENS5_ILi1EEEEEENS4_IJSI_SG_NS5_ILi0EEEEEEEENS4_IJNS5_ILi32EEENS5_ILi64EEENS5_ILi16EEEEEEEELb0EEEEEvNT_6ParamsE,@function
        .size           _ZN7cutlass13device_kernelIN5flash32FlashAttnBwdPostprocessConvertdQIN4cute5tupleIJNS3_1CILi128EEES6_EEENS_10bfloat16_tEfNS_4arch4Sm80ELi256ENS3_8TiledMMAINS3_8MMA_AtomIJNS3_30SM80_16x8x16_F32BF16BF16F32_TNEEEENS3_6LayoutINS4_IJNS5_ILi2EEENS5_ILi4EEENS5_ILi1EEEEEENS4_IJSI_SG_NS5_ILi0EEEEEEEENS4_IJNS5_ILi32EEENS5_ILi64EEENS5_ILi16EEEEEEEELb0EEEEEvNT_6ParamsE,(.L_x_146 - _ZN7cutlass13device_kernelIN5flash32FlashAttnBwdPostprocessConvertdQIN4cute5tupleIJNS3_1CILi128EEES6_EEENS_10bfloat16_tEfNS_4arch4Sm80ELi256ENS3_8TiledMMAINS3_8MMA_AtomIJNS3_30SM80_16x8x16_F32BF16BF16F32_TNEEEENS3_6LayoutINS4_IJNS5_ILi2EEENS5_ILi4EEENS5_ILi1EEEEEENS4_IJSI_SG_NS5_ILi0EEEEEEEENS4_IJNS5_ILi32EEENS5_ILi64EEENS5_ILi16EEEEEEEELb0EEEEEvNT_6ParamsE)
        .other          _ZN7cutlass13device_kernelIN5flash32FlashAttnBwdPostprocessConvertdQIN4cute5tupleIJNS3_1CILi128EEES6_EEENS_10bfloat16_tEfNS_4arch4Sm80ELi256ENS3_8TiledMMAINS3_8MMA_AtomIJNS3_30SM80_16x8x16_F32BF16BF16F32_TNEEEENS3_6LayoutINS4_IJNS5_ILi2EEENS5_ILi4EEENS5_ILi1EEEEEENS4_IJSI_SG_NS5_ILi0EEEEEEEENS4_IJNS5_ILi32EEENS5_ILi64EEENS5_ILi16EEEEEEEELb0EEEEEvNT_6ParamsE,@"STO_CUDA_ENTRY STV_DEFAULT"
_ZN7cutlass13device_kernelIN5flash32FlashAttnBwdPostprocessConvertdQIN4cute5tupleIJNS3_1CILi128EEES6_EEENS_10bfloat16_tEfNS_4arch4Sm80ELi256ENS3_8TiledMMAINS3_8MMA_AtomIJNS3_30SM80_16x8x16_F32BF16BF16F32_TNEEEENS3_6LayoutINS4_IJNS5_ILi2EEENS5_ILi4EEENS5_ILi1EEEEEENS4_IJSI_SG_NS5_ILi0EEEEEEEENS4_IJNS5_ILi32EEENS5_ILi64EEENS5_ILi16EEEEEEEELb0EEEEEvNT_6ParamsE:
        /* <DEDUP_REMOVED lines=10> */
[----:B------:R-:W-:Y:S01]  /*00a0*/  ULDC UR8, c[0x0][0x240] ;  /* 0x0000900000087ab9 */ /* 0x000fe20000000800 */
[----:B-1----:R-:W-:-:S11]  /*00b0*/  IMAD.WIDE R4, R11, 0x4, R4 ;  /* 0x000000040b047825 */ /* 0x002fd600078e0204 */
[----:B------:R-:W0:Y:S01]  /*00c0*/  @P1 LDC.64 R6, c[0x0][0x278] ;  /* 0x00009e00ff061b82 */ /* 0x000e220000000a00 */
[----:B------:R-:W-:Y:S01]  /*00d0*/  IMAD.U32 R3, RZ, RZ, UR8 ;  /* 0x00000008ff037e24 */ /* 0x000fe2000f8e00ff */
[----:B------:R1:W5:Y:S01]  /*00e0*/  @P0 LDG.E R71, desc[UR6][R4.64] ;  /* 0x0000000604470981 */ /* 0x000362000c1e1900 */
[----:B------:R-:W2:Y:S01]  /*00f0*/  S2R R2, SR_CTAID.X ;  /* 0x0000000000027919 */ /* 0x000ea20000002500 */
[----:B0-----:R-:W-:-:S05]  /*0100*/  @P1 IMAD.WIDE R6, R11, 0x4, R6 ;  /* 0x000000040b061825 */ /* 0x001fca00078e0206 */
[----:B------:R1:W5:Y:S01]  /*0110*/  @P1 LDG.E R3, desc[UR6][R6.64] ;  /* 0x0000000606031981 */ /* 0x000362000c1e1900 */
[----:B--2---:R-:W-:Y:S01]  /*0120*/  IMAD.SHL.U32 R0, R2, 0x80, RZ ;  /* 0x0000008002007824 */ /* 0x004fe200078e00ff */
[----:B------:R-:W-:Y:S06]  /*0130*/  @P1 BRA `(.L_x_64) ;  /* 0x0000000000101947 */ /* 0x000fec0003800000 */
[----:B------:R-:W-:Y:S05]  /*0140*/  @!P0 BRA `(.L_x_64) ;  /* 0x00000000000c8947 */ /* 0x000fea0003800000 */
[----:B-1----:R-:W2:Y:S04]  /*0150*/  LDG.E R6, desc[UR6][R4.64] ;  /* 0x0000000604067981 */ /* 0x002ea8000c1e1900 */
[----:B-----5:R-:W2:Y:S02]  /*0160*/  LDG.E R3, desc[UR6][R4.64+0x4] ;  /* 0x0000040604037981 */ /* 0x020ea4000c1e1900 */
[----:B--2---:R-:W-:-:S07]  /*0170*/  IMAD.IADD R3, R3, 0x1, -R6 ;  /* 0x0000000103037824 */ /* 0x004fce00078e0a06 */
.L_x_64:
[----:B------:R-:W-:Y:S02]  /*0180*/  ISETP.NE.U32.AND P1, PT, RZ, UR4, PT ;  /* 0x00000004ff007c0c */ /* 0x000fe4000bf25070 */
[----:B-----5:R-:W-:Y:S02]  /*0190*/  ISETP.LE.AND P2, PT, R3, R0, PT ;  /* 0x000000000300720c */ /* 0x020fe40003f43270 */
[----:B------:R-:W-:-:S13]  /*01a0*/  ISETP.NE.AND.EX P1, PT, RZ, UR5, PT, P1 ;  /* 0x00000005ff007c0c */ /* 0x000fda000bf25310 */
[----:B------:R-:W-:Y:S05]  /*01b0*/  @P1 EXIT P2 ;  /* 0x000000000000194d */ /* 0x000fea0001000000 */
[----:B------:R-:W0:Y:S01]  /*01c0*/  S2R R72, SR_TID.X ;  /* 0x0000000000487919 */ /* 0x000e220000002100 */
[----:B-1----:R-:W-:Y:S01]  /*01d0*/  @P0 LEA R4, R11, R71, 0x7 ;  /* 0x000000470b040211 */ /* 0x002fe200078e38ff */
[----:B------:R-:W1:Y:S01]  /*01e0*/  S2UR UR8, SR_CTAID.Y ;  /* 0x00000000000879c3 */ /* 0x000e620000002600 */
[----:B------:R-:W-:Y:S01]  /*01f0*/  IMAD.SHL.U32 R9, R2, 0x4000, RZ ;  /* 0x0000400002097824 */ /* 0x000fe200078e00ff */
[----:B------:R-:W-:Y:S01]  /*0200*/  SHF.R.S32.HI R69, RZ, 0x1f, R11 ;  /* 0x0000001fff457819 */ /* 0x000fe2000001140b */
[----:B------:R-:W-:Y:S01]  /*0210*/  ULDC.64 UR4, c[0x0][0x230] ;  /* 0x00008c0000047ab9 */ /* 0x000fe20000000a00 */
[----:B------:R-:W-:Y:S02]  /*0220*/  @P0 SHF.R.S32.HI R5, RZ, 0x1f, R4 ;  /* 0x0000001fff050819 */ /* 0x000fe40000011404 */
[----:B------:R-:W-:Y:S02]  /*0230*/  SEL R69, R69, RZ, !P1 ;  /* 0x000000ff45457207 */ /* 0x000fe40004800000 */
[----:B------:R-:W2:Y:S01]  /*0240*/  LDC.64 R12, c[0x0][0x228] ;  /* 0x00008a00ff0c7b82 */ /* 0x000ea20000000a00 */
[----:B------:R-:W-:-:S02]  /*0250*/  @P0 LEA.HI R5, R5, R4, RZ, 0x7 ;  /* 0x0000000405050211 */ /* 0x000fc400078f38ff */
[----:B------:R-:W-:-:S03]  /*0260*/  SEL R68, R11, RZ, !P1 ;  /* 0x000000ff0b447207 */ /* 0x000fc60004800000 */
[----:B------:R-:W-:-:S05]  /*0270*/  @P0 IMAD.SHL.U32 R5, R5, 0x80, RZ ;  /* 0x0000008005050824 */ /* 0x000fca00078e00ff */
[----:B------:R-:W-:Y:S02]  /*0280*/  @P0 LOP3.LUT R7, R5, 0xffffc000, RZ, 0xc0, !PT ;  /* 0xffffc00005070812 */ /* 0x000fe400078ec0ff */
[----:B------:R-:W-:Y:S02]  /*0290*/  CS2R R4, SRZ ;  /* 0x0000000000047805 */ /* 0x000fe4000001ff00 */
[----:B------:R-:W-:Y:S01]  /*02a0*/  @P0 MOV R4, R7 ;  /* 0x0000000700040202 */ /* 0x000fe20000000f00 */
[----:B-1----:R-:W-:Y:S01]  /*02b0*/  USHF.R.S32.HI UR9, URZ, 0x1f, UR8 ;  /* 0x0000001f3f097899 */ /* 0x002fe20008011408 */
[----:B------:R-:W-:Y:S02]  /*02c0*/  @P0 SHF.R.S32.HI R5, RZ, 0x1f, R7 ;  /* 0x0000001fff050819 */ /* 0x000fe40000011407 */
[----:B------:R-:W-:Y:S01]  /*02d0*/  SHF.R.S32.HI R7, RZ, 0x1f, R9 ;  /* 0x0000001fff077819 */ /* 0x000fe20000011409 */
[----:B0-----:R-:W-:Y:S02]  /*02e0*/  IMAD.SHL.U32 R70, R72, 0x4, RZ ;  /* 0x0000000448467824 */ /* 0x001fe400078e00ff */
[----:B--2---:R-:W-:-:S03]  /*02f0*/  IMAD R8, R12, UR9, RZ ;  /* 0x000000090c087c24 */ /* 0x004fc6000f8e02ff */
[----:B------:R-:W-:Y:S01]  /*0300*/  IADD3 R4, P2, P3, R4, R70, R9 ;  /* 0x0000004604047210 */ /* 0x000fe20007b5e009 */
[----:B------:R-:W-:Y:S01]  /*0310*/  IMAD R9, R69, UR4, RZ ;  /* 0x0000000445097c24 */ /* 0x000fe2000f8e02ff */
[----:B------:R-:W-:-:S03]  /*0320*/  SHF.R.S32.HI R6, RZ, 0x1f, R70 ;  /* 0x0000001fff067819 */ /* 0x000fc60000011446 */
[----:B------:R-:W-:Y:S01]  /*0330*/  IMAD R9, R68, UR5, R9 ;  /* 0x0000000544097c24 */ /* 0x000fe2000f8e0209 */
[----:B------:R-:W-:Y:S01]  /*0340*/  IADD3.X R5, R5, R6, R7, P2, P3 ;  /* 0x0000000605057210 */ /* 0x000fe200017e6407 */
[----:B------:R-:W-:Y:S02]  /*0350*/  IMAD R7, R13, UR8, R8 ;  /* 0x000000080d077c24 */ /* 0x000fe4000f8e0208 */
[----:B------:R-:W-:-:S04]  /*0360*/  IMAD.WIDE.U32 R4, R12, UR8, R4 ;  /* 0x000000080c047c25 */ /* 0x000fc8000f8e0004 */
[----:B------:R-:W-:Y:S02]  /*0370*/  IMAD.IADD R5, R5, 0x1, R7 ;  /* 0x0000000105057824 */ /* 0x000fe400078e0207 */
        /* <DEDUP_REMOVED lines=21> */
[----:B------:R-:W-:Y:S01]  /*04d0*/  SHF.R.S32.HI R75, RZ, 0x1f, R72 ;  /* 0x0000001fff4b7819 */ /* 0x000fe20000011448 */
[----:B------:R-:W1:Y:S01]  /*04e0*/  S2UR UR5, SR_CgaCtaId ;  /* 0x00000000000579c3 */ /* 0x000e620000008800 */
[----:B------:R-:W-:Y:S01]  /*04f0*/  UMOV UR4, 0x400 ;  /* 0x0000040000047882 */ /* 0x000fe20000000000 */
[----:B------:R-:W-:Y:S01]  /*0500*/  BSSY B0, `(.L_x_65) ;  /* 0x000013f000007945 */ /* 0x000fe20003800000 */
[----:B------:R-:W-:-:S02]  /*0510*/  LEA.HI R73, R75, R72, RZ, 0x2 ;  /* 0x000000484b497211 */ /* 0x000fc400078f10ff */
[-C--:B------:R-:W-:Y:S02]  /*0520*/  LEA.HI R74, R75, R72.reuse, RZ, 0x7 ;  /* 0x000000484b4a7211 */ /* 0x080fe400078f38ff */
[----:B------:R-:W-:Y:S02]  /*0530*/  LOP3.LUT R79, R73, 0x7ffffffc, RZ, 0xc0, !PT ;  /* 0x7ffffffc494f7812 */ /* 0x000fe400078ec0ff */
[--C-:B------:R-:W-:Y:S01]  /*0540*/  SHF.R.S32.HI R78, RZ, 0x2, R73.reuse ;  /* 0x00000002ff4e7819 */ /* 0x100fe20000011449 */
[----:B------:R-:W-:Y:S01]  /*0550*/  IMAD.SHL.U32 R80, R74, 0x10, RZ ;  /* 0x000000104a507824 */ /* 0x000fe200078e00ff */
[----:B------:R-:W-:Y:S02]  /*0560*/  SHF.R.S32.HI R73, RZ, 0x1f, R73 ;  /* 0x0000001fff497819 */ /* 0x000fe40000011449 */
[----:B------:R-:W-:Y:S02]  /*0570*/  IADD3 R79, -R79, R72, RZ ;  /* 0x000000484f4f7210 */ /* 0x000fe40007ffe1ff */
[----:B0-----:R-:W-:-:S02]  /*0580*/  LEA.HI R76, R73, R78, RZ, 0x3 ;  /* 0x0000004e494c7211 */ /* 0x001fc400078f18ff */
[----:B------:R-:W-:Y:S02]  /*0590*/  LOP3.LUT R82, R80, 0xfffff800, RZ, 0xc0, !PT ;  /* 0xfffff80050527812 */ /* 0x000fe400078ec0ff */
[----:B------:R-:W-:Y:S02]  /*05a0*/  LOP3.LUT R77, R76, 0xfffffff8, RZ, 0xc0, !PT ;  /* 0xfffffff84c4d7812 */ /* 0x000fe400078ec0ff */
[-C--:B------:R-:W-:Y:S01]  /*05b0*/  LEA.HI R76, R75, R72.reuse, RZ, 0x6 ;  /* 0x000000484b4c7211 */ /* 0x080fe200078f30ff */
[----:B------:R-:W-:Y:S01]  /*05c0*/  IMAD R73, R79, 0x2, R82 ;  /* 0x000000024f497824 */ /* 0x000fe200078e0252 */
[CC--:B------:R-:W-:Y:S01]  /*05d0*/  LEA.HI R80, R75.reuse, R72.reuse, RZ, 0x5 ;  /* 0x000000484b507211 */ /* 0x0c0fe200078f28ff */
[----:B------:R-:W-:Y:S01]  /*05e0*/  IMAD.IADD R78, R78, 0x1, -R77 ;  /* 0x000000014e4e7824 */ /* 0x000fe200078e0a4d */
[----:B-1----:R-:W-:Y:S01]  /*05f0*/  ULEA UR4, UR5, UR4, 0x18 ;  /* 0x0000000405047291 */ /* 0x002fe2000f8ec03f */
[----:B------:R-:W-:Y:S02]  /*0600*/  SHF.R.S32.HI R79, RZ, 0x6, R76 ;  /* 0x00000006ff4f7819 */ /* 0x000fe4000001144c */
[----:B------:R-:W-:Y:S01]  /*0610*/  LEA.HI R83, R75, R72, RZ, 0x4 ;  /* 0x000000484b537211 */ /* 0x000fe200078f20ff */
[----:B------:R-:W-:Y:S01]  /*0620*/  ULDC UR5, c[0x0][0x268] ;  /* 0x00009a0000057ab9 */ /* 0x000fe20000000800 */
[----:B------:R-:W-:-:S02]  /*0630*/  SHF.R.S32.HI R77, RZ, 0x1f, R78 ;  /* 0x0000001fff4d7819 */ /* 0x000fc4000001144e */
[----:B------:R-:W-:Y:S02]  /*0640*/  LEA.HI R75, R76, R79, RZ, 0x1 ;  /* 0x0000004f4c4b7211 */ /* 0x000fe400078f08ff */
[----:B------:R-:W-:Y:S02]  /*0650*/  LEA.HI R76, R77, R78, RZ, 0x2 ;  /* 0x0000004e4d4c7211 */ /* 0x000fe400078f10ff */
[----:B------:R-:W-:Y:S02]  /*0660*/  SHF.R.S32.HI R81, RZ, 0x5, R80 ;  /* 0x00000005ff517819 */ /* 0x000fe40000011450 */
[----:B------:R-:W-:Y:S02]  /*0670*/  LEA R77, R72, UR4, 0x4 ;  /* 0x00000004484d7c11 */ /* 0x000fe4000f8e20ff */
[----:B------:R-:W-:Y:S02]  /*0680*/  LEA.HI R80, R80, R81, RZ, 0x1 ;  /* 0x0000005150507211 */ /* 0x000fe400078f08ff */
[----:B------:R-:W-:-:S02]  /*0690*/  LOP3.LUT R85, R83, 0xfffffff0, RZ, 0xc0, !PT ;  /* 0xfffffff053557812 */ /* 0x000fc400078ec0ff */
[----:B------:R-:W-:Y:S02]  /*06a0*/  LOP3.LUT R80, R80, 0xfffffe, RZ, 0xc0, !PT ;  /* 0x00fffffe50507812 */ /* 0x000fe400078ec0ff */
[----:B------:R-:W-:-:S03]  /*06b0*/  IADD3 R72, -R85, R72, RZ ;  /* 0x0000004855487210 */ /* 0x000fc60007ffe1ff */
[----:B------:R-:W-:Y:S01]  /*06c0*/  IMAD.IADD R82, R81, 0x1, -R80 ;  /* 0x0000000151527824 */ /* 0x000fe200078e0a50 */
[----:B------:R-:W-:Y:S02]  /*06d0*/  LOP3.LUT R80, R75, 0xfffffffe, RZ, 0xc0, !PT ;  /* 0xfffffffe4b507812 */ /* 0x000fe400078ec0ff */
[----:B------:R-:W-:Y:S01]  /*06e0*/  LOP3.LUT R81, R76, 0x7fffffc, RZ, 0xc0, !PT ;  /* 0x07fffffc4c517812 */ /* 0x000fe200078ec0ff */
[----:B------:R-:W-:Y:S01]  /*06f0*/  IMAD R75, R82, 0x100, R73 ;  /* 0x00000100524b7824 */ /* 0x000fe200078e0249 */
[----:B------:R-:W-:Y:S01]  /*0700*/  SHF.R.S32.HI R73, RZ, 0x4, R83 ;  /* 0x00000004ff497819 */ /* 0x000fe20000011453 */
[----:B------:R-:W-:Y:S02]  /*0710*/  IMAD.IADD R80, R79, 0x1, -R80 ;  /* 0x000000014f507824 */ /* 0x000fe400078e0a50 */
[----:B------:R-:W-:Y:S02]  /*0720*/  IMAD.SHL.U32 R76, R76, 0x10, RZ ;  /* 0x000000104c4c7824 */ /* 0x000fe400078e00ff */
[----:B------:R-:W-:-:S03]  /*0730*/  IMAD.IADD R78, R78, 0x1, -R81 ;  /* 0x000000014e4e7824 */ /* 0x000fc600078e0a51 */
[----:B------:R-:W-:Y:S01]  /*0740*/  LOP3.LUT R76, R76, 0x40, RZ, 0xc0, !PT ;  /* 0x000000404c4c7812 */ /* 0x000fe200078ec0ff */
[----:B------:R-:W-:Y:S01]  /*0750*/  IMAD R75, R78, 0x10, R75 ;  /* 0x000000104e4b7824 */ /* 0x000fe200078e024b */
[----:B--2---:R0:W-:Y:S04]  /*0760*/  STS.128 [R77], R4 ;  /* 0x000000044d007388 */ /* 0x0041e80000000c00 */
[----:B---3--:R1:W-:Y:S04]  /*0770*/  STS.128 [R77+0x1000], R8 ;  /* 0x001000084d007388 */ /* 0x0083e80000000c00 */
[----:B----4-:R2:W-:Y:S04]  /*0780*/  STS.128 [R77+0x2000], R12 ;  /* 0x0020000c4d007388 */ /* 0x0105e80000000c00 */
[----:B-----5:R-:W-:Y:S04]  /*0790*/  STS.128 [R77+0x3000], R16 ;  /* 0x003000104d007388 */ /* 0x020fe80000000c00 */
[----:B------:R-:W-:Y:S01]  /*07a0*/  STS.128 [R77+0x4000], R20 ;  /* 0x004000144d007388 */ /* 0x000fe20000000c00 */
[----:B0-----:R-:W-:-:S03]  /*07b0*/  SHF.R.S32.HI R4, RZ, 0x1f, R83 ;  /* 0x0000001fff047819 */ /* 0x001fc60000011453 */
[----:B------:R-:W-:Y:S01]  /*07c0*/  STS.128 [R77+0x5000], R24 ;  /* 0x005000184d007388 */ /* 0x000fe20000000c00 */
[----:B------:R-:W-:Y:S01]  /*07d0*/  LEA.HI R5, R4, R73, RZ, 0x2 ;  /* 0x0000004904057211 */ /* 0x000fe200078f10ff */
[----:B-1----:R-:W-:Y:S01]  /*07e0*/  IMAD.SHL.U32 R8, R72, 0x8, RZ ;  /* 0x0000000848087824 */ /* 0x002fe200078e00ff */
[C---:B------:R-:W-:Y:S01]  /*07f0*/  SHF.L.U32 R4, R80.reuse, 0x6, RZ ;  /* 0x0000000650047819 */ /* 0x040fe200000006ff */
[----:B------:R-:W-:Y:S01]  /*0800*/  STS.128 [R77+0x6000], R28 ;  /* 0x0060001c4d007388 */ /* 0x000fe20000000c00 */
[----:B------:R-:W-:Y:S01]  /*0810*/  LOP3.LUT R10, R5, 0xffffffc, RZ, 0xc0, !PT ;  /* 0x0ffffffc050a7812 */ /* 0x000fe200078ec0ff */
[----:B------:R-:W-:Y:S01]  /*0820*/  IMAD.SHL.U32 R5, R80, 0x8, RZ ;  /* 0x0000000850057824 */ /* 0x000fe200078e00ff */
[----:B------:R-:W-:Y:S01]  /*0830*/  LOP3.LUT R11, R4, 0x40, RZ, 0xc0, !PT ;  /* 0x00000040040b7812 */ /* 0x000fe200078ec0ff */
[----:B------:R0:W-:Y:S01]  /*0840*/  STS.128 [R77+0x7000], R32 ;  /* 0x007000204d007388 */ /* 0x0001e20000000c00 */
[----:B--2---:R-:W-:Y:S02]  /*0850*/  LOP3.LUT R13, R74, 0xffffff80, RZ, 0xc0, !PT ;  /* 0xffffff804a0d7812 */ /* 0x004fe400078ec0ff */
[----:B------:R-:W-:Y:S01]  /*0860*/  IADD3 R12, R73, -R10, RZ ;  /* 0x8000000a490c7210 */ /* 0x000fe20007ffe0ff */
[----:B------:R-:W-:Y:S01]  /*0870*/  STS.128 [R77+0x8000], R36 ;  /* 0x008000244d007388 */ /* 0x000fe20000000c00 */
[----:B------:R-:W-:-:S02]  /*0880*/  LOP3.LUT R5, R76, 0x8, R5, 0xf8, !PT ;  /* 0x000000084c057812 */ /* 0x000fc400078ef805 */
[----:B------:R-:W-:Y:S01]  /*0890*/  SHF.R.U32.HI R76, RZ, 0x3, R76 ;  /* 0x00000003ff4c7819 */ /* 0x000fe2000001164c */
[----:B------:R-:W-:Y:S01]  /*08a0*/  STS.128 [R77+0x9000], R40 ;  /* 0x009000284d007388 */ /* 0x000fe20000000c00 */
[----:B------:R-:W-:Y:S02]  /*08b0*/  LEA.HI R72, R72, R72, RZ, 0x1 ;  /* 0x0000004848487211 */ /* 0x000fe400078f08ff */
[----:B------:R-:W-:Y:S01]  /*08c0*/  LOP3.LUT R10, R11, 0x8, R8, 0xf8, !PT ;  /* 0x000000080b0a7812 */ /* 0x000fe200078ef808 */
[----:B------:R-:W-:Y:S01]  /*08d0*/  STS.128 [R77+0xa000], R44 ;  /* 0x00a0002c4d007388 */ /* 0x000fe20000000c00 */
[----:B------:R-:W-:Y:S01]  /*08e0*/  LOP3.LUT R76, R5, R76, RZ, 0x3c, !PT ;  /* 0x0000004c054c7212 */ /* 0x000fe200078e3cff */
[----:B------:R-:W-:Y:S01]  /*08f0*/  IMAD.SHL.U32 R72, R72, 0x400, RZ ;  /* 0x0000040048487824 */ /* 0x000fe200078e00ff */
[----:B------:R-:W-:Y:S01]  /*0900*/  SHF.R.U32.HI R11, RZ, 0x3, R11 ;  /* 0x00000003ff0b7819 */ /* 0x000fe2000001160b */
[----:B------:R-:W-:Y:S01]  /*0910*/  STS.128 [R77+0xb000], R48 ;  /* 0x00b000304d007388 */ /* 0x000fe20000000c00 */
[----:B0-----:R-:W-:-:S02]  /*0920*/  IMAD R35, R12, 0x10, R13 ;  /* 0x000000100c237824 */ /* 0x001fc400078e020d */
[----:B------:R-:W-:Y:S01]  /*0930*/  LOP3.LUT R34, R10, R11, RZ, 0x3c, !PT ;  /* 0x0000000b0a227212 */ /* 0x000fe200078e3cff */
[----:B------:R-:W-:Y:S01]  /*0940*/  STS.128 [R77+0xc000], R52 ;  /* 0x00c000344d007388 */ /* 0x000fe20000000c00 */
[----:B------:R-:W-:Y:S02]  /*0950*/  LOP3.LUT R12, R72, 0x7ffff800, RZ, 0xc0, !PT ;  /* 0x7ffff800480c7812 */ /* 0x000fe400078ec0ff */
[----:B------:R-:W-:Y:S01]  /*0960*/  CS2R R10, SRZ ;  /* 0x00000000000a7805 */ /* 0x000fe2000001ff00 */
[----:B------:R-:W-:Y:S01]  /*0970*/  STS.128 [R77+0xd000], R56 ;  /* 0x00d000384d007388 */ /* 0x000fe20000000c00 */
[----:B------:R-:W-:Y:S02]  /*0980*/  IADD3 R12, R34, R35, R12 ;  /* 0x00000023220c7210 */ /* 0x000fe40007ffe00c */
[----:B------:R-:W-:Y:S01]  /*0990*/  @P0 MOV R10, R71 ;  /* 0x00000047000a0202 */ /* 0x000fe20000000f00 */
[----:B------:R-:W-:Y:S01]  /*09a0*/  STS.128 [R77+0xe000], R60 ;  /* 0x00e0003c4d007388 */ /* 0x000fe20000000c00 */
[----:B------:R-:W-:-:S02]  /*09b0*/  @P0 SHF.R.S32.HI R11, RZ, 0x1f, R71 ;  /* 0x0000001fff0b0819 */ /* 0x000fc40000011447 */
[C---:B------:R-:W-:Y:S01]  /*09c0*/  IADD3 R10, P1, R73.reuse, R10, RZ ;  /* 0x0000000a490a7210 */ /* 0x040fe20007f3e0ff */
[----:B------:R-:W-:Y:S03]  /*09d0*/  STS.128 [R77+0xf000], R64 ;  /* 0x00f000404d007388 */ /* 0x000fe60000000c00 */
[----:B------:R-:W-:Y:S01]  /*09e0*/  LEA.HI.X.SX32 R11, R73, R11, 0x1, P1 ;  /* 0x0000000b490b7211 */ /* 0x000fe200008f0eff */
[----:B------:R-:W-:Y:S06]  /*09f0*/  BAR.SYNC.DEFER_BLOCKING 0x0 ;  /* 0x0000000000007b1d */ /* 0x000fec0000010000 */
        /* <DEDUP_REMOVED lines=12> */
[----:B------:R-:W-:-:S02]  /*0ac0*/  IMAD.IADD R4, R76, 0x1, R75 ;  /* 0x000000014c047824 */ /* 0x000fc400078e024b */
[----:B------:R-:W0:Y:S01]  /*0ad0*/  LDS R21, [R70+UR4+0x2c00] ;  /* 0x002c000446157984 */ /* 0x000e220008000800 */
[----:B-1----:R-:W-:-:S03]  /*0ae0*/  FMUL.FTZ R6, R6, UR5 ;  /* 0x0000000506067c20 */ /* 0x002fc60008410000 */
[----:B------:R-:W1:Y:S01]  /*0af0*/  LDS R26, [R70+UR4+0x4000] ;  /* 0x00400004461a7984 */ /* 0x000e620008000800 */
[----:B--2---:R-:W-:Y:S01]  /*0b00*/  FMUL.FTZ R7, R7, UR5 ;  /* 0x0000000507077c20 */ /* 0x004fe20008410000 */
[----:B------:R-:W-:Y:S02]  /*0b10*/  F2FP.BF16.F32.PACK_AB R5, R6, R5 ;  /* 0x000000050605723e */ /* 0x000fe400000010ff */
[----:B------:R-:W2:Y:S01]  /*0b20*/  LDS R27, [R70+UR4+0x4400] ;  /* 0x00440004461b7984 */ /* 0x000ea20008000800 */
[----:B---3--:R-:W-:-:S03]  /*0b30*/  FMUL.FTZ R14, R9, UR5 ;  /* 0x00000005090e7c20 */ /* 0x008fc60008410000 */
[----:B------:R-:W3:Y:S02]  /*0b40*/  LDS R28, [R70+UR4+0x4800] ;  /* 0x00480004461c7984 */ /* 0x000ee40008000800 */
[----:B------:R-:W-:Y:S01]  /*0b50*/  F2FP.BF16.F32.PACK_AB R6, R14, R7 ;  /* 0x000000070e06723e */ /* 0x000fe200000010ff */
[----:B----4-:R-:W-:Y:S01]  /*0b60*/  FMUL.FTZ R7, R13, UR5 ;  /* 0x000000050d077c20 */ /* 0x010fe20008410000 */
[----:B------:R-:W4:Y:S01]  /*0b70*/  LDS R29, [R70+UR4+0x4c00] ;  /* 0x004c0004461d7984 */ /* 0x000f220008000800 */
[----:B-----5:R-:W-:-:S03]  /*0b80*/  FMUL.FTZ R13, R18, UR5 ;  /* 0x00000005120d7c20 */ /* 0x020fc60008410000 */
        /* <DEDUP_REMOVED lines=44> */
[----:B------:R-:W-:Y:S01]  /*0e50*/  F2FP.BF16.F32.PACK_AB R22, R37, R36 ;  /* 0x000000242516723e */ /* 0x000fe200000010ff */
[----:B--2---:R-:W-:Y:S01]  /*0e60*/  FMUL.FTZ R23, R38, UR5 ;  /* 0x0000000526177c20 */ /* 0x004fe20008410000 */
[----:B------:R-:W1:Y:S01]  /*0e70*/  LDS R36, [R70+UR4+0xb800] ;  /* 0x00b8000446247984 */ /* 0x000e620008000800 */
[----:B---3--:R-:W-:-:S03]  /*0e80*/  FMUL.FTZ R24, R39, UR5 ;  /* 0x0000000527187c20 */ /* 0x008fc60008410000 */
[----:B------:R-:W2:Y:S01]  /*0e90*/  LDS R51, [R70+UR4+0xbc00] ;  /* 0x00bc000446337984 */ /* 0x000ea20008000800 */
[----:B----4-:R-:W-:Y:S01]  /*0ea0*/  FMUL.FTZ R19, R30, UR5 ;  /* 0x000000051e137c20 */ /* 0x010fe20008410000 */
[----:B------:R-:W-:Y:S02]  /*0eb0*/  F2FP.BF16.F32.PACK_AB R23, R24, R23 ;  /* 0x000000171817723e */ /* 0x000fe400000010ff */
[----:B------:R-:W3:Y:S01]  /*0ec0*/  LDS R56, [R70+UR4+0xd400] ;  /* 0x00d4000446387984 */ /* 0x000ee20008000800 */
[----:B-----5:R-:W-:Y:S01]  /*0ed0*/  FMUL.FTZ R25, R25, UR5 ;  /* 0x0000000519197c20 */ /* 0x020fe20008410000 */
[----:B------:R-:W-:Y:S02]  /*0ee0*/  F2FP.BF16.F32.PACK_AB R19, R20, R19 ;  /* 0x000000131413723e */ /* 0x000fe400000010ff */
[----:B------:R-:W4:Y:S01]  /*0ef0*/  LDS R41, [R70+UR4+0x7c00] ;  /* 0x007c000446297984 */ /* 0x000f220008000800 */
[----:B------:R-:W-:Y:S01]  /*0f00*/  FMUL.FTZ R32, R32, UR5 ;  /* 0x0000000520207c20 */ /* 0x000fe20008410000 */
[----:B------:R-:W-:-:S02]  /*0f10*/  F2FP.BF16.F32.PACK_AB R16, R25, R16 ;  /* 0x000000101910723e */ /* 0x000fc400000010ff */
        /* <DEDUP_REMOVED lines=8> */
[----:B------:R-:W-:-:S03]  /*0fa0*/  FMUL.FTZ R35, R29, UR5 ;  /* 0x000000051d237c20 */ /* 0x000fc60008410000 */
[----:B------:R-:W5:Y:S01]  /*0fb0*/  LDS R45, [R70+UR4+0x9800] ;  /* 0x00980004462d7984 */ /* 0x000f620008000800 */
[----:B0-----:R-:W-:Y:S01]  /*0fc0*/  FMUL.FTZ R34, R31, UR5 ;  /* 0x000000051f227c20 */ /* 0x001fe20008410000 */
[----:B------:R-:W-:Y:S02]  /*0fd0*/  F2FP.BF16.F32.PACK_AB R30, R35, R30 ;  /* 0x0000001e231e723e */ /* 0x000fe400000010ff */
[----:B------:R-:W0:Y:S01]  /*0fe0*/  LDS R46, [R70+UR4+0x9c00] ;  /* 0x009c0004462e7984 */ /* 0x000e220008000800 */
[----:B-1----:R-:W-:-:S03]  /*0ff0*/  FMUL.FTZ R36, R36, UR5 ;  /* 0x0000000524247c20 */ /* 0x002fc60008410000 */
[----:B------:R-:W1:Y:S01]  /*1000*/  LDS R47, [R70+UR4+0xa000] ;  /* 0x00a00004462f7984 */ /* 0x000e620008000800 */
[----:B--2---:R-:W-:-:S03]  /*1010*/  FMUL.FTZ R51, R51, UR5 ;  /* 0x0000000533337c20 */ /* 0x004fc60008410000 */
[----:B------:R-:W2:Y:S04]  /*1020*/  LDS R48, [R70+UR4+0xa400] ;  /* 0x00a4000446307984 */ /* 0x000ea80008000800 */
        /* <DEDUP_REMOVED lines=20> */
[----:B0-----:R-:W-:Y:S01]  /*1170*/  FMUL.FTZ R46, R46, UR5 ;  /* 0x000000052e2e7c20 */ /* 0x001fe20008410000 */
[----:B------:R-:W-:-:S02]  /*1180*/  LEA R40, R4, UR4, 0x1 ;  /* 0x0000000404287c11 */ /* 0x000fc4000f8e08ff */
[----:B------:R-:W0:Y:S01]  /*1190*/  LDS R57, [R70+UR4+0xd800] ;  /* 0x00d8000446397984 */ /* 0x000e220008000800 */
[----:B-1----:R-:W-:Y:S01]  /*11a0*/  FMUL.FTZ R47, R47, UR5 ;  /* 0x000000052f2f7c20 */ /* 0x002fe20008410000 */
[----:B------:R-:W-:Y:S02]  /*11b0*/  F2FP.BF16.F32.PACK_AB R45, R46, R45 ;  /* 0x0000002d2e2d723e */ /* 0x000fe400000010ff */
[----:B------:R-:W1:Y:S01]  /*11c0*/  LDS R58, [R70+UR4+0xdc00] ;  /* 0x00dc0004463a7984 */ /* 0x000e620008000800 */
[----:B--2---:R-:W-:-:S03]  /*11d0*/  FMUL.FTZ R48, R48, UR5 ;  /* 0x0000000530307c20 */ /* 0x004fc60008410000 */
[----:B------:R-:W2:Y:S01]  /*11e0*/  LDS R33, [R70+UR4+0xe000] ;  /* 0x00e0000446217984 */ /* 0x000ea20008000800 */
[----:B------:R-:W-:Y:S01]  /*11f0*/  FMUL.FTZ R49, R49, UR5 ;  /* 0x0000000531317c20 */ /* 0x000fe20008410000 */
        /* <DEDUP_REMOVED lines=18> */
[----:B0-----:R-:W-:Y:S02]  /*1320*/  FMUL.FTZ R57, R57, UR5 ;  /* 0x0000000539397c20 */ /* 0x001fe40008410000 */
[----:B------:R-:W-:Y:S02]  /*1330*/  STS [R40+0x10000], R5 ;  /* 0x0100000528007388 */ /* 0x000fe40000000800 */
[----:B------:R-:W-:Y:S01]  /*1340*/  F2FP.BF16.F32.PACK_AB R54, R55, R54 ;  /* 0x000000363736723e */ /* 0x000fe200000010ff */
[----:B-1----:R-:W-:Y:S01]  /*1350*/  FMUL.FTZ R58, R58, UR5 ;  /* 0x000000053a3a7c20 */ /* 0x002fe20008410000 */
[----:B------:R-:W-:Y:S01]  /*1360*/  STS [R40+0x10100], R6 ;  /* 0x0101000628007388 */ /* 0x000fe20000000800 */
[----:B--2---:R-:W-:-:S03]  /*1370*/  FMUL.FTZ R33, R33, UR5 ;  /* 0x0000000521217c20 */ /* 0x004fc60008410000 */
[----:B------:R-:W-:Y:S01]  /*1380*/  F2FP.BF16.F32.PACK_AB R57, R58, R57 ;  /* 0x000000393a39723e */ /* 0x000fe200000010ff */
[----:B------:R-:W-:Y:S01]  /*1390*/  STS [R40+0x12000], R17 ;  /* 0x0120001128007388 */ /* 0x000fe20000000800 */
[----:B------:R-:W-:-:S03]  /*13a0*/  FMUL.FTZ R32, R32, UR5 ;  /* 0x0000000520207c20 */ /* 0x000fc60008410000 */
[----:B------:R-:W-:Y:S01]  /*13b0*/  STS [R40+0x12100], R18 ;  /* 0x0121001228007388 */ /* 0x000fe20000000800 */
[----:B---3--:R-:W-:Y:S01]  /*13c0*/  FMUL.FTZ R27, R27, UR5 ;  /* 0x000000051b1b7c20 */ /* 0x008fe20008410000 */
[----:B------:R-:W-:Y:S02]  /*13d0*/  F2FP.BF16.F32.PACK_AB R32, R32, R33 ;  /* 0x000000212020723e */ /* 0x000fe400000010ff */
[----:B------:R-:W-:Y:S01]  /*13e0*/  STS [R40+0x10400], R7 ;  /* 0x0104000728007388 */ /* 0x000fe20000000800 */
[----:B----4-:R-:W-:-:S03]  /*13f0*/  FMUL.FTZ R26, R26, UR5 ;  /* 0x000000051a1a7c20 */ /* 0x010fc60008410000 */
[----:B------:R0:W-:Y:S01]  /*1400*/  STS [R40+0x10500], R9 ;  /* 0x0105000928007388 */ /* 0x0001e20000000800 */
[----:B-----5:R-:W-:Y:S01]  /*1410*/  FMUL.FTZ R25, R25, UR5 ;  /* 0x0000000519197c20 */ /* 0x020fe20008410000 */
[----:B------:R-:W-:Y:S02]  /*1420*/  F2FP.BF16.F32.PACK_AB R26, R26, R27 ;  /* 0x0000001b1a1a723e */ /* 0x000fe400000010ff */
[----:B------:R1:W-:Y:S01]  /*1430*/  STS [R40+0x12400], R19 ;  /* 0x0124001328007388 */ /* 0x0003e20000000800 */
[----:B------:R-:W-:-:S03]  /*1440*/  FMUL.FTZ R36, R31, UR5 ;  /* 0x000000051f247c20 */ /* 0x000fc60008410000 */
[----:B------:R2:W-:Y:S01]  /*1450*/  STS [R40+0x12500], R20 ;  /* 0x0125001428007388 */ /* 0x0005e20000000800 */
[----:B------:R-:W-:Y:S01]  /*1460*/  FMUL.FTZ R29, R29, UR5 ;  /* 0x000000051d1d7c20 */ /* 0x000fe20008410000 */
[----:B------:R-:W-:Y:S02]  /*1470*/  F2FP.BF16.F32.PACK_AB R25, R36, R25 ;  /* 0x000000192419723e */ /* 0x000fe400000010ff */
[----:B------:R3:W-:Y:S01]  /*1480*/  STS [R40+0x10800], R13 ;  /* 0x0108000d28007388 */ /* 0x0007e20000000800 */
[----:B0-----:R-:W-:Y:S01]  /*1490*/  SHF.R.S32.HI R9, RZ, 0x1f, R8 ;  /* 0x0000001fff097819 */ /* 0x001fe20000011408 */
[----:B------:R-:W-:Y:S01]  /*14a0*/  FMUL.FTZ R28, R28, UR5 ;  /* 0x000000051c1c7c20 */ /* 0x000fe20008410000 */
[----:B-1----:R-:W0:Y:S01]  /*14b0*/  LDC.64 R18, c[0x0][0x258] ;  /* 0x00009600ff127b82 */ /* 0x002e220000000a00 */
[----:B------:R0:W-:Y:S01]  /*14c0*/  STS [R40+0x10900], R14 ;  /* 0x0109000e28007388 */ /* 0x0001e20000000800 */
[----:B------:R-:W-:Y:S01]  /*14d0*/  ULDC UR5, c[0x0][0x244] ;  /* 0x0000910000057ab9 */ /* 0x000fe20000000800 */
[----:B--2---:R-:W-:Y:S01]  /*14e0*/  VIADDMNMX R20, R3, -R0, 0x80, PT ;  /* 0x0000008003147446 */ /* 0x004fe20003800900 */
[----:B------:R-:W-:Y:S01]  /*14f0*/  VIADD R0, R73, 0x10 ;  /* 0x0000001049007836 */ /* 0x000fe20000000000 */
[----:B------:R-:W-:Y:S01]  /*1500*/  F2FP.BF16.F32.PACK_AB R28, R29, R28 ;  /* 0x0000001c1d1c723e */ /* 0x000fe200000010ff */
[----:B------:R-:W-:Y:S01]  /*1510*/  STS [R40+0x12800], R21 ;  /* 0x0128001528007388 */ /* 0x000fe20000000800 */
[----:B---3--:R-:W-:Y:S01]  /*1520*/  LEA R13, R12, UR4, 0x1 ;  /* 0x000000040c0d7c11 */ /* 0x008fe2000f8e08ff */
[----:B------:R-:W-:Y:S01]  /*1530*/  VIADD R3, R73, 0x30 ;  /* 0x0000003049037836 */ /* 0x000fe20000000000 */
[----:B------:R-:W-:Y:S01]  /*1540*/  ISETP.GE.AND P0, PT, R8, UR5, PT ;  /* 0x0000000508007c0c */ /* 0x000fe2000bf06270 */
[----:B------:R-:W-:Y:S01]  /*1550*/  STS [R40+0x12900], R22 ;  /* 0x0129001628007388 */ /* 0x000fe20000000800 */
[----:B------:R-:W-:-:S02]  /*1560*/  UIADD3 UR4, UR4, 0x10000, URZ ;  /* 0x0001000004047890 */ /* 0x000fc4000fffe03f */
[CC--:B------:R-:W-:Y:S01]  /*1570*/  ISETP.GE.OR P1, PT, R73.reuse, R20.reuse, P0 ;  /* 0x000000144900720c */ /* 0x0c0fe20000726670 */
[----:B------:R-:W-:Y:S01]  /*1580*/  STS [R40+0x10c00], R15 ;  /* 0x010c000f28007388 */ /* 0x000fe20000000800 */
[-C--:B------:R-:W-:Y:S02]  /*1590*/  ISETP.GE.OR P6, PT, R0, R20.reuse, P0 ;  /* 0x000000140000720c */ /* 0x080fe400007c6670 */
[----:B------:R-:W-:Y:S01]  /*15a0*/  IADD3 R0, R73, 0x20, RZ ;  /* 0x0000002049007810 */ /* 0x000fe20007ffe0ff */
[----:B------:R1:W-:Y:S01]  /*15b0*/  STS [R40+0x10d00], R16 ;  /* 0x010d001028007388 */ /* 0x0003e20000000800 */
[-C--:B------:R-:W-:Y:S02]  /*15c0*/  ISETP.GE.OR P4, PT, R3, R20.reuse, P0 ;  /* 0x000000140300720c */ /* 0x080fe40000786670 */
[----:B------:R-:W-:Y:S01]  /*15d0*/  ISETP.GE.OR P5, PT, R0, R20, P0 ;  /* 0x000000140000720c */ /* 0x000fe200007a6670 */
[----:B------:R2:W-:Y:S01]  /*15e0*/  STS [R40+0x12c00], R23 ;  /* 0x012c001728007388 */ /* 0x0005e20000000800 */
[C---:B------:R-:W-:Y:S01]  /*15f0*/  VIADD R0, R73.reuse, 0x40 ;  /* 0x0000004049007836 */ /* 0x040fe20000000000 */
[----:B------:R-:W-:Y:S01]  /*1600*/  IADD3 R3, R73, 0x50, RZ ;  /* 0x0000005049037810 */ /* 0x000fe20007ffe0ff */
[C---:B0-----:R-:W-:Y:S01]  /*1610*/  IMAD R14, R18.reuse, UR9, RZ ;  /* 0x00000009120e7c24 */ /* 0x041fe2000f8e02ff */
[----:B------:R2:W-:Y:S01]  /*1620*/  STS [R40+0x12d00], R24 ;  /* 0x012d001828007388 */ /* 0x0005e20000000800 */
[----:B------:R-:W-:Y:S01]  /*1630*/  IMAD.WIDE.U32 R8, R18, UR8, R8 ;  /* 0x0000000812087c25 */ /* 0x000fe2000f8e0008 */
[----:B-1----:R-:W-:-:S02]  /*1640*/  LEA R16, R12, UR4, 0x1 ;  /* 0x000000040c107c11 */ /* 0x002fc4000f8e08ff */
[----:B------:R2:W-:Y:S01]  /*1650*/  STS [R40+0x14000], R30 ;  /* 0x0140001e28007388 */ /* 0x0005e20000000800 */
[----:B------:R-:W-:Y:S01]  /*1660*/  IMAD R15, R19, UR8, R14 ;  /* 0x00000008130f7c24 */ /* 0x000fe2000f8e020e */
[----:B------:R-:W-:Y:S01]  /*1670*/  ULDC.64 UR8, c[0x0][0x260] ;  /* 0x0000980000087ab9 */ /* 0x000fe20000000a00 */
[-C--:B------:R-:W-:Y:S01]  /*1680*/  ISETP.GE.OR P3, PT, R0, R20.reuse, P0 ;  /* 0x000000140000720c */ /* 0x080fe20000766670 */
[----:B------:R2:W-:Y:S01]  /*1690*/  STS [R40+0x14100], R34 ;  /* 0x0141002228007388 */ /* 0x0005e20000000800 */
[----:B------:R-:W-:Y:S01]  /*16a0*/  IMAD R69, R69, UR8, RZ ;  /* 0x0000000845457c24 */ /* 0x000fe2000f8e02ff */
[----:B------:R-:W-:Y:S01]  /*16b0*/  ISETP.GE.OR P2, PT, R3, R20, P0 ;  /* 0x000000140300720c */ /* 0x000fe20000746670 */
[----:B------:R-:W-:Y:S01]  /*16c0*/  IMAD.IADD R9, R9, 0x1, R15 ;  /* 0x0000000109097824 */ /* 0x000fe200078e020f */
[----:B------:R2:W-:Y:S01]  /*16d0*/  STS [R40+0x16000], R52 ;  /* 0x0160003428007388 */ /* 0x0005e20000000800 */
[C---:B------:R-:W-:Y:S02]  /*16e0*/  IMAD R15, R68.reuse, UR9, R69 ;  /* 0x00000009440f7c24 */ /* 0x040fe4000f8e0245 */
[----:B------:R-:W-:Y:S01]  /*16f0*/  IMAD.WIDE.U32 R68, R68, UR8, R8 ;  /* 0x0000000844447c25 */ /* 0x000fe2000f8e0008 */
[----:B------:R2:W-:Y:S03]  /*1700*/  STS [R40+0x16100], R54 ;  /* 0x0161003628007388 */ /* 0x0005e60000000800 */
[C---:B------:R-:W-:Y:S01]  /*1710*/  VIADD R0, R73.reuse, 0x60 ;  /* 0x0000006049007836 */ /* 0x040fe20000000000 */
[----:B------:R2:W-:Y:S01]  /*1720*/  STS [R40+0x14400], R43 ;  /* 0x0144002b28007388 */ /* 0x0005e20000000800 */
[----:B------:R-:W-:Y:S01]  /*1730*/  IMAD.WIDE R2, R2, 0x80, R10 ;  /* 0x0000008002027825 */ /* 0x000fe200078e020a */
[----:B------:R-:W-:-:S02]  /*1740*/  IADD3 R73, R73, 0x70, RZ ;  /* 0x0000007049497810 */ /* 0x000fc40007ffe0ff */
[----:B------:R2:W-:Y:S01]  /*1750*/  STS [R40+0x14500], R45 ;  /* 0x0145002d28007388 */ /* 0x0005e20000000800 */
[----:B------:R-:W-:-:S03]  /*1760*/  IMAD.IADD R9, R69, 0x1, R15 ;  /* 0x0000000145097824 */ /* 0x000fc600078e020f */
[----:B------:R2:W-:Y:S04]  /*1770*/  STS [R40+0x16400], R35 ;  /* 0x0164002328007388 */ /* 0x0005e80000000800 */
        /* <DEDUP_REMOVED lines=8> */
[----:B------:R2:W-:Y:S01]  /*1800*/  STS [R40+0x16d00], R28 ;  /* 0x016d001c28007388 */ /* 0x0005e20000000800 */
[----:B------:R-:W-:Y:S06]  /*1810*/  BAR.SYNC.DEFER_BLOCKING 0x0 ;  /* 0x0000000000007b1d */ /* 0x000fec0000010000 */
[----:B------:R2:W0:Y:S01]  /*1820*/  LDS.128 R4, [R13+0x10e00] ;  /* 0x010e00000d047984 */ /* 0x0004220000000c00 */
[----:B------:R-:W-:Y:S05]  /*1830*/  @P1 BRA `(.L_x_66) ;  /* 0x00000000002c1947 */ /* 0x000fea0003800000 */
[----:B------:R-:W1:Y:S01]  /*1840*/  LDS.128 R16, [R16] ;  /* 0x0000000010107984 */ /* 0x000e620000000c00 */
[----:B------:R-:W-:Y:S01]  /*1850*/  ULDC.64 UR4, c[0x0][0x250] ;  /* 0x0000940000047ab9 */ /* 0x000fe20000000a00 */
[----:B------:R-:W-:Y:S02]  /*1860*/  IMAD.MOV.U32 R8, RZ, RZ, R68 ;  /* 0x000000ffff087224 */ /* 0x000fe400078e0044 */
[----:B------:R-:W-:Y:S02]  /*1870*/  IMAD R15, R3, UR4, RZ ;  /* 0x00000004030f7c24 */ /* 0x000fe4000f8e02ff */
[----:B------:R-:W-:-:S04]  /*1880*/  IMAD.WIDE.U32 R10, R2, UR4, R8 ;  /* 0x00000004020a7c25 */ /* 0x000fc8000f8e0008 */
[----:B------:R-:W-:Y:S01]  /*1890*/  IMAD R15, R2, UR5, R15 ;  /* 0x00000005020f7c24 */ /* 0x000fe2000f8e020f */
[----:B------:R-:W-:Y:S02]  /*18a0*/  ULDC.64 UR4, c[0x0][0x238] ;  /* 0x00008e0000047ab9 */ /* 0x000fe40000000a00 */
[----:B------:R-:W-:Y:S02]  /*18b0*/  LEA R14, P1, R10, UR4, 0x1 ;  /* 0x000000040a0e7c11 */ /* 0x000fe4000f8208ff */
[----:B------:R-:W-:-:S04]  /*18c0*/  IADD3 R11, R11, R15, RZ ;  /* 0x0000000f0b0b7210 */ /* 0x000fc80007ffe0ff */
[----:B------:R-:W-:-:S05]  /*18d0*/  LEA.HI.X R15, R10, UR5, R11, 0x1, P1 ;  /* 0x000000050a0f7c11 */ /* 0x000fca00088f0c0b */
[----:B-1----:R1:W-:Y:S02]  /*18e0*/  STG.E.128 desc[UR6][R14.64], R16 ;  /* 0x000000100e007986 */ /* 0x0023e4000c101d06 */
.L_x_66:
[----:B------:R-:W-:Y:S05]  /*18f0*/  BSYNC B0 ;  /* 0x0000000000007941 */ /* 0x000fea0003800000 */
.L_x_65:
[----:B-1----:R1:W3:Y:S01]  /*1900*/  LDS.128 R16, [R13+0x10200] ;  /* 0x010200000d107984 */ /* 0x0022e20000000c00 */
[----:B------:R-:W-:Y:S01]  /*1910*/  BSSY B0, `(.L_x_67) ;  /* 0x0000011000007945 */ /* 0x000fe20003800000 */
[-C--:B------:R-:W-:Y:S02]  /*1920*/  ISETP.GE.OR P1, PT, R0, R20.reuse, P0 ;  /* 0x000000140000720c */ /* 0x080fe40000726670 */
[----:B------:R-:W-:Y:S01]  /*1930*/  ISETP.GE.OR P0, PT, R73, R20, P0 ;  /* 0x000000144900720c */ /* 0x000fe20000706670 */
[----:B------:R-:W-:-:S12]  /*1940*/  @P6 BRA `(.L_x_68) ;  /* 0x0000000000346947 */ /* 0x000fd80003800000 */
[----:B------:R-:W-:Y:S01]  /*1950*/  IADD3 R15, P6, R2, 0x10, RZ ;  /* 0x00000010020f7810 */ /* 0x000fe20007fde0ff */
[----:B------:R-:W-:Y:S01]  /*1960*/  ULDC.64 UR4, c[0x0][0x250] ;  /* 0x0000940000047ab9 */ /* 0x000fe20000000a00 */
[----:B------:R-:W-:Y:S01]  /*1970*/  MOV R11, R9 ;  /* 0x00000009000b7202 */ /* 0x000fe20000000f00 */
[----:B------:R-:W-:Y:S02]  /*1980*/  IMAD.MOV.U32 R10, RZ, RZ, R68 ;  /* 0x000000ffff0a7224 */ /* 0x000fe400078e0044 */
        /* <DEDUP_REMOVED lines=8> */
[----:B---3--:R4:W-:Y:S02]  /*1a10*/  STG.E.128 desc[UR6][R14.64], R16 ;  /* 0x000000100e007986 */ /* 0x0089e4000c101d06 */
.L_x_68:
[----:B------:R-:W-:Y:S05]  /*1a20*/  BSYNC B0 ;  /* 0x0000000000007941 */ /* 0x000fea0003800000 */
.L_x_67:
[----:B---34-:R3:W4:Y:S01]  /*1a30*/  LDS.128 R16, [R13+0x10400] ;  /* 0x010400000d107984 */ /* 0x0187220000000c00 */
[----:B------:R-:W-:Y:S04]  /*1a40*/  BSSY B0, `(.L_x_69) ;  /* 0x000000f000007945 */ /* 0x000fe80003800000 */
[----:B------:R-:W-:Y:S05]  /*1a50*/  @P5 BRA `(.L_x_70) ;  /* 0x0000000000345947 */ /* 0x000fea0003800000 */
        /* <DEDUP_REMOVED lines=12> */
[----:B----4-:R4:W-:Y:S02]  /*1b20*/  STG.E.128 desc[UR6][R14.64], R16 ;  /* 0x000000100e007986 */ /* 0x0109e4000c101d06 */
.L_x_70:
[----:B------:R-:W-:Y:S05]  /*1b30*/  BSYNC B0 ;  /* 0x0000000000007941 */ /* 0x000fea0003800000 */
.L_x_69:
[----:B----4-:R4:W0:Y:S01]  /*1b40*/  LDS.128 R16, [R13+0x10600] ;  /* 0x010600000d107984 */ /* 0x0108220000000c00 */
        /* <DEDUP_REMOVED lines=14> */
[----:B0-----:R0:W-:Y:S02]  /*1c30*/  STG.E.128 desc[UR6][R14.64], R16 ;  /* 0x000000100e007986 */ /* 0x0011e4000c101d06 */
.L_x_72:
[----:B------:R-:W-:Y:S05]  /*1c40*/  BSYNC B0 ;  /* 0x0000000000007941 */ /* 0x000fea0003800000 */
.L_x_71:
[----:B0-----:R0:W0:Y:S01]  /*1c50*/  LDS.128 R16, [R13+0x10800] ;  /* 0x010800000d107984 */ /* 0x0010220000000c00 */
        /* <DEDUP_REMOVED lines=14> */
[----:B0-----:R0:W-:Y:S02]  /*1d40*/  STG.E.128 desc[UR6][R14.64], R16 ;  /* 0x000000100e007986 */ /* 0x0011e4000c101d06 */
.L_x_74:
[----:B------:R-:W-:Y:S05]  /*1d50*/  BSYNC B0 ;  /* 0x0000000000007941 */ /* 0x000fea0003800000 */
.L_x_73:
        /* <DEDUP_REMOVED lines=16> */
.L_x_76:
[----:B------:R-:W-:Y:S05]  /*1e60*/  BSYNC B0 ;  /* 0x0000000000007941 */ /* 0x000fea0003800000 */
.L_x_75:
[----:B01234-:R-:W0:Y:S01]  /*1e70*/  LDS.128 R12, [R13+0x10c00] ;  /* 0x010c00000d0c7984 */ /* 0x01fe220000000c00 */
        /* <DEDUP_REMOVED lines=15> */
.L_x_78:
[----:B------:R-:W-:Y:S05]  /*1f70*/  BSYNC B0 ;  /* 0x0000000000007941 */ /* 0x000fea0003800000 */
.L_x_77:
[----:B------:R-:W-:Y:S05]  /*1f80*/  @P0 EXIT ;  /* 0x000000000000094d */ /* 0x000fea0003800000 */
[----:B------:R-:W-:Y:S01]  /*1f90*/  IADD3 R11, P0, R2, 0x70, RZ ;  /* 0x00000070020b7810 */ /* 0x000fe20007f1e0ff */
[----:B------:R-:W-:-:S04]  /*1fa0*/  ULDC.64 UR4, c[0x0][0x250] ;  /* 0x0000940000047ab9 */ /* 0x000fc80000000a00 */
[----:B------:R-:W-:Y:S01]  /*1fb0*/  IMAD.X R2, RZ, RZ, R3, P0 ;  /* 0x000000ffff027224 */ /* 0x000fe200000e0603 */
[----:B------:R-:W-:-:S03]  /*1fc0*/  MOV R3, R9 ;  /* 0x0000000900037202 */ /* 0x000fc60000000f00 */
[----:B------:R-:W-:Y:S02]  /*1fd0*/  IMAD R0, R2, UR4, RZ ;  /* 0x0000000402007c24 */ /* 0x000fe4000f8e02ff */
[----:B------:R-:W-:-:S04]  /*1fe0*/  IMAD.MOV.U32 R2, RZ, RZ, R68 ;  /* 0x000000ffff027224 */ /* 0x000fc800078e0044 */
[----:B------:R-:W-:-:S04]  /*1ff0*/  IMAD.WIDE.U32 R2, R11, UR4, R2 ;  /* 0x000000040b027c25 */ /* 0x000fc8000f8e0002 */
[----:B------:R-:W-:Y:S01]  /*2000*/  IMAD R11, R11, UR5, R0 ;  /* 0x000000050b0b7c24 */ /* 0x000fe2000f8e0200 */
[----:B------:R-:W-:Y:S02]  /*2010*/  ULDC.64 UR4, c[0x0][0x238] ;  /* 0x00008e0000047ab9 */ /* 0x000fe40000000a00 */
[----:B------:R-:W-:Y:S01]  /*2020*/  LEA R8, P0, R2, UR4, 0x1 ;  /* 0x0000000402087c11 */ /* 0x000fe2000f8008ff */
[----:B------:R-:W-:-:S05]  /*2030*/  IMAD.IADD R3, R3, 0x1, R11 ;  /* 0x0000000103037824 */ /* 0x000fca00078e020b */
[----:B------:R-:W-:-:S05]  /*2040*/  LEA.HI.X R9, R2, UR5, R3, 0x1, P0 ;  /* 0x0000000502097c11 */ /* 0x000fca00080f0c03 */
[----:B------:R-:W-:Y:S01]  /*2050*/  STG.E.128 desc[UR6][R8.64], R4 ;  /* 0x0000000408007986 */ /* 0x000fe2000c101d06 */
[----:B------:R-:W-:Y:S05]  /*2060*/  EXIT ;  /* 0x000000000000794d */ /* 0x000fea0003800000 */
.L_x_79:
        /* <DEDUP_REMOVED lines=9> */
.L_x_146:


//--------------------- .text._ZN7cutlass13device_kernelIN5flash32FlashAttnBwdPostprocessConvertdQIN4cute5tupleIJNS3_1CILi64EEENS5_ILi128EEEEEENS_10bfloat16_tEfNS_4arch4Sm80ELi256ENS3_8TiledMMAINS3_8MMA_AtomIJNS3_30SM80_16x8x16_F32BF16BF16F32_TNEEEENS3_6LayoutINS4_IJNS5_ILi2EEENS5_ILi4EEENS5_ILi1EEEEEENS4_IJSJ_SH_NS5_ILi0EEEEEEEENS4_IJNS5_ILi32EEES6_NS5_ILi16EEEEEEEELb0EEEEEvNT_6ParamsE --------------------------
	.section	.text._ZN7cutlass13device_kernelIN5flash32FlashAttnBwdPostprocessConvertdQIN4cute5tupleIJNS3_1CILi64EEENS5_ILi128EEEEEENS_10bfloat16_tEfNS_4arch4Sm80ELi256ENS3_8TiledMMAINS3_8MMA_AtomIJNS3_30SM80_16x8x16_F32BF16BF16F32_TNEEEENS3_6LayoutINS4_IJNS5_ILi2EEENS5_ILi4EEENS5_ILi1EEEEEENS4_IJSJ_SH_NS5_ILi0EEEEEEEENS4_IJNS5_ILi32EEES6_NS5_ILi16EEEEEEEELb0EEEEEvNT_6ParamsE,"ax",@progbits
	.align	128
.text._ZN7cutlass13device_kernelIN5flash32FlashAttnBwdPostprocessConvertdQIN4cute5tupleIJNS3_1CILi64EEENS5_ILi128EEEEEENS_10bfloat16_tEfNS_4arch4Sm80ELi256ENS3_8TiledMMAINS3_8MMA_AtomIJNS3_30SM80_16x8x16_F32BF16BF16F32_TNEEEENS3_6LayoutINS4_IJNS5_ILi2EEENS5_ILi4EEENS5_ILi1EEEEEENS4_IJSJ_SH_NS5_ILi0EEEEEEEENS4_IJNS5_ILi32EEES6_NS5_ILi16EEEEEEEELb0EEEEEvNT_6ParamsE:
        .type           _ZN7cutlass13device_kernelIN5flash32FlashAttnBwdPostprocessConvertdQIN4cute5tupleIJNS3_1CILi64EEENS5_ILi128EEEEEENS_10bfloat16_tEfNS_4arch4Sm80ELi256ENS3_8TiledMMAINS3_8MMA_AtomIJNS3_30SM80_16x8x16_F32BF16BF16F32_TNEEEENS3_6LayoutINS4_IJNS5_ILi2EEENS5_ILi4EEENS5_ILi1EEEEEENS4_IJSJ_SH_NS5_ILi0EEEEEEEENS4_IJNS5_ILi32EEES6_NS5_ILi16EEEEEEEELb0EEEEEvNT_6ParamsE,@function
        .size           _ZN7cutlass13device_kernelIN5flash32FlashAttnBwdPostprocessConvertdQIN4cute5tupleIJNS3_1CILi64EEENS5_ILi128EEEEEENS_10bfloat16_tEfNS_4arch4Sm80ELi256ENS3_8TiledMMAINS3_8MMA_AtomIJNS3_30SM80_16x8x16_F32BF16BF16F32_TNEEEENS3_6LayoutINS4_IJNS5_ILi2EEENS5_ILi4EEENS5_ILi1EEEEEENS4_IJSJ_SH_NS5_ILi0EEEEEEEENS4_IJNS5_ILi32EEES6_NS5_ILi16EEEEEEEELb0EEEEEvNT_6ParamsE,(.L_x_147 - _ZN7cutlass13device_kernelIN5flash32FlashAttnBwdPostprocessConvertdQIN4cute5tupleIJNS3_1CILi64EEENS5_ILi128EEEEEENS_10bfloat16_tEfNS_4arch4Sm80ELi256ENS3_8TiledMMAINS3_8MMA_AtomIJNS3_30SM80_16x8x16_F32BF16BF16F32_TNEEEENS3_6LayoutINS4_IJNS5_ILi2EEENS5_ILi4EEENS5_ILi1EEEEEENS4_IJSJ_SH_NS5_ILi0EEEEEEEENS4_IJNS5_ILi32EEES6_NS5_ILi16EEEEEEEELb0EEEEEvNT_6ParamsE)
        .other          _ZN7cutlass13device_kernelIN5flash32FlashAttnBwdPostprocessConvertdQIN4cute5tupleIJNS3_1CILi64EEENS5_ILi128EEEEEENS_10bfloat16_tEfNS_4arch4Sm80ELi256ENS3_8TiledMMAINS3_8MMA_AtomIJNS3_30SM80_16x8x16_F32BF16BF16F32_TNEEEENS3_6LayoutINS4_IJNS5_ILi2EEENS5_ILi4EEENS5_ILi1EEEEEENS4_IJSJ_SH_NS5_ILi0EEEEEEEENS4_IJNS5_ILi32EEES6_NS5_ILi16EEEEEEEELb0EEEEEvNT_6ParamsE,@"STO_CUDA_ENTRY STV_DEFAULT"
_ZN7cutlass13device_kernelIN5flash32FlashAttnBwdPostprocessConvertdQIN4cute5tupleIJNS3_1CILi64EEENS5_ILi128EEEEEENS_10bfloat16_tEfNS_4arch4Sm80ELi256ENS3_8TiledMMAINS3_8MMA_AtomIJNS3_30SM80_16x8x16_F32BF16BF16F32_TNEEEENS3_6LayoutINS4_IJNS5_ILi2EEENS5_ILi4EEENS5_ILi1EEEEEENS4_IJSJ_SH_NS5_ILi0EEEEEEEENS4_IJNS5_ILi32EEES6_NS5_ILi16EEEEEEEELb0EEEEEvNT_6ParamsE:
        /* <DEDUP_REMOVED lines=24> */
.L_x_80:
[----:B------:R-:W-:Y:S02]  /*0180*/  ISETP.NE.U32.AND P1, PT, RZ, UR4, PT ;  /* 0x00000004ff007c0c */ /* 0x000fe4000bf25070 */
[----:B-----5:R-:W-:Y:S02]  /*0190*/  ISETP.LE.AND P2, PT, R3, R0, PT ;  /* 0x000000000300720c */ /* 0x020fe40003f43270 */
[----:B------:R-:W-:-:S13]  /*01a0*/  ISETP.NE.AND.EX P1, PT, RZ, UR5, PT, P1 ;  /* 0x00000005ff007c0c */ /* 0x000fda000bf25310 */
[----:B------:R-:W-:Y:S05]  /*01b0*/  @P1 EXIT P2 ;  /* 0x000000000000194d */ /* 0x000fea0001000000 */
[----:B------:R-:W0:Y:S01]  /*01c0*/  S2R R45, SR_TID.X ;  /* 0x00000000002d7919 */ /* 0x000e220000002100 */
[----:B-1----:R-:W-:Y:S01]  /*01d0*/  @P0 IMAD R4, R11, 0x40, R36 ;  /* 0x000000400b040824 */ /* 0x002fe200078e0224 */
[----:B------:R-:W1:Y:S01]  /*01e0*/  S2UR UR8, SR_CTAID.Y ;  /* 0x00000000000879c3 */ /* 0x000e620000002600 */
[----:B------:R-:W-:Y:S01]  /*01f0*/  IMAD.SHL.U32 R9, R2, 0x2000, RZ ;  /* 0x0000200002097824 */ /* 0x000fe200078e00ff */
[----:B------:R-:W-:Y:S01]  /*0200*/  SHF.R.S32.HI R37, RZ, 0x1f, R11 ;  /* 0x0000001fff257819 */ /* 0x000fe2000001140b */
[----:B------:R-:W-:Y:S01]  /*0210*/  ULDC.64 UR4, c[0x0][0x230] ;  /* 0x00008c0000047ab9 */ /* 0x000fe20000000a00 */
[----:B------:R-:W-:Y:S02]  /*0220*/  @P0 SHF.R.S32.HI R5, RZ, 0x1f, R4 ;  /* 0x0000001fff050819 */ /* 0x000fe40000011404 */
[----:B------:R-:W-:Y:S02]  /*0230*/  SEL R37, R37, RZ, !P1 ;  /* 0x000000ff25257207 */ /* 0x000fe40004800000 */
[----:B------:R-:W-:Y:S01]  /*0240*/  @P0 LEA.HI R5, R5, R4, RZ, 0x6 ;  /* 0x0000000405050211 */ /* 0x000fe200078f30ff */
[----:B------:R-:W2:Y:S01]  /*0250*/  LDC.64 R12, c[0x0][0x228] ;  /* 0x00008a00ff0c7b82 */ /* 0x000ea20000000a00 */
[----:B------:R-:W-:-:S03]  /*0260*/  SEL R38, R11, RZ, !P1 ;  /* 0x000000ff0b267207 */ /* 0x000fc60004800000 */
[----:B------:R-:W-:-:S05]  /*0270*/  @P0 IMAD.SHL.U32 R5, R5, 0x80, RZ ;  /* 0x0000008005050824 */ /* 0x000fca00078e00ff */
[----:B------:R-:W-:Y:S02]  /*0280*/  @P0 LOP3.LUT R7, R5, 0xffffe000, RZ, 0xc0, !PT ;  /* 0xffffe00005070812 */ /* 0x000fe400078ec0ff */
[----:B------:R-:W-:Y:S02]  /*0290*/  CS2R R4, SRZ ;  /* 0x0000000000047805 */ /* 0x000fe4000001ff00 */
[--C-:B------:R-:W-:Y:S01]  /*02a0*/  @P0 SHF.R.S32.HI R5, RZ, 0x1f, R7.reuse ;  /* 0x0000001fff050819 */ /* 0x100fe20000011407 */
[----:B------:R-:W-:Y:S01]  /*02b0*/  @P0 IMAD.MOV.U32 R4, RZ, RZ, R7 ;  /* 0x000000ffff040224 */ /* 0x000fe200078e0007 */
        /* <DEDUP_REMOVED lines=28> */
[----:B------:R-:W-:Y:S02]  /*0480*/  BSSY B0, `(.L_x_81) ;  /* 0x00000d1000007945 */ /* 0x000fe40003800000 */
[----:B------:R-:W-:-:S02]  /*0490*/  LEA.HI R39, R44, R45, RZ, 0x2 ;  /* 0x0000002d2c277211 */ /* 0x000fc400078f10ff */
[-C--:B------:R-:W-:Y:S02]  /*04a0*/  LEA.HI R46, R44, R45.reuse, RZ, 0x7 ;  /* 0x0000002d2c2e7211 */ /* 0x080fe400078f38ff */
[--C-:B------:R-:W-:Y:S02]  /*04b0*/  SHF.R.S32.HI R42, RZ, 0x2, R39.reuse ;  /* 0x00000002ff2a7819 */ /* 0x100fe40000011427 */
[----:B------:R-:W-:Y:S02]  /*04c0*/  SHF.R.S32.HI R41, RZ, 0x1f, R39 ;  /* 0x0000001fff297819 */ /* 0x000fe40000011427 */
[----:B------:R-:W-:Y:S01]  /*04d0*/  LOP3.LUT R52, R39, 0x7ffffffc, RZ, 0xc0, !PT ;  /* 0x7ffffffc27347812 */ /* 0x000fe200078ec0ff */
[----:B------:R-:W-:Y:S01]  /*04e0*/  IMAD.SHL.U32 R39, R46, 0x8, RZ ;  /* 0x000000082e277824 */ /* 0x000fe200078e00ff */
[----:B------:R-:W-:Y:S02]  /*04f0*/  LEA.HI R41, R41, R42, RZ, 0x3 ;  /* 0x0000002a29297211 */ /* 0x000fe400078f18ff */
[----:B------:R-:W-:Y:S01]  /*0500*/  LEA.HI R43, R44, R45, RZ, 0x5 ;  /* 0x0000002d2c2b7211 */ /* 0x000fe200078f28ff */
[----:B------:R-:W-:Y:S01]  /*0510*/  IMAD.IADD R52, R45, 0x1, -R52 ;  /* 0x000000012d347824 */ /* 0x000fe200078e0a34 */
[----:B------:R-:W-:-:S02]  /*0520*/  LOP3.LUT R47, R39, 0xfffffc00, RZ, 0xc0, !PT ;  /* 0xfffffc00272f7812 */ /* 0x000fc400078ec0ff */
[----:B------:R-:W-:Y:S02]  /*0530*/  LOP3.LUT R39, R41, 0xfffffff8, RZ, 0xc0, !PT ;  /* 0xfffffff829277812 */ /* 0x000fe400078ec0ff */
[CC--:B0-----:R-:W-:Y:S01]  /*0540*/  LEA.HI R50, R44.reuse, R45.reuse, RZ, 0x6 ;  /* 0x0000002d2c327211 */ /* 0x0c1fe200078f30ff */
[----:B-1----:R-:W-:Y:S01]  /*0550*/  ULEA UR4, UR5, UR4, 0x18 ;  /* 0x0000000405047291 */ /* 0x002fe2000f8ec03f */
[----:B------:R-:W-:Y:S01]  /*0560*/  LEA.HI R44, R44, R45, RZ, 0x4 ;  /* 0x0000002d2c2c7211 */ /* 0x000fe200078f20ff */
[----:B------:R-:W-:Y:S01]  /*0570*/  IMAD.IADD R42, R42, 0x1, -R39 ;  /* 0x000000012a2a7824 */ /* 0x000fe200078e0a27 */
[----:B------:R-:W-:Y:S01]  /*0580*/  LEA R41, R52, R47, 0x1 ;  /* 0x0000002f34297211 */ /* 0x000fe200078e08ff */
[----:B------:R-:W-:Y:S01]  /*0590*/  ULDC UR5, c[0x0][0x268] ;  /* 0x00009a0000057ab9 */ /* 0x000fe20000000800 */
[--C-:B------:R-:W-:Y:S02]  /*05a0*/  SHF.R.S32.HI R39, RZ, 0x4, R44.reuse ;  /* 0x00000004ff277819 */ /* 0x100fe4000001142c */
[----:B------:R-:W-:-:S02]  /*05b0*/  SHF.R.S32.HI R52, RZ, 0x1f, R44 ;  /* 0x0000001fff347819 */ /* 0x000fc4000001142c */
[----:B------:R-:W-:Y:S02]  /*05c0*/  LOP3.LUT R44, R44, 0xfffffff0, RZ, 0xc0, !PT ;  /* 0xfffffff02c2c7812 */ /* 0x000fe400078ec0ff */
[----:B------:R-:W-:Y:S02]  /*05d0*/  SHF.R.S32.HI R48, RZ, 0x5, R43 ;  /* 0x00000005ff307819 */ /* 0x000fe4000001142b */
[----:B------:R-:W-:Y:S01]  /*05e0*/  SHF.R.S32.HI R47, RZ, 0x6, R50 ;  /* 0x00000006ff2f7819 */ /* 0x000fe20000011432 */
[C---:B------:R-:W-:Y:S01]  /*05f0*/  IMAD.IADD R44, R45.reuse, 0x1, -R44 ;  /* 0x000000012d2c7824 */ /* 0x040fe200078e0a2c */
[----:B------:R-:W-:Y:S02]  /*0600*/  LEA R45, R45, UR4, 0x4 ;  /* 0x000000042d2d7c11 */ /* 0x000fe4000f8e20ff */
[----:B------:R-:W-:Y:S02]  /*0610*/  LEA.HI R43, R43, R48, RZ, 0x1 ;  /* 0x000000302b2b7211 */ /* 0x000fe400078f08ff */
[----:B------:R-:W-:-:S02]  /*0620*/  LEA.HI R49, R50, R47, RZ, 0x1 ;  /* 0x0000002f32317211 */ /* 0x000fc400078f08ff */
[----:B------:R-:W-:Y:S02]  /*0630*/  LOP3.LUT R43, R43, 0xfffffe, RZ, 0xc0, !PT ;  /* 0x00fffffe2b2b7812 */ /* 0x000fe400078ec0ff */
[----:B------:R-:W-:Y:S02]  /*0640*/  LEA.HI R52, R52, R39, RZ, 0x2 ;  /* 0x0000002734347211 */ /* 0x000fe400078f10ff */
[----:B------:R-:W-:Y:S01]  /*0650*/  LOP3.LUT R50, R49, 0xfffffffe, RZ, 0xc0, !PT ;  /* 0xfffffffe31327812 */ /* 0x000fe200078ec0ff */
[----:B------:R-:W-:Y:S01]  /*0660*/  IMAD.IADD R48, R48, 0x1, -R43 ;  /* 0x0000000130307824 */ /* 0x000fe200078e0a2b */
[----:B------:R-:W-:Y:S02]  /*0670*/  SHF.R.S32.HI R43, RZ, 0x1f, R42 ;  /* 0x0000001fff2b7819 */ /* 0x000fe4000001142a */
[----:B------:R-:W-:Y:S01]  /*0680*/  LOP3.LUT R52, R52, 0xffffffc, RZ, 0xc0, !PT ;  /* 0x0ffffffc34347812 */ /* 0x000fe200078ec0ff */
[----:B------:R-:W-:Y:S01]  /*0690*/  IMAD.IADD R47, R47, 0x1, -R50 ;  /* 0x000000012f2f7824 */ /* 0x000fe200078e0a32 */
[----:B------:R-:W-:-:S02]  /*06a0*/  LEA.HI R43, R43, R42, RZ, 0x2 ;  /* 0x0000002a2b2b7211 */ /* 0x000fc400078f10ff */
[----:B------:R-:W-:Y:S01]  /*06b0*/  LOP3.LUT R49, R46, 0xffffff80, RZ, 0xc0, !PT ;  /* 0xffffff802e317812 */ /* 0x000fe200078ec0ff */
[----:B------:R-:W-:Y:S01]  /*06c0*/  IMAD.IADD R52, R39, 0x1, -R52 ;  /* 0x0000000127347824 */ /* 0x000fe200078e0a34 */
[----:B------:R-:W-:Y:S01]  /*06d0*/  LOP3.LUT R51, R43, 0x7fffffc, RZ, 0xc0, !PT ;  /* 0x07fffffc2b337812 */ /* 0x000fe200078ec0ff */
[----:B------:R-:W-:Y:S02]  /*06e0*/  IMAD.SHL.U32 R50, R47, 0x40, RZ ;  /* 0x000000402f327824 */ /* 0x000fe400078e00ff */
[----:B------:R-:W-:Y:S02]  /*06f0*/  IMAD.SHL.U32 R43, R43, 0x10, RZ ;  /* 0x000000102b2b7824 */ /* 0x000fe400078e00ff */
[----:B------:R-:W-:Y:S01]  /*0700*/  IMAD R46, R48, 0x100, R41 ;  /* 0x00000100302e7824 */ /* 0x000fe200078e0229 */
[----:B------:R-:W-:Y:S01]  /*0710*/  LEA.HI R48, R44, R44, RZ, 0x1 ;  /* 0x0000002c2c307211 */ /* 0x000fe200078f08ff */
[----:B------:R-:W-:Y:S01]  /*0720*/  IMAD R41, R52, 0x10, R49 ;  /* 0x0000001034297824 */ /* 0x000fe200078e0231 */
[----:B------:R-:W-:Y:S01]  /*0730*/  LOP3.LUT R43, R43, 0x40, RZ, 0xc0, !PT ;  /* 0x000000402b2b7812 */ /* 0x000fe200078ec0ff */
[----:B------:R-:W-:Y:S01]  /*0740*/  IMAD.IADD R49, R42, 0x1, -R51 ;  /* 0x000000012a317824 */ /* 0x000fe200078e0a33 */
[----:B------:R-:W-:Y:S01]  /*0750*/  SHF.L.U32 R42, R44, 0x3, RZ ;  /* 0x000000032c2a7819 */ /* 0x000fe200000006ff */
[----:B------:R-:W-:-:S05]  /*0760*/  IMAD.SHL.U32 R48, R48, 0x200, RZ ;  /* 0x0000020030307824 */ /* 0x000fca00078e00ff */
[----:B------:R-:W-:Y:S01]  /*0770*/  LOP3.LUT R48, R48, 0x7ffffc00, RZ, 0xc0, !PT ;  /* 0x7ffffc0030307812 */ /* 0x000fe200078ec0ff */
[----:B--2---:R0:W-:Y:S04]  /*0780*/  STS.128 [R45], R4 ;  /* 0x000000042d007388 */ /* 0x0041e80000000c00 */
[----:B---3--:R-:W-:Y:S04]  /*0790*/  STS.128 [R45+0x1000], R8 ;  /* 0x001000082d007388 */ /* 0x008fe80000000c00 */
[----:B----4-:R-:W-:Y:S04]  /*07a0*/  STS.128 [R45+0x2000], R12 ;  /* 0x0020000c2d007388 */ /* 0x010fe80000000c00 */
[----:B-----5:R-:W-:Y:S04]  /*07b0*/  STS.128 [R45+0x3000], R16 ;  /* 0x003000102d007388 */ /* 0x020fe80000000c00 */
[----:B------:R-:W-:Y:S01]  /*07c0*/  STS.128 [R45+0x4000], R20 ;  /* 0x004000142d007388 */ /* 0x000fe20000000c00 */
[----:B0-----:R-:W-:Y:S01]  /*07d0*/  IMAD.SHL.U32 R4, R47, 0x8, RZ ;  /* 0x000000082f047824 */ /* 0x001fe200078e00ff */
[----:B------:R-:W-:-:S02]  /*07e0*/  LOP3.LUT R5, R50, 0x40, RZ, 0xc0, !PT ;  /* 0x0000004032057812 */ /* 0x000fc400078ec0ff */
[----:B------:R-:W-:Y:S02]  /*07f0*/  STS.128 [R45+0x5000], R24 ;  /* 0x005000182d007388 */ /* 0x000fe40000000c00 */
[----:B------:R-:W-:Y:S02]  /*0800*/  LOP3.LUT R6, R5, 0x8, R42, 0xf8, !PT ;  /* 0x0000000805067812 */ /* 0x000fe400078ef82a */
[----:B------:R-:W-:Y:S01]  /*0810*/  STS.128 [R45+0x6000], R28 ;  /* 0x0060001c2d007388 */ /* 0x000fe20000000c00 */
[----:B------:R-:W-:Y:S02]  /*0820*/  LOP3.LUT R4, R43, 0x8, R4, 0xf8, !PT ;  /* 0x000000082b047812 */ /* 0x000fe400078ef804 */
[----:B------:R-:W-:Y:S01]  /*0830*/  SHF.R.U32.HI R5, RZ, 0x3, R5 ;  /* 0x00000003ff057819 */ /* 0x000fe20000011605 */
[----:B------:R-:W-:Y:S01]  /*0840*/  STS.128 [R45+0x7000], R32 ;  /* 0x007000202d007388 */ /* 0x000fe20000000c00 */
[----:B------:R-:W-:Y:S02]  /*0850*/  SHF.R.U32.HI R43, RZ, 0x3, R43 ;  /* 0x00000003ff2b7819 */ /* 0x000fe4000001162b */
[----:B------:R-:W-:Y:S01]  /*0860*/  LOP3.LUT R6, R6, R5, RZ, 0x3c, !PT ;  /* 0x0000000506067212 */ /* 0x000fe200078e3cff */
[----:B------:R-:W-:Y:S01]  /*0870*/  BAR.SYNC.DEFER_BLOCKING 0x0 ;  /* 0x0000000000007b1d */ /* 0x000fe20000010000 */
[----:B------:R-:W-:Y:S01]  /*0880*/  LOP3.LUT R4, R4, R43, RZ, 0x3c, !PT ;  /* 0x0000002b04047212 */ /* 0x000fe200078e3cff */
[----:B------:R-:W-:Y:S01]  /*0890*/  IMAD R5, R49, 0x10, R46 ;  /* 0x0000001031057824 */ /* 0x000fe200078e022e */
[----:B------:R-:W-:-:S03]  /*08a0*/  IADD3 R41, R6, R41, R48 ;  /* 0x0000002906297210 */ /* 0x000fc60007ffe030 */
[----:B------:R-:W-:Y:S01]  /*08b0*/  IMAD.IADD R5, R4, 0x1, R5 ;  /* 0x0000000104057824 */ /* 0x000fe200078e0205 */
[----:B------:R-:W0:Y:S04]  /*08c0*/  LDS R25, [R40+UR4+0x400] ;  /* 0x0004000428197984 */ /* 0x000e280008000800 */
[----:B------:R-:W1:Y:S04]  /*08d0*/  LDS R21, [R40+UR4+0x800] ;  /* 0x0008000428157984 */ /* 0x000e680008000800 */
[----:B------:R-:W2:Y:S04]  /*08e0*/  LDS R20, [R40+UR4+0xc00] ;  /* 0x000c000428147984 */ /* 0x000ea80008000800 */
[----:B------:R-:W3:Y:S04]  /*08f0*/  LDS R30, [R40+UR4] ;  /* 0x00000004281e7984 */ /* 0x000ee80008000800 */
[----:B------:R-:W4:Y:S04]  /*0900*/  LDS R32, [R40+UR4+0x1800] ;  /* 0x0018000428207984 */ /* 0x000f280008000800 */
[----:B------:R-:W5:Y:S04]  /*0910*/  LDS R29, [R40+UR4+0x1c00] ;  /* 0x001c0004281d7984 */ /* 0x000f680008000800 */
[----:B------:R-:W5:Y:S04]  /*0920*/  LDS R23, [R40+UR4+0x2000] ;  /* 0x0020000428177984 */ /* 0x000f680008000800 */
[----:B------:R-:W5:Y:S04]  /*0930*/  LDS R18, [R40+UR4+0x4400] ;  /* 0x0044000428127984 */ /* 0x000f680008000800 */
[----:B------:R-:W5:Y:S04]  /*0940*/  LDS R11, [R40+UR4+0x4800] ;  /* 0x00480004280b7984 */ /* 0x000f680008000800 */
[----:B------:R-:W5:Y:S04]  /*0950*/  LDS R17, [R40+UR4+0x4c00] ;  /* 0x004c000428117984 */ /* 0x000f680008000800 */
[----:B------:R-:W5:Y:S01]  /*0960*/  LDS R10, [R40+UR4+0x3800] ;  /* 0x00380004280a7984 */ /* 0x000f620008000800 */
[----:B0-----:R-:W-:-:S03]  /*0970*/  FMUL.FTZ R31, R25, UR5 ;  /* 0x00000005191f7c20 */ /* 0x001fc60008410000 */
[----:B------:R-:W0:Y:S01]  /*0980*/  LDS R19, [R40+UR4+0x3c00] ;  /* 0x003c000428137984 */ /* 0x000e220008000800 */
[----:B-1----:R-:W-:-:S03]  /*0990*/  FMUL.FTZ R35, R21, UR5 ;  /* 0x0000000515237c20 */ /* 0x002fc60008410000 */
[----:B------:R-:W1:Y:S01]  /*09a0*/  LDS R16, [R40+UR4+0x5400] ;  /* 0x0054000428107984 */ /* 0x000e620008000800 */
[----:B--2---:R-:W-:-:S03]  /*09b0*/  FMUL.FTZ R44, R20, UR5 ;  /* 0x00000005142c7c20 */ /* 0x004fc60008410000 */
[----:B------:R-:W2:Y:S01]  /*09c0*/  LDS R8, [R40+UR4+0x6c00] ;  /* 0x006c000428087984 */ /* 0x000ea20008000800 */
[----:B---3--:R-:W-:-:S03]  /*09d0*/  FMUL.FTZ R30, R30, UR5 ;  /* 0x000000051e1e7c20 */ /* 0x008fc60008410000 */
[----:B------:R-:W3:Y:S01]  /*09e0*/  LDS R34, [R40+UR4+0x1000] ;  /* 0x0010000428227984 */ /* 0x000ee20008000800 */
[----:B----4-:R-:W-:Y:S01]  /*09f0*/  FMUL.FTZ R32, R32, UR5 ;  /* 0x0000000520207c20 */ /* 0x010fe20008410000 */
[----:B------:R-:W-:Y:S02]  /*0a00*/  F2FP.BF16.F32.PACK_AB R30, R31, R30 ;  /* 0x0000001e1f1e723e */ /* 0x000fe400000010ff */
[----:B------:R-:W4:Y:S01]  /*0a10*/  LDS R33, [R40+UR4+0x1400] ;  /* 0x0014000428217984 */ /* 0x000f220008000800 */
[----:B-----5:R-:W-:Y:S01]  /*0a20*/  FMUL.FTZ R29, R29, UR5 ;  /* 0x000000051d1d7c20 */ /* 0x020fe20008410000 */
[----:B------:R-:W-:Y:S02]  /*0a30*/  F2FP.BF16.F32.PACK_AB R31, R44, R35 ;  /* 0x000000232c1f723e */ /* 0x000fe400000010ff */
[----:B------:R-:W5:Y:S01]  /*0a40*/  LDS R28, [R40+UR4+0x2400] ;  /* 0x00240004281c7984 */ /* 0x000f620008000800 */
[----:B------:R-:W-:Y:S01]  /*0a50*/  FMUL.FTZ R35, R23, UR5 ;  /* 0x0000000517237c20 */ /* 0x000fe20008410000 */
[----:B------:R-:W-:-:S02]  /*0a60*/  F2FP.BF16.F32.PACK_AB R23, R29, R32 ;  /* 0x000000201d17723e */ /* 0x000fc400000010ff */
[----:B------:R-:W5:Y:S01]  /*0a70*/  LDS R22, [R40+UR4+0x2800] ;  /* 0x0028000428167984 */ /* 0x000f620008000800 */
[----:B------:R-:W-:-:S03]  /*0a80*/  FMUL.FTZ R29, R18, UR5 ;  /* 0x00000005121d7c20 */ /* 0x000fc60008410000 */
[----:B------:R-:W5:Y:S01]  /*0a90*/  LDS R27, [R40+UR4+0x2c00] ;  /* 0x002c0004281b7984 */ /* 0x000f620008000800 */
[----:B------:R-:W-:-:S03]  /*0aa0*/  FMUL.FTZ R11, R11, UR5 ;  /* 0x000000050b0b7c20 */ /* 0x000fc60008410000 */
[----:B------:R-:W-:Y:S01]  /*0ab0*/  LDS R24, [R40+UR4+0x3000] ;  /* 0x0030000428187984 */ /* 0x000fe20008000800 */
        /* <DEDUP_REMOVED lines=12> */
[----:B---3--:R-:W-:-:S03]  /*0b80*/  FMUL.FTZ R34, R34, UR5 ;  /* 0x0000000522227c20 */ /* 0x008fc60008410000 */
[----:B------:R-:W3:Y:S01]  /*0b90*/  LDS R6, [R40+UR4+0x6000] ;  /* 0x0060000428067984 */ /* 0x000ee20008000800 */
[----:B----4-:R-:W-:-:S03]  /*0ba0*/  FMUL.FTZ R33, R33, UR5 ;  /* 0x0000000521217c20 */ /* 0x010fc60008410000 */
[----:B------:R-:W4:Y:S01]  /*0bb0*/  LDS R9, [R40+UR4+0x6400] ;  /* 0x0064000428097984 */ /* 0x000f220008000800 */
[----:B-----5:R-:W-:-:S03]  /*0bc0*/  FMUL.FTZ R28, R28, UR5 ;  /* 0x000000051c1c7c20 */ /* 0x020fc60008410000 */
[----:B------:R-:W5:Y:S01]  /*0bd0*/  LDS R4, [R40+UR4+0x6800] ;  /* 0x0068000428047984 */ /* 0x000f620008000800 */
[----:B------:R-:W-:Y:S01]  /*0be0*/  FMUL.FTZ R43, R22, UR5 ;  /* 0x00000005162b7c20 */ /* 0x000fe20008410000 */
[----:B------:R-:W-:Y:S02]  /*0bf0*/  F2FP.BF16.F32.PACK_AB R22, R33, R34 ;  /* 0x000000222116723e */ /* 0x000fe400000010ff */
[----:B------:R-:W5:Y:S01]  /*0c00*/  LDS R7, [R40+UR4+0x7000] ;  /* 0x0070000428077984 */ /* 0x000f620008000800 */
[----:B------:R-:W-:-:S03]  /*0c10*/  FMUL.FTZ R44, R27, UR5 ;  /* 0x000000051b2c7c20 */ /* 0x000fc60008410000 */
[----:B------:R-:W5:Y:S02]  /*0c20*/  LDS R21, [R40+UR4+0x7400] ;  /* 0x0074000428157984 */ /* 0x000f640008000800 */
[----:B------:R-:W-:Y:S02]  /*0c30*/  F2FP.BF16.F32.PACK_AB R27, R44, R43 ;  /* 0x0000002b2c1b723e */ /* 0x000fe400000010ff */
[----:B------:R-:W5:Y:S01]  /*0c40*/  LDS R20, [R40+UR4+0x7800] ;  /* 0x0078000428147984 */ /* 0x000f620008000800 */
[----:B------:R-:W-:Y:S01]  /*0c50*/  FMUL.FTZ R45, R26, UR5 ;  /* 0x000000051a2d7c20 */ /* 0x000fe20008410000 */
[----:B------:R-:W-:Y:S02]  /*0c60*/  SHF.R.S32.HI R43, RZ, 0x1f, R42 ;  /* 0x0000001fff2b7819 */ /* 0x000fe4000001142a */
[----:B------:R1:W5:Y:S01]  /*0c70*/  LDS R25, [R40+UR4+0x7c00] ;  /* 0x007c000428197984 */ /* 0x0003620008000800 */
[----:B------:R-:W-:Y:S01]  /*0c80*/  FMUL.FTZ R12, R12, UR5 ;  /* 0x000000050c0c7c20 */ /* 0x000fe20008410000 */
[----:B0-----:R-:W-:-:S04]  /*0c90*/  FMUL.FTZ R14, R14, UR5 ;  /* 0x000000050e0e7c20 */ /* 0x001fc80008410000 */
[----:B------:R-:W-:Y:S01]  /*0ca0*/  F2FP.BF16.F32.PACK_AB R29, R29, R12 ;  /* 0x0000000c1d1d723e */ /* 0x000fe200000010ff */
[----:B-1----:R-:W-:Y:S01]  /*0cb0*/  FMUL.FTZ R40, R24, UR5 ;  /* 0x0000000518287c20 */ /* 0x002fe20008410000 */
[----:B------:R-:W-:Y:S01]  /*0cc0*/  FMUL.FTZ R13, R13, UR5 ;  /* 0x000000050d0d7c20 */ /* 0x000fe20008410000 */
[----:B------:R-:W-:Y:S01]  /*0cd0*/  F2FP.BF16.F32.PACK_AB R24, R28, R35 ;  /* 0x000000231c18723e */ /* 0x000fe200000010ff */
[----:B--2---:R-:W-:Y:S02]  /*0ce0*/  FMUL.FTZ R16, R15, UR5 ;  /* 0x000000050f107c20 */ /* 0x004fe40008410000 */
[----:B------:R-:W-:Y:S02]  /*0cf0*/  F2FP.BF16.F32.PACK_AB R26, R45, R40 ;  /* 0x000000282d1a723e */ /* 0x000fe400000010ff */
[----:B------:R-:W-:Y:S01]  /*0d00*/  F2FP.BF16.F32.PACK_AB R17, R17, R14 ;  /* 0x0000000e1111723e */ /* 0x000fe200000010ff */
[----:B---3--:R-:W-:Y:S01]  /*0d10*/  FMUL.FTZ R6, R6, UR5 ;  /* 0x0000000506067c20 */ /* 0x008fe20008410000 */
[----:B------:R-:W-:-:S02]  /*0d20*/  F2FP.BF16.F32.PACK_AB R16, R16, R13 ;  /* 0x0000000d1010723e */ /* 0x000fc400000010ff */
[----:B------:R-:W-:Y:S01]  /*0d30*/  CS2R R14, SRZ ;  /* 0x00000000000e7805 */ /* 0x000fe2000001ff00 */
[----:B------:R-:W0:Y:S01]  /*0d40*/  LDC.64 R12, c[0x0][0x258] ;  /* 0x00009600ff0c7b82 */ /* 0x000e220000000a00 */
[----:B----4-:R-:W-:Y:S01]  /*0d50*/  FMUL.FTZ R9, R9, UR5 ;  /* 0x0000000509097c20 */ /* 0x010fe20008410000 */
[--C-:B------:R-:W-:Y:S01]  /*0d60*/  @P0 IMAD.MOV.U32 R14, RZ, RZ, R36.reuse ;  /* 0x000000ffff0e0224 */ /* 0x100fe200078e0024 */
[----:B------:R-:W-:Y:S01]  /*0d70*/  @P0 SHF.R.S32.HI R15, RZ, 0x1f, R36 ;  /* 0x0000001fff0f0819 */ /* 0x000fe20000011424 */
[----:B-----5:R-:W-:Y:S02]  /*0d80*/  FMUL.FTZ R4, R4, UR5 ;  /* 0x0000000504047c20 */ /* 0x020fe40008410000 */
[----:B------:R-:W-:Y:S01]  /*0d90*/  F2FP.BF16.F32.PACK_AB R9, R9, R6 ;  /* 0x000000060909723e */ /* 0x000fe200000010ff */
[----:B------:R-:W-:Y:S02]  /*0da0*/  FMUL.FTZ R7, R7, UR5 ;  /* 0x0000000507077c20 */ /* 0x000fe40008410000 */
[----:B------:R-:W-:Y:S01]  /*0db0*/  F2FP.BF16.F32.PACK_AB R11, R11, R4 ;  /* 0x000000040b0b723e */ /* 0x000fe200000010ff */
[----:B------:R-:W-:Y:S01]  /*0dc0*/  FMUL.FTZ R8, R21, UR5 ;  /* 0x0000000515087c20 */ /* 0x000fe20008410000 */
[----:B------:R-:W-:Y:S01]  /*0dd0*/  LEA R21, R5, UR4, 0x1 ;  /* 0x0000000405157c11 */ /* 0x000fe2000f8e08ff */
[----:B------:R-:W-:-:S03]  /*0de0*/  FMUL.FTZ R20, R20, UR5 ;  /* 0x0000000514147c20 */ /* 0x000fc60008410000 */
[----:B------:R-:W-:Y:S01]  /*0df0*/  F2FP.BF16.F32.PACK_AB R19, R8, R7 ;  /* 0x000000070813723e */ /* 0x000fe200000010ff */
[----:B------:R-:W-:Y:S01]  /*0e00*/  STS [R21+0x8000], R30 ;  /* 0x0080001e15007388 */ /* 0x000fe20000000800 */
[----:B------:R-:W-:Y:S01]  /*0e10*/  LEA R8, R41, UR4, 0x1 ;  /* 0x0000000429087c11 */ /* 0x000fe2000f8e08ff */
[----:B------:R-:W-:Y:S01]  /*0e20*/  FMUL.FTZ R25, R25, UR5 ;  /* 0x0000000519197c20 */ /* 0x000fe20008410000 */
[----:B------:R-:W-:Y:S01]  /*0e30*/  ULDC UR5, c[0x0][0x244] ;  /* 0x0000910000057ab9 */ /* 0x000fe20000000800 */
[----:B------:R-:W-:Y:S01]  /*0e40*/  STS [R21+0x8100], R31 ;  /* 0x0081001f15007388 */ /* 0x000fe20000000800 */
[----:B------:R-:W-:Y:S02]  /*0e50*/  UIADD3 UR4, UR4, 0x8000, URZ ;  /* 0x0000800004047890 */ /* 0x000fe4000fffe03f */
[----:B------:R-:W-:Y:S01]  /*0e60*/  F2FP.BF16.F32.PACK_AB R20, R25, R20 ;  /* 0x000000141914723e */ /* 0x000fe200000010ff */
[----:B------:R-:W-:Y:S04]  /*0e70*/  STS [R21+0x9000], R24 ;  /* 0x0090001815007388 */ /* 0x000fe80000000800 */
[----:B------:R-:W-:Y:S04]  /*0e80*/  STS [R21+0x9100], R27 ;  /* 0x0091001b15007388 */ /* 0x000fe80000000800 */
[----:B------:R-:W-:Y:S04]  /*0e90*/  STS [R21+0x8400], R22 ;  /* 0x0084001615007388 */ /* 0x000fe80000000800 */
[----:B------:R-:W-:Y:S04]  /*0ea0*/  STS [R21+0x8500], R23 ;  /* 0x0085001715007388 */ /* 0x000fe80000000800 */
[----:B------:R-:W-:Y:S04]  /*0eb0*/  STS [R21+0x9400], R26 ;  /* 0x0094001a15007388 */ /* 0x000fe80000000800 */
[----:B------:R1:W-:Y:S04]  /*0ec0*/  STS [R21+0x9500], R10 ;  /* 0x0095000a15007388 */ /* 0x0003e80000000800 */
[----:B------:R-:W-:Y:S04]  /*0ed0*/  STS [R21+0xa000], R29 ;  /* 0x00a0001d15007388 */ /* 0x000fe80000000800 */
[----:B------:R-:W-:Y:S01]  /*0ee0*/  STS [R21+0xa100], R18 ;  /* 0x00a1001215007388 */ /* 0x000fe20000000800 */
[----:B-1----:R-:W-:Y:S01]  /*0ef0*/  IADD3 R10, P0, R39, R14, RZ ;  /* 0x0000000e270a7210 */ /* 0x002fe20007f1e0ff */
[----:B0-----:R-:W-:-:S02]  /*0f00*/  IMAD R14, R12, UR9, RZ ;  /* 0x000000090c0e7c24 */ /* 0x001fc4000f8e02ff */
[----:B------:R0:W-:Y:S04]  /*0f10*/  STS [R21+0xb000], R9 ;  /* 0x00b0000915007388 */ /* 0x0001e80000000800 */
[----:B------:R1:W-:Y:S04]  /*0f20*/  STS [R21+0xb100], R11 ;  /* 0x00b1000b15007388 */ /* 0x0003e80000000800 */
[----:B------:R2:W-:Y:S01]  /*0f30*/  STS [R21+0xa400], R17 ;  /* 0x00a4001115007388 */ /* 0x0005e20000000800 */
[----:B0-----:R-:W-:Y:S01]  /*0f40*/  VIADDMNMX R9, R3, -R0, 0x40, PT ;  /* 0x0000004003097446 */ /* 0x001fe20003800900 */
[----:B------:R-:W-:-:S02]  /*0f50*/  VIADD R0, R39, 0x10 ;  /* 0x0000001027007836 */ /* 0x000fc40000000000 */
[----:B------:R2:W-:Y:S01]  /*0f60*/  STS [R21+0xa500], R16 ;  /* 0x00a5001015007388 */ /* 0x0005e20000000800 */
[----:B------:R-:W-:Y:S01]  /*0f70*/  IMAD R3, R13, UR8, R14 ;  /* 0x000000080d037c24 */ /* 0x000fe2000f8e020e */
[----:B-1----:R-:W-:Y:S01]  /*0f80*/  LEA.HI.X.SX32 R11, R39, R15, 0x1, P0 ;  /* 0x0000000f270b7211 */ /* 0x002fe200000f0eff */
[----:B------:R-:W-:Y:S01]  /*0f90*/  IMAD.WIDE.U32 R12, R12, UR8, R42 ;  /* 0x000000080c0c7c25 */ /* 0x000fe2000f8e002a */
[----:B------:R2:W-:Y:S01]  /*0fa0*/  STS [R21+0xb400], R19 ;  /* 0x00b4001315007388 */ /* 0x0005e20000000800 */
[----:B------:R-:W-:Y:S01]  /*0fb0*/  ISETP.GE.AND P0, PT, R42, UR5, PT ;  /* 0x000000052a007c0c */ /* 0x000fe2000bf06270 */
[----:B------:R-:W-:Y:S01]  /*0fc0*/  ULDC.64 UR8, c[0x0][0x260] ;  /* 0x0000980000087ab9 */ /* 0x000fe20000000a00 */
[----:B------:R-:W-:Y:S01]  /*0fd0*/  IMAD.IADD R13, R13, 0x1, R3 ;  /* 0x000000010d0d7824 */ /* 0x000fe200078e0203 */
[----:B------:R2:W-:Y:S01]  /*0fe0*/  STS [R21+0xb500], R20 ;  /* 0x00b5001415007388 */ /* 0x0005e20000000800 */
[----:B------:R-:W-:Y:S01]  /*0ff0*/  BAR.SYNC.DEFER_BLOCKING 0x0 ;  /* 0x0000000000007b1d */ /* 0x000fe20000010000 */
[-C--:B------:R-:W-:Y:S01]  /*1000*/  ISETP.GE.OR P3, PT, R39, R9.reuse, P0 ;  /* 0x000000092700720c */ /* 0x080fe20000766670 */
[----:B------:R-:W-:Y:S01]  /*1010*/  IMAD R37, R37, UR8, RZ ;  /* 0x0000000825257c24 */ /* 0x000fe2000f8e02ff */
[----:B------:R-:W-:Y:S01]  /*1020*/  ISETP.GE.OR P2, PT, R0, R9, P0 ;  /* 0x000000090000720c */ /* 0x000fe20000746670 */
[C---:B------:R-:W-:Y:S01]  /*1030*/  VIADD R0, R39.reuse, 0x20 ;  /* 0x0000002027007836 */ /* 0x040fe20000000000 */
[----:B------:R-:W-:Y:S01]  /*1040*/  IADD3 R39, R39, 0x30, RZ ;  /* 0x0000003027277810 */ /* 0x000fe20007ffe0ff */
[----:B------:R-:W-:-:S02]  /*1050*/  IMAD R37, R38, UR9, R37 ;  /* 0x0000000926257c24 */ /* 0x000fc4000f8e0225 */
[----:B------:R-:W-:Y:S01]  /*1060*/  IMAD.WIDE R2, R2, 0x40, R10 ;  /* 0x0000004002027825 */ /* 0x000fe200078e020a */
[-C--:B------:R-:W-:Y:S02]  /*1070*/  ISETP.GE.OR P1, PT, R0, R9.reuse, P0 ;  /* 0x000000090000720c */ /* 0x080fe40000726670 */
[----:B------:R-:W-:Y:S01]  /*1080*/  ISETP.GE.OR P0, PT, R39, R9, P0 ;  /* 0x000000092700720c */ /* 0x000fe20000706670 */
[----:B------:R-:W-:Y:S01]  /*1090*/  IMAD.WIDE.U32 R38, R38, UR8, R12 ;  /* 0x0000000826267c25 */ /* 0x000fe2000f8e000c */
[----:B------:R-:W-:-:S03]  /*10a0*/  LEA R12, R41, UR4, 0x1 ;  /* 0x00000004290c7c11 */ /* 0x000fc6000f8e08ff */
[----:B------:R-:W-:Y:S01]  /*10b0*/  IMAD.IADD R11, R39, 0x1, R37 ;  /* 0x00000001270b7824 */ /* 0x000fe200078e0225 */
[----:B------:R2:W0:Y:S01]  /*10c0*/  LDS.128 R4, [R8+0x8600] ;  /* 0x0086000008047984 */ /* 0x0004220000000c00 */
[----:B------:R-:W-:Y:S06]  /*10d0*/  @P3 BRA `(.L_x_82) ;  /* 0x00000000002c3947 */ /* 0x000fec0003800000 */
[----:B------:R-:W1:Y:S01]  /*10e0*/  LDS.128 R12, [R12] ;  /* 0x000000000c0c7984 */ /* 0x000e620000000c00 */
[----:B------:R-:W-:Y:S01]  /*10f0*/  ULDC.64 UR4, c[0x0][0x250] ;  /* 0x0000940000047ab9 */ /* 0x000fe20000000a00 */
[----:B------:R-:W-:Y:S02]  /*1100*/  IMAD.MOV.U32 R10, RZ, RZ, R38 ;  /* 0x000000ffff0a7224 */ /* 0x000fe400078e0026 */
[----:B------:R-:W-:Y:S02]  /*1110*/  IMAD R9, R3, UR4, RZ ;  /* 0x0000000403097c24 */ /* 0x000fe4000f8e02ff */
[----:B--2---:R-:W-:-:S04]  /*1120*/  IMAD.WIDE.U32 R16, R2, UR4, R10 ;  /* 0x0000000402107c25 */ /* 0x004fc8000f8e000a */
[----:B------:R-:W-:Y:S01]  /*1130*/  IMAD R9, R2, UR5, R9 ;  /* 0x0000000502097c24 */ /* 0x000fe2000f8e0209 */
[----:B------:R-:W-:Y:S02]  /*1140*/  ULDC.64 UR4, c[0x0][0x238] ;  /* 0x00008e0000047ab9 */ /* 0x000fe40000000a00 */
[----:B------:R-:W-:Y:S01]  /*1150*/  LEA R18, P3, R16, UR4, 0x1 ;  /* 0x0000000410127c11 */ /* 0x000fe2000f8608ff */
[----:B------:R-:W-:-:S05]  /*1160*/  IMAD.IADD R9, R17, 0x1, R9 ;  /* 0x0000000111097824 */ /* 0x000fca00078e0209 */
[----:B------:R-:W-:-:S05]  /*1170*/  LEA.HI.X R19, R16, UR5, R9, 0x1, P3 ;  /* 0x0000000510137c11 */ /* 0x000fca00098f0c09 */
[----:B-1----:R1:W-:Y:S02]  /*1180*/  STG.E.128 desc[UR6][R18.64], R12 ;  /* 0x0000000c12007986 */ /* 0x0023e4000c101d06 */
.L_x_82:
[----:B------:R-:W-:Y:S05]  /*1190*/  BSYNC B0 ;  /* 0x0000000000007941 */ /* 0x000fea0003800000 */
.L_x_81:
[----:B-1----:R1:W3:Y:S01]  /*11a0*/  LDS.128 R12, [R8+0x8200] ;  /* 0x00820000080c7984 */ /* 0x0022e20000000c00 */
[----:B------:R-:W-:Y:S04]  /*11b0*/  BSSY B0, `(.L_x_83) ;  /* 0x000000f000007945 */ /* 0x000fe80003800000 */
[----:B------:R-:W-:Y:S05]  /*11c0*/  @P2 BRA `(.L_x_84) ;  /* 0x0000000000342947 */ /* 0x000fea0003800000 */
[----:B------:R-:W-:Y:S01]  /*11d0*/  IADD3 R9, P2, R2, 0x10, RZ ;  /* 0x0000001002097810 */ /* 0x000fe20007f5e0ff */
[----:B------:R-:W-:Y:S01]  /*11e0*/  ULDC.64 UR4, c[0x0][0x250] ;  /* 0x0000940000047ab9 */ /* 0x000fe20000000a00 */
[----:B--2---:R-:W-:Y:S02]  /*11f0*/  IMAD.MOV.U32 R16, RZ, RZ, R38 ;  /* 0x000000ffff107224 */ /* 0x004fe400078e0026 */
        /* <DEDUP_REMOVED lines=10> */
.L_x_84:
[----:B------:R-:W-:Y:S05]  /*12a0*/  BSYNC B0 ;  /* 0x0000000000007941 */ /* 0x000fea0003800000 */
.L_x_83:
[----:B---34-:R3:W4:Y:S01]  /*12b0*/  LDS.128 R12, [R8+0x8400] ;  /* 0x00840000080c7984 */ /* 0x0187220000000c00 */
[----:B------:R-:W-:Y:S04]  /*12c0*/  BSSY B0, `(.L_x_85) ;  /* 0x000000f000007945 */ /* 0x000fe80003800000 */
[----:B------:R-:W-:Y:S05]  /*12d0*/  @P1 BRA `(.L_x_86) ;  /* 0x0000000000341947 */ /* 0x000fea0003800000 */
[----:B--2---:R-:W-:Y:S01]  /*12e0*/  IADD3 R17, P1, R2, 0x20, RZ ;  /* 0x0000002002117810 */ /* 0x004fe20007f3e0ff */
[----:B------:R-:W-:Y:S01]  /*12f0*/  ULDC.64 UR4, c[0x0][0x250] ;  /* 0x0000940000047ab9 */ /* 0x000fe20000000a00 */
[----:B-1-3--:R-:W-:Y:S02]  /*1300*/  IMAD.MOV.U32 R8, RZ, RZ, R38 ;  /* 0x000000ffff087224 */ /* 0x00afe400078e0026 */
        /* <DEDUP_REMOVED lines=9> */
[----:B----4-:R1:W-:Y:S02]  /*13a0*/  STG.E.128 desc[UR6][R16.64], R12 ;  /* 0x0000000c10007986 */ /* 0x0103e4000c101d06 */
.L_x_86:
[----:B------:R-:W-:Y:S05]  /*13b0*/  BSYNC B0 ;  /* 0x0000000000007941 */ /* 0x000fea0003800000 */
.L_x_85:
[----:B------:R-:W-:Y:S05]  /*13c0*/  @P0 EXIT ;  /* 0x000000000000094d */ /* 0x000fea0003800000 */
[----:B------:R-:W-:Y:S01]  /*13d0*/  IADD3 R9, P0, R2, 0x30, RZ ;  /* 0x0000003002097810 */ /* 0x000fe20007f1e0ff */
[----:B------:R-:W-:-:S04]  /*13e0*/  ULDC.64 UR4, c[0x0][0x250] ;  /* 0x0000940000047ab9 */ /* 0x000fc80000000a00 */
[----:B------:R-:W-:Y:S02]  /*13f0*/  IMAD.X R2, RZ, RZ, R3, P0 ;  /* 0x000000ffff027224 */ /* 0x000fe400000e0603 */
[----:B------:R-:W-:Y:S02]  /*1400*/  IMAD.MOV.U32 R3, RZ, RZ, R11 ;  /* 0x000000ffff037224 */ /* 0x000fe400078e000b */
[----:B------:R-:W-:Y:S02]  /*1410*/  IMAD R0, R2, UR4, RZ ;  /* 0x0000000402007c24 */ /* 0x000fe4000f8e02ff */
[----:B------:R-:W-:-:S04]  /*1420*/  IMAD.MOV.U32 R2, RZ, RZ, R38 ;  /* 0x000000ffff027224 */ /* 0x000fc800078e0026 */
[----:B------:R-:W-:-:S04]  /*1430*/  IMAD.WIDE.U32 R2, R9, UR4, R2 ;  /* 0x0000000409027c25 */ /* 0x000fc8000f8e0002 */
[----:B------:R-:W-:Y:S01]  /*1440*/  IMAD R9, R9, UR5, R0 ;  /* 0x0000000509097c24 */ /* 0x000fe2000f8e0200 */
[----:B------:R-:W-:Y:S02]  /*1450*/  ULDC.64 UR4, c[0x0][0x238] ;  /* 0x00008e0000047ab9 */ /* 0x000fe40000000a00 */
[----:B-123--:R-:W-:Y:S01]  /*1460*/  LEA R8, P0, R2, UR4, 0x1 ;  /* 0x0000000402087c11 */ /* 0x00efe2000f8008ff */
[----:B------:R-:W-:-:S05]  /*1470*/  IMAD.IADD R3, R3, 0x1, R9 ;  /* 0x0000000103037824 */ /* 0x000fca00078e0209 */
[----:B------:R-:W-:-:S05]  /*1480*/  LEA.HI.X R9, R2, UR5, R3, 0x1, P0 ;  /* 0x0000000502097c11 */ /* 0x000fca00080f0c03 */
[----:B0-----:R-:W-:Y:S01]  /*1490*/  STG.E.128 desc[UR6][R8.64], R4 ;  /* 0x0000000408007986 */ /* 0x001fe2000c101d06 */
[----:B------:R-:W-:Y:S05]  /*14a0*/  EXIT ;  /* 0x000000000000794d */ /* 0x000fea0003800000 */
.L_x_87:
        /* <DEDUP_REMOVED lines=13> */
.L_x_147:


//--------------------- .text._ZN7cutlass13device_kernelIN5flash19enable_sm80_to_sm89INS1_16FlashAttnBwdSm80INS1_25CollectiveMainloopBwdSm80ILi2ELi2EN4cute5tupleIJNS5_1CILi64EEENS7_ILi128EEES9_EEENS_10bfloat16_tEfNS_4arch4Sm80ELb1ELb0ELb0ELb1ELb1ELb0ELb0ELb0ELi2ELi2ELi2ELi2ELb0EEENS1_24CollectiveEpilogueBwdGQAISA_fSD_Li256ELb1ELb1EEENS1_25SingleTileBwdLPTSchedulerILb1ELi128ELb1EEEEEEEEEvNT_6ParamsE --------------------------
	.section	.text._ZN7cutlass13device_kernelIN5flash19enable_sm80_to_sm89INS1_16FlashAttnBwdSm80INS1_25CollectiveMainloopBwdSm80ILi2ELi2EN4cute5tupleIJNS5_1CILi64EEENS7_ILi128EEES9_EEENS_10bfloat16_tEfNS_4arch4Sm80ELb1ELb0ELb0ELb1ELb1ELb0ELb0ELb0ELi2ELi2ELi2ELi2ELb0EEENS1_24CollectiveEpilogueBwdGQAISA_fSD_Li256ELb1ELb1EEENS1_25SingleTileBwdLPTSchedulerILb1ELi128ELb1EEEEEEEEEvNT_6ParamsE,"ax",@progbits
	.align	128
.text._ZN7cutlass13device_kernelIN5flash19enable_sm80_to_sm89INS1_16FlashAttnBwdSm80INS1_25CollectiveMainloopBwdSm80ILi2ELi2EN4cute5tupleIJNS5_1CILi64EEENS7_ILi128EEES9_EEENS_10bfloat16_tEfNS_4arch4Sm80ELb1ELb0ELb0ELb1ELb1ELb0ELb0ELb0ELi2ELi2ELi2ELi2ELb0EEENS1_24CollectiveEpilogueBwdGQAISA_fSD_Li256ELb1ELb1EEENS1_25SingleTileBwdLPTSchedulerILb1ELi128ELb1EEEEEEEEEvNT_6ParamsE:
        .type           _ZN7cutlass13device_kernelIN5flash19enable_sm80_to_sm89INS1_16FlashAttnBwdSm80INS1_25CollectiveMainloopBwdSm80ILi2ELi2EN4cute5tupleIJNS5_1CILi64EEENS7_ILi128EEES9_EEENS_10bfloat16_tEfNS_4arch4Sm80ELb1ELb0ELb0ELb1ELb1ELb0ELb0ELb0ELi2ELi2ELi2ELi2ELb0EEENS1_24CollectiveEpilogueBwdGQAISA_fSD_Li256ELb1ELb1EEENS1_25SingleTileBwdLPTSchedulerILb1ELi128ELb1EEEEEEEEEvNT_6ParamsE,@function
        .size           _ZN7cutlass13device_kernelIN5flash19enable_sm80_to_sm89INS1_16FlashAttnBwdSm80INS1_25CollectiveMainloopBwdSm80ILi2ELi2EN4cute5tupleIJNS5_1CILi64EEENS7_ILi128EEES9_EEENS_10bfloat16_tEfNS_4arch4Sm80ELb1ELb0ELb0ELb1ELb1ELb0ELb0ELb0ELi2ELi2ELi2ELi2ELb0EEENS1_24CollectiveEpilogueBwdGQAISA_fSD_Li256ELb1ELb1EEENS1_25SingleTileBwdLPTSchedulerILb1ELi128ELb1EEEEEEEEEvNT_6ParamsE,(.L_x_148 - _ZN7cutlass13device_kernelIN5flash19enable_sm80_to_sm89INS1_16FlashAttnBwdSm80INS1_25CollectiveMainloopBwdSm80ILi2ELi2EN4cute5tupleIJNS5_1CILi64EEENS7_ILi128EEES9_EEENS_10bfloat16_tEfNS_4arch4Sm80ELb1ELb0ELb0ELb1ELb1ELb0ELb0ELb0ELi2ELi2ELi2ELi2ELb0EEENS1_24CollectiveEpilogueBwdGQAISA_fSD_Li256ELb1ELb1EEENS1_25SingleTileBwdLPTSchedulerILb1ELi128ELb1EEEEEEEEEvNT_6ParamsE)
        .other          _ZN7cutlass13device_kernelIN5flash19enable_sm80_to_sm89INS1_16FlashAttnBwdSm80INS1_25CollectiveMainloopBwdSm80ILi2ELi2EN4cute5tupleIJNS5_1CILi64EEENS7_ILi128EEES9_EEENS_10bfloat16_tEfNS_4arch4Sm80ELb1ELb0ELb0ELb1ELb1ELb0ELb0ELb0ELi2ELi2ELi2ELi2ELb0EEENS1_24CollectiveEpilogueBwdGQAISA_fSD_Li256ELb1ELb1EEENS1_25SingleTileBwdLPTSchedulerILb1ELi128ELb1EEEEEEEEEvNT_6ParamsE,@"STO_CUDA_ENTRY STV_DEFAULT"
_ZN7cutlass13device_kernelIN5flash19enable_sm80_to_sm89INS1_16FlashAttnBwdSm80INS1_25CollectiveMainloopBwdSm80ILi2ELi2EN4cute5tupleIJNS5_1CILi64EEENS7_ILi128EEES9_EEENS_10bfloat16_tEfNS_4arch4Sm80ELb1ELb0ELb0ELb1ELb1ELb0ELb0ELb0ELi2ELi2ELi2ELi2ELb0EEENS1_24CollectiveEpilogueBwdGQAISA_fSD_Li256ELb1ELb1EEENS1_25SingleTileBwdLPTSchedulerILb1ELi128ELb1EEEEEEEEEvNT_6ParamsE:
[----:B------:R-:W-:Y:S01]  /*0000*/  LDC R1, c[0x0][0x28] ;  /* 0x00000a00ff017b82 */ /* 0x000fe20000000800 */
[----:B------:R-:W-:Y:S05]  /*0010*/  EXIT ;  /* 0x000000000000794d */ /* 0x000fea0003800000 */
.L_x_88:
        /* <DEDUP_REMOVED lines=14> */
.L_x_148:


//--------------------- .text._ZN7cutlass13device_kernelIN5flash22FlashAttnBwdPreprocessIN4cute5tupleIJNS3_1CILi64EEENS5_ILi128EEEEEENS_10bfloat16_tEfNS_4arch4Sm80ELb1ELb1EEEEEvNT_6ParamsE --------------------------
	.section	.text._ZN7cutlass13device_kernelIN5flash22FlashAttnBwdPreprocessIN4cute5tupleIJNS3_1CILi64EEENS5_ILi128EEEEEENS_10bfloat16_tEfNS_4arch4Sm80ELb1ELb1EEEEEvNT_6ParamsE,"ax",@progbits
	.align	128
.text._ZN7cutlass13device_kernelIN5flash22FlashAttnBwdPreprocessIN4cute5tupleIJNS3_1CILi64EEENS5_ILi128EEEEEENS_10bfloat16_tEfNS_4arch4Sm80ELb1ELb1EEEEEvNT_6ParamsE:
        .type           _ZN7cutlass13device_kernelIN5flash22FlashAttnBwdPreprocessIN4cute5tupleIJNS3_1CILi64EEENS5_ILi128EEEEEENS_10bfloat16_tEfNS_4arch4Sm80ELb1ELb1EEEEEvNT_6ParamsE,@function
        .size           _ZN7cutlass13device_kernelIN5flash22FlashAttnBwdPreprocessIN4cute5tupleIJNS3_1CILi64EEENS5_ILi128EEEEEENS_10bfloat16_tEfNS_4arch4Sm80ELb1ELb1EEEEEvNT_6ParamsE,(.L_x_149 - _ZN7cutlass13device_kernelIN5flash22FlashAttnBwdPreprocessIN4cute5tupleIJNS3_1CILi64EEENS5_ILi128EEEEEENS_10bfloat16_tEfNS_4arch4Sm80ELb1ELb1EEEEEvNT_6ParamsE)
        .other          _ZN7cutlass13device_kernelIN5flash22FlashAttnBwdPreprocessIN4cute5tupleIJNS3_1CILi64EEENS5_ILi128EEEEEENS_10bfloat16_tEfNS_4arch4Sm80ELb1ELb1EEEEEvNT_6ParamsE,@"STO_CUDA_ENTRY STV_DEFAULT"
_ZN7cutlass13device_kernelIN5flash22FlashAttnBwdPreprocessIN4cute5tupleIJNS3_1CILi64EEENS5_ILi128EEEEEENS_10bfloat16_tEfNS_4arch4Sm80ELb1ELb1EEEEEvNT_6ParamsE:
[----:B------:R-:W-:Y:S08]  /*0000*/  LDC R1, c[0x0][0x28] ;  /* 0x00000a00ff017b82 */ /* 0x000ff00000000800 */
[----:B------:R-:W0:Y:S01]  /*0010*/  LDC.64 R2, c[0x0][0x2f8] ;  /* 0x0000be00ff027b82 */ /* 0x000e220000000a00 */
[----:B------:R-:W1:Y:S01]  /*0020*/  S2R R0, SR_CTAID.Z ;  /* 0x0000000000007919 */ /* 0x000e620000002700 */
[----:B------:R-:W-:-:S06]  /*0030*/  ULDC.64 UR4, c[0x0][0x208] ;  /* 0x0000820000047ab9 */ /* 0x000fcc0000000a00 */
[----:B------:R-:W2:Y:S08]  /*0040*/  LDC.64 R4, c[0x0][0x2f0] ;  /* 0x0000bc00ff047b82 */ /* 0x000eb00000000a00 */
[----:B------:R-:W1:Y:S01]  /*0050*/  LDC.64 R6, c[0x0][0x2f0] ;  /* 0x0000bc00ff067b82 */ /* 0x000e620000000a00 */
[----:B0-----:R-:W-:-:S04]  /*0060*/  ISETP.NE.U32.AND P1, PT, R2, RZ, PT ;  /* 0x000000ff0200720c */ /* 0x001fc80003f25070 */
[----:B------:R-:W-:Y:S02]  /*0070*/  ISETP.NE.AND.EX P1, PT, R3, RZ, PT, P1 ;  /* 0x000000ff0300720c */ /* 0x000fe40003f25310 */
[----:B--2---:R-:W-:-:S04]  /*0080*/  ISETP.NE.U32.AND P0, PT, R4, RZ, PT ;  /* 0x000000ff0400720c */ /* 0x004fc80003f05070 */
[----:B------:R-:W-:Y:S01]  /*0090*/  ISETP.NE.AND.EX P0, PT, R5, RZ, PT, P0 ;  /* 0x000000ff0500720c */ /* 0x000fe20003f05300 */
[----:B------:R-:W-:Y:S01]  /*00a0*/  ULDC UR6, c[0x0][0x218] ;  /* 0x0000860000067ab9 */ /* 0x000fe20000000800 */
[----:B------:R-:W-:Y:S01]  /*00b0*/  ISETP.NE.U32.AND P2, PT, R4, RZ, PT ;  /* 0x000000ff0400720c */ /* 0x000fe20003f45070 */
[----:B-1----:R-:W-:-:S04]  /*00c0*/  IMAD.WIDE R6, R0, 0x4, R6 ;  /* 0x0000000400067825 */ /* 0x002fc800078e0206 */
[----:B------:R-:W0:Y:S01]  /*00d0*/  @P1 LDC.64 R8, c[0x0][0x2f8] ;  /* 0x0000be00ff081b82 */ /* 0x000e220000000a00 */
[----:B------:R-:W-:-:S05]  /*00e0*/  IMAD.U32 R4, RZ, RZ, UR6 ;  /* 0x00000006ff047e24 */ /* 0x000fca000f8e00ff */
[----:B------:R1:W5:Y:S01]  /*00f0*/  @P0 LDG.E R48, desc[UR4][R6.64] ;  /* 0x0000000406300981 */ /* 0x000362000c1e1900 */
[----:B------:R-:W-:Y:S01]  /*0100*/  ISETP.NE.AND.EX P2, PT, R5, RZ, PT, P2 ;  /* 0x000000ff0500720c */ /* 0x000fe20003f45320 */
[----:B------:R-:W2:Y:S01]  /*0110*/  S2R R2, SR_CTAID.X ;  /* 0x0000000000027919 */ /* 0x000ea20000002500 */
[----:B------:R-:W3:Y:S01]  /*0120*/  S2R R3, SR_TID.X ;  /* 0x0000000000037919 */ /* 0x000ee20000002100 */
[----:B0-----:R-:W-:-:S05]  /*0130*/  @P1 IMAD.WIDE R8, R0, 0x4, R8 ;  /* 0x0000000400081825 */ /* 0x001fca00078e0208 */
[----:B------:R1:W5:Y:S01]  /*0140*/  @P1 LDG.E R4, desc[UR4][R8.64] ;  /* 0x0000000408041981 */ /* 0x000362000c1e1900 */
[----:B--2---:R-:W-:Y:S01]  /*0150*/  IMAD.SHL.U32 R5, R2, 0x40, RZ ;  /* 0x0000004002057824 */ /* 0x004fe200078e00ff */
[----:B---3--:R-:W-:Y:S06]  /*0160*/  @P1 BRA `(.L_x_89) ;  /* 0x0000000000101947 */ /* 0x008fec0003800000 */
[----:B------:R-:W-:Y:S05]  /*0170*/  @!P0 BRA `(.L_x_89) ;  /* 0x00000000000c8947 */ /* 0x000fea0003800000 */
[----:B-1----:R-:W2:Y:S04]  /*0180*/  LDG.E R9, desc[UR4][R6.64] ;  /* 0x0000000406097981 */ /* 0x002ea8000c1e1900 */
[----:B-----5:R-:W2:Y:S02]  /*0190*/  LDG.E R4, desc[UR4][R6.64+0x4] ;  /* 0x0000040406047981 */ /* 0x020ea4000c1e1900 */
[----:B--2---:R-:W-:-:S07]  /*01a0*/  IADD3 R4, -R9, R4, RZ ;  /* 0x0000000409047210 */ /* 0x004fce0007ffe1ff */
.L_x_89:
[----:B-----5:R-:W-:-:S13]  /*01b0*/  ISETP.LE.AND P1, PT, R4, R5, PT ;  /* 0x000000050400720c */ /* 0x020fda0003f23270 */
[----:B------:R-:W-:Y:S05]  /*01c0*/  @P2 EXIT P1 ;  /* 0x000000000000294d */ /* 0x000fea0000800000 */
[----:B------:R-:W0:Y:S01]  /*01d0*/  S2UR UR6, SR_CTAID.Y ;  /* 0x00000000000679c3 */ /* 0x000e220000002600 */
[----:B------:R-:W-:Y:S01]  /*01e0*/  IMAD.IADD R47, R4, 0x1, -R5 ;  /* 0x00000001042f7824 */ /* 0x000fe200078e0a05 */
[C---:B------:R-:W-:Y:S01]  /*01f0*/  ISETP.GT.AND P1, PT, R3.reuse, 0x3f, PT ;  /* 0x0000003f0300780c */ /* 0x040fe20003f24270 */
[----:B------:R-:W-:Y:S01]  /*0200*/  BSSY B0, `(.L_x_90) ;  /* 0x0000025000007945 */ /* 0x000fe20003800000 */
[----:B-1----:R-:W-:Y:S02]  /*0210*/  SHF.R.S32.HI R6, RZ, 0x1f, R3 ;  /* 0x0000001fff067819 */ /* 0x002fe40000011403 */
[----:B------:R-:W-:Y:S02]  /*0220*/  CS2R R14, SRZ ;  /* 0x00000000000e7805 */ /* 0x000fe4000001ff00 */
[----:B------:R-:W-:Y:S01]  /*0230*/  ISETP.GE.OR P4, PT, R3, R47, P1 ;  /* 0x0000002f0300720c */ /* 0x000fe20000f86670 */
[----:B------:R-:W-:Y:S01]  /*0240*/  @P0 IMAD.MOV.U32 R14, RZ, RZ, R48 ;  /* 0x000000ffff0e0224 */ /* 0x000fe200078e0030 */
[----:B------:R-:W1:Y:S01]  /*0250*/  LDC.64 R10, c[0x0][0x230] ;  /* 0x00008c00ff0a7b82 */ /* 0x000e620000000a00 */
[----:B------:R-:W-:Y:S01]  /*0260*/  LEA.HI R7, R6, R3, RZ, 0x4 ;  /* 0x0000000306077211 */ /* 0x000fe200078f20ff */
[----:B------:R-:W-:Y:S01]  /*0270*/  IMAD.MOV.U32 R40, RZ, RZ, 0x7f800000 ;  /* 0x7f800000ff287424 */ /* 0x000fe200078e00ff */
[----:B------:R-:W-:-:S02]  /*0280*/  SHF.R.S32.HI R41, RZ, 0x1f, R0 ;  /* 0x0000001fff297819 */ /* 0x000fc40000011400 */
[----:B------:R-:W-:Y:S02]  /*0290*/  LOP3.LUT R8, R7, 0xfffffff0, RZ, 0xc0, !PT ;  /* 0xfffffff007087812 */ /* 0x000fe400078ec0ff */
[----:B------:R-:W-:Y:S02]  /*02a0*/  SHF.R.S32.HI R6, RZ, 0x4, R7 ;  /* 0x00000004ff067819 */ /* 0x000fe40000011407 */
[----:B------:R-:W-:Y:S02]  /*02b0*/  IADD3 R45, -R8, R3, RZ ;  /* 0x00000003082d7210 */ /* 0x000fe40007ffe1ff */
[----:B------:R-:W-:Y:S02]  /*02c0*/  @P0 SHF.R.S32.HI R15, RZ, 0x1f, R48 ;  /* 0x0000001fff0f0819 */ /* 0x000fe40000011430 */
[----:B------:R-:W-:Y:S01]  /*02d0*/  ISETP.GE.AND P3, PT, R6, R47, PT ;  /* 0x0000002f0600720c */ /* 0x000fe20003f66270 */
[----:B------:R-:W-:Y:S01]  /*02e0*/  IMAD.SHL.U32 R8, R45, 0x8, RZ ;  /* 0x000000082d087824 */ /* 0x000fe200078e00ff */
[----:B------:R-:W-:Y:S01]  /*02f0*/  SEL R7, R0, RZ, !P2 ;  /* 0x000000ff00077207 */ /* 0x000fe20005000000 */
[----:B0-----:R-:W-:Y:S01]  /*0300*/  USHF.R.S32.HI UR7, URZ, 0x1f, UR6 ;  /* 0x0000001f3f077899 */ /* 0x001fe20008011406 */
[----:B------:R-:W-:Y:S01]  /*0310*/  SEL R41, R41, RZ, !P2 ;  /* 0x000000ff29297207 */ /* 0x000fe20005000000 */
[----:B------:R-:W-:Y:S10]  /*0320*/  @P4 BRA `(.L_x_91) ;  /* 0x0000000000484947 */ /* 0x000ff40003800000 */
[----:B------:R-:W0:Y:S01]  /*0330*/  LDC.64 R18, c[0x0][0x290] ;  /* 0x0000a400ff127b82 */ /* 0x000e220000000a00 */
[----:B------:R-:W-:Y:S01]  /*0340*/  SHF.R.S32.HI R13, RZ, 0x1f, R5 ;  /* 0x0000001fff0d7819 */ /* 0x000fe20000011405 */
[----:B------:R-:W-:Y:S01]  /*0350*/  ULDC.64 UR8, c[0x0][0x298] ;  /* 0x0000a60000087ab9 */ /* 0x000fe20000000a00 */
[--C-:B------:R-:W-:Y:S02]  /*0360*/  SHF.R.S32.HI R16, RZ, 0x1f, R3.reuse ;  /* 0x0000001fff107819 */ /* 0x100fe40000011403 */
[----:B------:R-:W-:-:S04]  /*0370*/  IADD3 R12, P2, P4, R14, R5, R3 ;  /* 0x000000050e0c7210 */ /* 0x000fc80007c5e003 */
[----:B------:R-:W-:Y:S01]  /*0380*/  IADD3.X R13, R15, R13, R16, P2, P4 ;  /* 0x0000000d0f0d7210 */ /* 0x000fe200017e8410 */
[C---:B0-----:R-:W-:Y:S02]  /*0390*/  IMAD R16, R18.reuse, UR7, RZ ;  /* 0x0000000712107c24 */ /* 0x041fe4000f8e02ff */
[----:B------:R-:W-:-:S04]  /*03a0*/  IMAD.WIDE.U32 R12, R18, UR6, R12 ;  /* 0x00000006120c7c25 */ /* 0x000fc8000f8e000c */
[----:B------:R-:W-:Y:S02]  /*03b0*/  IMAD R17, R19, UR6, R16 ;  /* 0x0000000613117c24 */ /* 0x000fe4000f8e0210 */
[----:B------:R-:W-:-:S03]  /*03c0*/  IMAD R16, R41, UR8, RZ ;  /* 0x0000000829107c24 */ /* 0x000fc6000f8e02ff */
[----:B------:R-:W-:Y:S01]  /*03d0*/  IADD3 R13, R13, R17, RZ ;  /* 0x000000110d0d7210 */ /* 0x000fe20007ffe0ff */
[C---:B------:R-:W-:Y:S02]  /*03e0*/  IMAD R17, R7.reuse, UR9, R16 ;  /* 0x0000000907117c24 */ /* 0x040fe4000f8e0210 */
[----:B------:R-:W-:Y:S01]  /*03f0*/  IMAD.WIDE.U32 R12, R7, UR8, R12 ;  /* 0x00000008070c7c25 */ /* 0x000fe2000f8e000c */
[----:B------:R-:W-:-:S03]  /*0400*/  ULDC.64 UR8, c[0x0][0x288] ;  /* 0x0000a20000087ab9 */ /* 0x000fc60000000a00 */
[----:B------:R-:W-:Y:S01]  /*0410*/  IMAD.IADD R13, R13, 0x1, R17 ;  /* 0x000000010d0d7824 */ /* 0x000fe200078e0211 */
[----:B------:R-:W-:-:S04]  /*0420*/  LEA R16, P2, R12, UR8, 0x2 ;  /* 0x000000080c107c11 */ /* 0x000fc8000f8410ff */
[----:B------:R-:W-:-:S05]  /*0430*/  LEA.HI.X R17, R12, UR9, R13, 0x2, P2 ;  /* 0x000000090c117c11 */ /* 0x000fca00090f140d */
[----:B------:R0:W5:Y:S04]  /*0440*/  LDG.E R40, desc[UR4][R16.64] ;  /* 0x0000000410287981 */ /* 0x000168000c1e1900 */
.L_x_91:
[----:B------:R-:W-:Y:S05]  /*0450*/  BSYNC B0 ;  /* 0x0000000000007941 */ /* 0x000fea0003800000 */
.L_x_90:
[----:B------:R-:W-:Y:S01]  /*0460*/  ULDC UR8, c[0x0][0x21c] ;  /* 0x0000870000087ab9 */ /* 0x000fe20000000800 */
[----:B0-----:R-:W0:Y:S01]  /*0470*/  LDC.64 R16, c[0x0][0x250] ;  /* 0x00009400ff107b82 */ /* 0x001e220000000a00 */
[----:B------:R-:W-:Y:S02]  /*0480*/  ISETP.LT.AND P6, PT, R8, UR8, !P3 ;  /* 0x0000000808007c0c */ /* 0x000fe4000dfc1270 */
[----:B------:R-:W-:Y:S02]  /*0490*/  SHF.R.S32.HI R42, RZ, 0x1f, R6 ;  /* 0x0000001fff2a7819 */ /* 0x000fe40000011406 */
[----:B------:R-:W-:Y:S01]  /*04a0*/  IADD3 R36, P2, R6, R14, RZ ;  /* 0x0000000e06247210 */ /* 0x000fe20007f5e0ff */
[----:B-1----:R-:W-:Y:S01]  /*04b0*/  IMAD R14, R10, UR7, RZ ;  /* 0x000000070a0e7c24 */ /* 0x002fe2000f8e02ff */
[----:B------:R-:W-:Y:S02]  /*04c0*/  SHF.R.S32.HI R9, RZ, 0x1f, R8 ;  /* 0x0000001fff097819 */ /* 0x000fe40000011408 */
[----:B------:R-:W-:Y:S01]  /*04d0*/  IADD3 R44, R6, 0x10, RZ ;  /* 0x00000010062c7810 */ /* 0x000fe20007ffe0ff */
[----:B------:R-:W-:Y:S01]  /*04e0*/  IMAD.X R37, R42, 0x1, R15, P2 ;  /* 0x000000012a257824 */ /* 0x000fe200010e060f */
[----:B------:R-:W-:Y:S01]  /*04f0*/  ISETP.GE.AND P2, PT, R8, UR8, PT ;  /* 0x0000000808007c0c */ /* 0x000fe2000bf46270 */
[----:B------:R-:W-:Y:S01]  /*0500*/  IMAD R11, R11, UR6, R14 ;  /* 0x000000060b0b7c24 */ /* 0x000fe2000f8e020e */
[----:B------:R-:W-:Y:S01]  /*0510*/  ULDC.64 UR8, c[0x0][0x238] ;  /* 0x00008e0000087ab9 */ /* 0x000fe20000000a00 */
[----:B------:R-:W1:Y:S01]  /*0520*/  @P6 LDC.64 R12, c[0x0][0x228] ;  /* 0x00008a00ff0c6b82 */ /* 0x000e620000000a00 */
[----:B------:R-:W-:Y:S01]  /*0530*/  IMAD.WIDE.U32 R14, R10, UR6, R8 ;  /* 0x000000060a0e7c25 */ /* 0x000fe2000f8e0008 */
[----:B------:R-:W-:-:S02]  /*0540*/  ISETP.LT.AND P4, PT, R44, R47, !P2 ;  /* 0x0000002f2c00720c */ /* 0x000fc40005781270 */
[----:B------:R-:W-:Y:S01]  /*0550*/  IADD3 R43, R6, 0x20, RZ ;  /* 0x00000020062b7810 */ /* 0x000fe20007ffe0ff */
[----:B------:R-:W-:Y:S02]  /*0560*/  IMAD.IADD R15, R15, 0x1, R11 ;  /* 0x000000010f0f7824 */ /* 0x000fe400078e020b */
[----:B------:R-:W-:Y:S01]  /*0570*/  IMAD R18, R41, UR8, RZ ;  /* 0x0000000829127c24 */ /* 0x000fe2000f8e02ff */
[----:B------:R-:W2:Y:S01]  /*0580*/  @P6 LDC.64 R20, c[0x0][0x210] ;  /* 0x00008400ff146b82 */ /* 0x000ea20000000a00 */
[----:B------:R-:W-:-:S04]  /*0590*/  IMAD.WIDE R36, R2, 0x40, R36 ;  /* 0x0000004002247825 */ /* 0x000fc800078e0224 */
[C---:B------:R-:W-:Y:S02]  /*05a0*/  IMAD R19, R7.reuse, UR9, R18 ;  /* 0x0000000907137c24 */ /* 0x040fe4000f8e0212 */
[----:B0-----:R-:W-:Y:S01]  /*05b0*/  IMAD R22, R16, UR7, RZ ;  /* 0x0000000710167c24 */ /* 0x001fe2000f8e02ff */
[----:B------:R-:W0:Y:S01]  /*05c0*/  @P6 LDC.64 R10, c[0x0][0x248] ;  /* 0x00009200ff0a6b82 */ /* 0x000e220000000a00 */
[----:B------:R-:W-:Y:S01]  /*05d0*/  IMAD.WIDE.U32 R38, R7, UR8, R14 ;  /* 0x0000000807267c25 */ /* 0x000fe2000f8e000e */
[----:B------:R-:W-:-:S03]  /*05e0*/  ULDC.64 UR8, c[0x0][0x258] ;  /* 0x0000960000087ab9 */ /* 0x000fc60000000a00 */
[----:B------:R-:W-:Y:S02]  /*05f0*/  IMAD R17, R17, UR6, R22 ;  /* 0x0000000611117c24 */ /* 0x000fe4000f8e0216 */
[----:B------:R-:W-:Y:S01]  /*0600*/  IMAD.WIDE.U32 R8, R16, UR6, R8 ;  /* 0x0000000610087c25 */ /* 0x000fe2000f8e0008 */
[----:B------:R-:W3:Y:S03]  /*0610*/  @P6 LDC.64 R22, c[0x0][0x240] ;  /* 0x00009000ff166b82 */ /* 0x000ee60000000a00 */
[-C--:B-1----:R-:W-:Y:S01]  /*0620*/  @P6 IMAD R18, R37, R12.reuse, RZ ;  /* 0x0000000c25126224 */ /* 0x082fe200078e02ff */
[----:B------:R-:W-:Y:S01]  /*0630*/  IADD3 R9, R9, R17, RZ ;  /* 0x0000001109097210 */ /* 0x000fe20007ffe0ff */
[----:B------:R-:W-:Y:S02]  /*0640*/  IMAD.IADD R39, R39, 0x1, R19 ;  /* 0x0000000127277824 */ /* 0x000fe400078e0213 */
[C---:B------:R-:W-:Y:S01]  /*0650*/  @P6 IMAD R15, R36.reuse, R13, R18 ;  /* 0x0000000d240f6224 */ /* 0x040fe200078e0212 */
[----:B------:R-:W1:Y:S01]  /*0660*/  @P4 LDC.64 R60, c[0x0][0x210] ;  /* 0x00008400ff3c4b82 */ /* 0x000e620000000a00 */
[----:B------:R-:W-:-:S04]  /*0670*/  @P6 IMAD.WIDE.U32 R12, R36, R12, R38 ;  /* 0x0000000c240c6225 */ /* 0x000fc800078e0026 */
[----:B------:R-:W-:Y:S01]  /*0680*/  IMAD R14, R41, UR8, RZ ;  /* 0x00000008290e7c24 */ /* 0x000fe2000f8e02ff */
[C---:B--2---:R-:W-:Y:S01]  /*0690*/  @P6 LEA R20, P5, R12.reuse, R20, 0x1 ;  /* 0x000000140c146211 */ /* 0x044fe200078a08ff */
[----:B------:R-:W-:Y:S01]  /*06a0*/  IMAD.WIDE.U32 R58, R7, UR8, R8 ;  /* 0x00000008073a7c25 */ /* 0x000fe2000f8e0008 */
[----:B------:R-:W2:Y:S03]  /*06b0*/  @P4 LDC.64 R18, c[0x0][0x228] ;  /* 0x00008a00ff124b82 */ /* 0x000ea60000000a00 */
[----:B------:R-:W-:Y:S01]  /*06c0*/  @P6 IMAD.IADD R8, R13, 0x1, R15 ;  /* 0x000000010d086824 */ /* 0x000fe200078e020f */
[----:B------:R-:W-:Y:S01]  /*06d0*/  @P6 MOV R52, R58 ;  /* 0x0000003a00346202 */ /* 0x000fe20000000f00 */
[----:B------:R-:W-:Y:S01]  /*06e0*/  IMAD R53, R7, UR9, R14 ;  /* 0x0000000907357c24 */ /* 0x000fe2000f8e020e */
[----:B------:R-:W-:Y:S01]  /*06f0*/  CS2R R14, SRZ ;  /* 0x00000000000e7805 */ /* 0x000fe2000001ff00 */
[-C--:B0-----:R-:W-:Y:S01]  /*0700*/  @P6 IMAD R9, R37, R10.reuse, RZ ;  /* 0x0000000a25096224 */ /* 0x081fe200078e02ff */
[----:B------:R-:W-:Y:S01]  /*0710*/  @P6 LEA.HI.X R21, R12, R21, R8, 0x1, P5 ;  /* 0x000000150c156211 */ /* 0x000fe200028f0c08 */
[----:B------:R-:W-:Y:S01]  /*0720*/  IMAD.IADD R53, R59, 0x1, R53 ;  /* 0x000000013b357824 */ /* 0x000fe200078e0235 */
[C---:B------:R-:W-:Y:S01]  /*0730*/  @P4 IADD3 R27, P5, R36.reuse, 0x10, RZ ;  /* 0x00000010241b4810 */ /* 0x040fe20007fbe0ff */
[C---:B------:R-:W-:Y:S01]  /*0740*/  @P6 IMAD R13, R36.reuse, R11, R9 ;  /* 0x0000000b240d6224 */ /* 0x040fe200078e0209 */
[----:B------:R-:W0:Y:S01]  /*0750*/  @P4 LDC.64 R16, c[0x0][0x248] ;  /* 0x00009200ff104b82 */ /* 0x000e220000000a00 */
[----:B------:R-:W-:-:S04]  /*0760*/  @P6 IMAD.WIDE.U32 R10, R36, R10, R52 ;  /* 0x0000000a240a6225 */ /* 0x000fc800078e0034 */
[----:B------:R-:W-:Y:S01]  /*0770*/  @P4 IMAD.X R9, RZ, RZ, R37, P5 ;  /* 0x000000ffff094224 */ /* 0x000fe200028e0625 */
[C---:B---3--:R-:W-:Y:S01]  /*0780*/  @P6 LEA R22, P5, R10.reuse, R22, 0x1 ;  /* 0x000000160a166211 */ /* 0x048fe200078a08ff */
[----:B------:R-:W-:Y:S01]  /*0790*/  @P6 IMAD.IADD R8, R11, 0x1, R13 ;  /* 0x000000010b086824 */ /* 0x000fe200078e020d */
[----:B------:R-:W3:Y:S01]  /*07a0*/  @P4 LDC.64 R32, c[0x0][0x240] ;  /* 0x00009000ff204b82 */ /* 0x000ee20000000a00 */
[----:B------:R-:W-:Y:S02]  /*07b0*/  @P4 IMAD.MOV.U32 R24, RZ, RZ, R38 ;  /* 0x000000ffff184224 */ /* 0x000fe400078e0026 */
[----:B------:R-:W-:Y:S01]  /*07c0*/  @P4 IMAD.MOV.U32 R25, RZ, RZ, R39 ;  /* 0x000000ffff194224 */ /* 0x000fe200078e0027 */
[----:B------:R-:W-:Y:S01]  /*07d0*/  @P6 LEA.HI.X R23, R10, R23, R8, 0x1, P5 ;  /* 0x000000170a176211 */ /* 0x000fe200028f0c08 */
[-C--:B--2---:R-:W-:Y:S01]  /*07e0*/  @P4 IMAD R12, R9, R18.reuse, RZ ;  /* 0x00000012090c4224 */ /* 0x084fe200078e02ff */
[----:B------:R-:W-:Y:S02]  /*07f0*/  CS2R R8, SRZ ;  /* 0x0000000000087805 */ /* 0x000fe4000001ff00 */
[----:B------:R-:W-:Y:S01]  /*0800*/  CS2R R10, SRZ ;  /* 0x00000000000a7805 */ /* 0x000fe2000001ff00 */
[----:B------:R-:W-:Y:S01]  /*0810*/  VIADD R46, R6, 0x30 ;  /* 0x00000030062e7836 */ /* 0x000fe20000000000 */
[----:B------:R-:W-:Y:S01]  /*0820*/  ISETP.LT.AND P5, PT, R43, R47, !P2 ;  /* 0x0000002f2b00720c */ /* 0x000fe200057a1270 */
[C---:B------:R-:W-:Y:S01]  /*0830*/  @P4 IMAD R29, R27.reuse, R19, R12 ;  /* 0x000000131b1d4224 */ /* 0x040fe200078e020c */
[----:B------:R-:W-:Y:S01]  /*0840*/  CS2R R12, SRZ ;  /* 0x00000000000c7805 */ /* 0x000fe2000001ff00 */
[----:B------:R-:W-:Y:S01]  /*0850*/  @P4 IMAD.WIDE.U32 R18, R27, R18, R24 ;  /* 0x000000121b124225 */ /* 0x000fe200078e0018 */
[----:B------:R2:W4:Y:S01]  /*0860*/  @P6 LDG.E.128 R8, desc[UR4][R20.64] ;  /* 0x0000000414086981 */ /* 0x000522000c1e1d00 */
[----:B------:R-:W-:-:S03]  /*0870*/  ISETP.LT.AND P2, PT, R46, R47, !P2 ;  /* 0x0000002f2e00720c */ /* 0x000fc60005741270 */
[----:B------:R0:W4:Y:S01]  /*0880*/  @P6 LDG.E.128 R12, desc[UR4][R22.64] ;  /* 0x00000004160c6981 */ /* 0x000122000c1e1d00 */
[----:B------:R-:W-:Y:S02]  /*0890*/  @P4 IADD3 R19, R19, R29, RZ ;  /* 0x0000001d13134210 */ /* 0x000fe40007ffe0ff */
[C---:B-1----:R-:W-:Y:S02]  /*08a0*/  @P4 LEA R60, P6, R18.reuse, R60, 0x1 ;  /* 0x0000003c123c4211 */ /* 0x042fe400078c08ff */
[----:B------:R-:W1:Y:S01]  /*08b0*/  @P5 LDC.64 R56, c[0x0][0x228] ;  /* 0x00008a00ff385b82 */ /* 0x000e620000000a00 */
[----:B--2---:R-:W-:Y:S01]  /*08c0*/  @P4 IMAD.MOV.U32 R20, RZ, RZ, R58 ;  /* 0x000000ffff144224 */ /* 0x004fe200078e003a */
[----:B------:R-:W-:Y:S01]  /*08d0*/  @P4 LEA.HI.X R61, R18, R61, R19, 0x1, P6 ;  /* 0x0000003d123d4211 */ /* 0x000fe200030f0c13 */
[----:B------:R-:W-:Y:S01]  /*08e0*/  @P4 IMAD.MOV.U32 R21, RZ, RZ, R53 ;  /* 0x000000ffff154224 */ /* 0x000fe200078e0035 */
[----:B------:R-:W-:Y:S01]  /*08f0*/  @P4 IADD3 R27, P6, R36, 0x10, RZ ;  /* 0x00000010241b4810 */ /* 0x000fe20007fde0ff */
[----:B------:R-:W-:Y:S01]  /*0900*/  @P5 IMAD.MOV.U32 R54, RZ, RZ, R38 ;  /* 0x000000ffff365224 */ /* 0x000fe200078e0026 */
[----:B------:R-:W-:-:S02]  /*0910*/  @P5 MOV R55, R39 ;  /* 0x0000002700375202 */ /* 0x000fc40000000f00 */
[----:B------:R-:W2:Y:S01]  /*0920*/  @P2 LDC.64 R34, c[0x0][0x228] ;  /* 0x00008a00ff222b82 */ /* 0x000ea20000000a00 */
[----:B------:R-:W-:-:S04]  /*0930*/  @P4 IMAD.X R19, RZ, RZ, R37, P6 ;  /* 0x000000ffff134224 */ /* 0x000fc800030e0625 */
[-C--:B0-----:R-:W-:Y:S01]  /*0940*/  @P4 IMAD R18, R19, R16.reuse, RZ ;  /* 0x0000001013124224 */ /* 0x081fe200078e02ff */
[C---:B------:R-:W-:Y:S02]  /*0950*/  @P5 IADD3 R19, P6, R36.reuse, 0x20, RZ ;  /* 0x0000002024135810 */ /* 0x040fe40007fde0ff */
[----:B------:R-:W0:Y:S01]  /*0960*/  @P5 LDC.64 R50, c[0x0][0x248] ;  /* 0x00009200ff325b82 */ /* 0x000e220000000a00 */
[C---:B------:R-:W-:Y:S01]  /*0970*/  @P4 IMAD R25, R27.reuse, R17, R18 ;  /* 0x000000111b194224 */ /* 0x040fe200078e0212 */
[----:B------:R-:W-:Y:S01]  /*0980*/  @P5 IADD3.X R23, RZ, R37, RZ, P6, !PT ;  /* 0x00000025ff175210 */ /* 0x000fe200037fe4ff */
[----:B------:R-:W-:Y:S01]  /*0990*/  @P4 IMAD.WIDE.U32 R16, R27, R16, R20 ;  /* 0x000000101b104225 */ /* 0x000fe200078e0014 */
[----:B------:R-:W-:-:S03]  /*09a0*/  @P5 IADD3 R18, P6, R36, 0x20, RZ ;  /* 0x0000002024125810 */ /* 0x000fc60007fde0ff */
[----:B------:R-:W-:Y:S01]  /*09b0*/  @P4 IMAD.IADD R17, R17, 0x1, R25 ;  /* 0x0000000111114824 */ /* 0x000fe200078e0219 */
[----:B------:R-:W-:Y:S01]  /*09c0*/  @P5 IADD3.X R49, RZ, R37, RZ, P6, !PT ;  /* 0x00000025ff315210 */ /* 0x000fe200037fe4ff */
[----:B------:R-:W0:Y:S01]  /*09d0*/  @P5 LDC.64 R30, c[0x0][0x210] ;  /* 0x00008400ff1e5b82 */ /* 0x000e220000000a00 */
[C---:B---3--:R-:W-:Y:S01]  /*09e0*/  @P4 LEA R32, P6, R16.reuse, R32, 0x1 ;  /* 0x0000002010204211 */ /* 0x048fe200078c08ff */
[-C--:B-1----:R-:W-:Y:S01]  /*09f0*/  @P5 IMAD R20, R23, R56.reuse, RZ ;  /* 0x0000003817145224 */ /* 0x082fe200078e02ff */
[----:B------:R-:W-:Y:S01]  /*0a00*/  CS2R R22, SRZ ;  /* 0x0000000000167805 */ /* 0x000fe2000001ff00 */
[C---:B------:R-:W-:Y:S01]  /*0a10*/  @P5 IMAD.WIDE.U32 R54, R19.reuse, R56, R54 ;  /* 0x0000003813365225 */ /* 0x040fe200078e0036 */
[----:B------:R-:W-:Y:S02]  /*0a20*/  @P4 LEA.HI.X R33, R16, R33, R17, 0x1, P6 ;  /* 0x0000002110214211 */ /* 0x000fe400030f0c11 */
[----:B------:R-:W-:Y:S01]  /*0a30*/  @P2 IADD3 R52, P6, R36, 0x30, RZ ;  /* 0x0000003024342810 */ /* 0x000fe20007fde0ff */
[----:B------:R-:W1:Y:S01]  /*0a40*/  @P2 LDC.64 R24, c[0x0][0x248] ;  /* 0x00009200ff182b82 */ /* 0x000e620000000a00 */
[----:B------:R-:W-:-:S02]  /*0a50*/  @P5 IMAD R57, R19, R57, R20 ;  /* 0x0000003913395224 */ /* 0x000fc400078e0214 */
[----:B------:R-:W-:Y:S01]  /*0a60*/  @P2 IADD3.X R21, RZ, R37, RZ, P6, !PT ;  /* 0x00000025ff152210 */ /* 0x000fe200037fe4ff */
[----:B------:R-:W-:Y:S02]  /*0a70*/  @P5 IMAD.MOV.U32 R16, RZ, RZ, R58 ;  /* 0x000000ffff105224 */ /* 0x000fe400078e003a */
[----:B------:R-:W-:Y:S02]  /*0a80*/  @P5 IMAD.MOV.U32 R17, RZ, RZ, R53 ;  /* 0x000000ffff115224 */ /* 0x000fe400078e0035 */
[----:B------:R-:W3:Y:S01]  /*0a90*/  @P2 LDC.64 R28, c[0x0][0x210] ;  /* 0x00008400ff1c2b82 */ /* 0x000ee20000000a00 */
[----:B--2---:R-:W-:Y:S01]  /*0aa0*/  @P2 IMAD R56, R21, R34, RZ ;  /* 0x0000002215382224 */ /* 0x004fe200078e02ff */
[----:B------:R-:W-:Y:S01]  /*0ab0*/  CS2R R20, SRZ ;  /* 0x0000000000147805 */ /* 0x000fe2000001ff00 */
[----:B0-----:R-:W-:Y:S02]  /*0ac0*/  @P5 IMAD R49, R49, R50, RZ ;  /* 0x0000003231315224 */ /* 0x001fe400078e02ff */
[----:B------:R-:W-:-:S02]  /*0ad0*/  @P2 IMAD R35, R52, R35, R56 ;  /* 0x0000002334232224 */ /* 0x000fc400078e0238 */
[C---:B------:R-:W-:Y:S01]  /*0ae0*/  @P5 IMAD R49, R18.reuse, R51, R49 ;  /* 0x0000003312315224 */ /* 0x040fe200078e0231 */
[----:B------:R-:W0:Y:S01]  /*0af0*/  @P5 LDC.64 R26, c[0x0][0x240] ;  /* 0x00009000ff1a5b82 */ /* 0x000e220000000a00 */
[----:B------:R-:W-:Y:S01]  /*0b00*/  @P5 IMAD.WIDE.U32 R50, R18, R50, R16 ;  /* 0x0000003212325225 */ /* 0x000fe200078e0010 */
[----:B------:R2:W4:Y:S01]  /*0b10*/  @P4 LDG.E.128 R20, desc[UR4][R32.64] ;  /* 0x0000000420144981 */ /* 0x000522000c1e1d00 */
[----:B------:R-:W-:Y:S02]  /*0b20*/  CS2R R16, SRZ ;  /* 0x0000000000107805 */ /* 0x000fe4000001ff00 */
[----:B------:R-:W-:Y:S02]  /*0b30*/  CS2R R18, SRZ ;  /* 0x0000000000127805 */ /* 0x000fe4000001ff00 */
[----:B------:R-:W-:Y:S01]  /*0b40*/  @P2 IADD3 R56, P6, R36, 0x30, RZ ;  /* 0x0000003024382810 */ /* 0x000fe20007fde0ff */
[----:B------:R-:W-:-:S03]  /*0b50*/  @P5 IMAD.IADD R55, R55, 0x1, R57 ;  /* 0x0000000137375824 */ /* 0x000fc600078e0239 */
[----:B------:R-:W4:Y:S01]  /*0b60*/  @P4 LDG.E.128 R16, desc[UR4][R60.64] ;  /* 0x000000043c104981 */ /* 0x000f22000c1e1d00 */
[----:B--2---:R-:W2:Y:S01]  /*0b70*/  @P2 LDC.64 R32, c[0x0][0x240] ;  /* 0x00009000ff202b82 */ /* 0x004ea20000000a00 */
[----:B------:R-:W-:Y:S01]  /*0b80*/  @P5 LEA R36, P4, R54, R30, 0x1 ;  /* 0x0000001e36245211 */ /* 0x000fe200078808ff */
[----:B------:R-:W-:Y:S02]  /*0b90*/  @P2 IMAD.X R30, RZ, RZ, R37, P6 ;  /* 0x000000ffff1e2224 */ /* 0x000fe400030e0625 */
[----:B------:R-:W-:Y:S01]  /*0ba0*/  @P2 IMAD.WIDE.U32 R38, R52, R34, R38 ;  /* 0x0000002234262225 */ /* 0x000fe200078e0026 */
[----:B------:R-:W-:-:S03]  /*0bb0*/  @P5 LEA.HI.X R37, R54, R31, R55, 0x1, P4 ;  /* 0x0000001f36255211 */ /* 0x000fc600020f0c37 */
[----:B-1----:R-:W-:Y:S02]  /*0bc0*/  @P2 IMAD R30, R30, R24, RZ ;  /* 0x000000181e1e2224 */ /* 0x002fe400078e02ff */
[----:B------:R-:W-:Y:S01]  /*0bd0*/  @P2 IMAD.MOV.U32 R59, RZ, RZ, R53 ;  /* 0x000000ffff3b2224 */ /* 0x000fe200078e0035 */
[----:B---3--:R-:W-:Y:S01]  /*0be0*/  @P2 LEA R52, P4, R38, R28, 0x1 ;  /* 0x0000001c26342211 */ /* 0x008fe200078808ff */
[----:B------:R-:W-:Y:S01]  /*0bf0*/  @P2 IMAD.IADD R35, R39, 0x1, R35 ;  /* 0x0000000127232824 */ /* 0x000fe200078e0223 */
[----:B------:R-:W-:Y:S01]  /*0c00*/  @P5 IADD3 R49, R51, R49, RZ ;  /* 0x0000003133315210 */ /* 0x000fe20007ffe0ff */
[----:B------:R-:W-:Y:S01]  /*0c10*/  @P2 IMAD R31, R56, R25, R30 ;  /* 0x00000019381f2224 */ /* 0x000fe200078e021e */
[----:B0-----:R-:W-:Y:S01]  /*0c20*/  @P5 LEA R34, P6, R50, R26, 0x1 ;  /* 0x0000001a32225211 */ /* 0x001fe200078c08ff */
[----:B------:R-:W-:Y:S01]  /*0c30*/  @P2 IMAD.WIDE.U32 R58, R56, R24, R58 ;  /* 0x00000018383a2225 */ /* 0x000fe200078e003a */
[----:B------:R-:W-:Y:S02]  /*0c40*/  @P2 LEA.HI.X R53, R38, R29, R35, 0x1, P4 ;  /* 0x0000001d26352211 */ /* 0x000fe400020f0c23 */
[----:B------:R-:W-:-:S02]  /*0c50*/  CS2R R24, SRZ ;  /* 0x0000000000187805 */ /* 0x000fc4000001ff00 */
[----:B------:R-:W-:Y:S02]  /*0c60*/  @P5 LEA.HI.X R35, R50, R27, R49, 0x1, P6 ;  /* 0x0000001b32235211 */ /* 0x000fe400030f0c31 */
[----:B------:R-:W-:Y:S02]  /*0c70*/  CS2R R26, SRZ ;  /* 0x00000000001a7805 */ /* 0x000fe4000001ff00 */
[----:B------:R-:W-:Y:S02]  /*0c80*/  @P2 IADD3 R38, R59, R31, RZ ;  /* 0x0000001f3b262210 */ /* 0x000fe40007ffe0ff */
[----:B------:R-:W-:Y:S02]  /*0c90*/  CS2R R28, SRZ ;  /* 0x00000000001c7805 */ /* 0x000fe4000001ff00 */
[----:B------:R-:W-:Y:S02]  /*0ca0*/  CS2R R30, SRZ ;  /* 0x00000000001e7805 */ /* 0x000fe4000001ff00 */
[C---:B--2---:R-:W-:Y:S01]  /*0cb0*/  @P2 LEA R50, P4, R58.reuse, R32, 0x1 ;  /* 0x000000203a322211 */ /* 0x044fe200078808ff */
[----:B------:R0:W2:Y:S03]  /*0cc0*/  @P5 LDG.E.128 R24, desc[UR4][R36.64] ;  /* 0x0000000424185981 */ /* 0x0000a6000c1e1d00 */
[----:B------:R-:W-:-:S02]  /*0cd0*/  @P2 LEA.HI.X R51, R58, R33, R38, 0x1, P4 ;  /* 0x000000213a332211 */ /* 0x000fc400020f0c26 */
[----:B------:R-:W-:Y:S01]  /*0ce0*/  CS2R R32, SRZ ;  /* 0x0000000000207805 */ /* 0x000fe2000001ff00 */
[----:B------:R1:W3:Y:S01]  /*0cf0*/  @P5 LDG.E.128 R28, desc[UR4][R34.64] ;  /* 0x00000004221c5981 */ /* 0x0002e2000c1e1d00 */
[----:B------:R-:W-:Y:S02]  /*0d00*/  CS2R R38, SRZ ;  /* 0x0000000000267805 */ /* 0x000fe4000001ff00 */
[----:B0-----:R-:W-:Y:S02]  /*0d10*/  CS2R R36, SRZ ;  /* 0x0000000000247805 */ /* 0x001fe4000001ff00 */
[----:B-1----:R-:W-:-:S04]  /*0d20*/  CS2R R34, SRZ ;  /* 0x0000000000227805 */ /* 0x002fc8000001ff00 */
[----:B------:R0:W3:Y:S04]  /*0d30*/  @P2 LDG.E.128 R36, desc[UR4][R50.64] ;  /* 0x0000000432242981 */ /* 0x0000e8000c1e1d00 */
[----:B------:R1:W3:Y:S01]  /*0d40*/  @P2 LDG.E.128 R32, desc[UR4][R52.64] ;  /* 0x0000000434202981 */ /* 0x0002e2000c1e1d00 */
[----:B------:R-:W-:Y:S02]  /*0d50*/  ISETP.NE.AND P5, PT, R45, RZ, PT ;  /* 0x000000ff2d00720c */ /* 0x000fe40003fa5270 */
[----:B------:R-:W-:Y:S01]  /*0d60*/  @P0 LEA R48, R0, R48, 0x6 ;  /* 0x0000003000300211 */ /* 0x000fe200078e30ff */
[----:B------:R-:W-:Y:S01]  /*0d70*/  BSSY B0, `(.L_x_92) ;  /* 0x00000a3000007945 */ /* 0x000fe20003800000 */
[-C--:B------:R-:W-:Y:S02]  /*0d80*/  ISETP.GE.AND P4, PT, R44, R47.reuse, PT ;  /* 0x0000002f2c00720c */ /* 0x080fe40003f86270 */
[----:B------:R-:W-:Y:S01]  /*0d90*/  ISETP.GE.AND P2, PT, R43, R47, PT ;  /* 0x0000002f2b00720c */ /* 0x000fe20003f46270 */
[C---:B----4-:R-:W-:Y:S01]  /*0da0*/  IMAD.U32 R49, R8.reuse, 0x10000, RZ ;  /* 0x0001000008317824 */ /* 0x050fe200078e00ff */
[----:B------:R-:W-:-:S02]  /*0db0*/  LOP3.LUT R8, R8, 0xffff0000, RZ, 0xc0, !PT ;  /* 0xffff000008087812 */ /* 0x000fc400078ec0ff */
[C---:B------:R-:W-:Y:S01]  /*0dc0*/  LOP3.LUT R59, R12.reuse, 0xffff0000, RZ, 0xc0, !PT ;  /* 0xffff00000c3b7812 */ /* 0x040fe200078ec0ff */
[C---:B------:R-:W-:Y:S01]  /*0dd0*/  IMAD.U32 R54, R9.reuse, 0x10000, RZ ;  /* 0x0001000009367824 */ /* 0x040fe200078e00ff */
[----:B------:R-:W-:Y:S01]  /*0de0*/  LOP3.LUT R55, R9, 0xffff0000, RZ, 0xc0, !PT ;  /* 0xffff000009377812 */ /* 0x000fe200078ec0ff */
[----:B------:R-:W-:Y:S01]  /*0df0*/  IMAD.U32 R58, R12, 0x10000, RZ ;  /* 0x000100000c3a7824 */ /* 0x000fe200078e00ff */
[----:B------:R-:W-:Y:S01]  /*0e00*/  SHF.L.U32 R9, R10, 0x10, RZ ;  /* 0x000000100a097819 */ /* 0x000fe200000006ff */
[----:B------:R-:W-:Y:S01]  /*0e10*/  FMUL.FTZ R8, R8, R59 ;  /* 0x0000003b08087220 */ /* 0x000fe20000410000 */
[----:B------:R-:W-:Y:S02]  /*0e20*/  LOP3.LUT R57, R10, 0xffff0000, RZ, 0xc0, !PT ;  /* 0xffff00000a397812 */ /* 0x000fe400078ec0ff */
[C---:B0-----:R-:W-:Y:S02]  /*0e30*/  SHF.L.U32 R51, R13.reuse, 0x10, RZ ;  /* 0x000000100d337819 */ /* 0x041fe400000006ff */
[----:B------:R-:W-:Y:S01]  /*0e40*/  LOP3.LUT R50, R13, 0xffff0000, RZ, 0xc0, !PT ;  /* 0xffff00000d327812 */ /* 0x000fe200078ec0ff */
[C---:B------:R-:W-:Y:S01]  /*0e50*/  IMAD.U32 R13, R15.reuse, 0x10000, RZ ;  /* 0x000100000f0d7824 */ /* 0x040fe200078e00ff */
[----:B------:R-:W-:Y:S01]  /*0e60*/  LOP3.LUT R10, R15, 0xffff0000, RZ, 0xc0, !PT ;  /* 0xffff00000f0a7812 */ /* 0x000fe200078ec0ff */
[C---:B------:R-:W-:Y:S01]  /*0e70*/  IMAD.U32 R12, R14.reuse, 0x10000, RZ ;  /* 0x000100000e0c7824 */ /* 0x040fe200078e00ff */
[----:B------:R-:W-:Y:S01]  /*0e80*/  LOP3.LUT R14, R14, 0xffff0000, RZ, 0xc0, !PT ;  /* 0xffff00000e0e7812 */ /* 0x000fe200078ec0ff */
[----:B------:R-:W-:Y:S01]  /*0e90*/  IMAD.U32 R56, R11, 0x10000, RZ ;  /* 0x000100000b387824 */ /* 0x000fe200078e00ff */
[C---:B-1----:R-:W-:Y:S01]  /*0ea0*/  LOP3.LUT R52, R20.reuse, 0xffff0000, RZ, 0xc0, !PT ;  /* 0xffff000014347812 */ /* 0x042fe200078ec0ff */
[----:B------:R-:W-:Y:S01]  /*0eb0*/  IMAD.U32 R15, R20, 0x10000, RZ ;  /* 0x00010000140f7824 */ /* 0x000fe200078e00ff */
[----:B------:R-:W-:-:S02]  /*0ec0*/  LOP3.LUT R53, R16, 0xffff0000, RZ, 0xc0, !PT ;  /* 0xffff000010357812 */ /* 0x000fc400078ec0ff */
[----:B------:R-:W-:-:S03]  /*0ed0*/  SHF.L.U32 R16, R16, 0x10, RZ ;  /* 0x0000001010107819 */ /* 0x000fc600000006ff */
[----:B------:R-:W-:Y:S01]  /*0ee0*/  FMUL.FTZ R59, R53, R52 ;  /* 0x00000034353b7220 */ /* 0x000fe20000410000 */
[----:B------:R-:W-:Y:S01]  /*0ef0*/  FFMA.FTZ R53, R49, R58, R8 ;  /* 0x0000003a31357223 */ /* 0x000fe20000010008 */
[----:B------:R-:W-:Y:S01]  /*0f00*/  SHF.L.U32 R49, R21, 0x10, RZ ;  /* 0x0000001015317819 */ /* 0x000fe200000006ff */
[C---:B------:R-:W-:Y:S02]  /*0f10*/  IMAD.U32 R8, R17.reuse, 0x10000, RZ ;  /* 0x0001000011087824 */ /* 0x040fe400078e00ff */
[----:B------:R-:W-:Y:S01]  /*0f20*/  FFMA.FTZ R15, R16, R15, R59 ;  /* 0x0000000f100f7223 */ /* 0x000fe2000001003b */
[----:B------:R-:W-:Y:S02]  /*0f30*/  LOP3.LUT R17, R17, 0xffff0000, RZ, 0xc0, !PT ;  /* 0xffff000011117812 */ /* 0x000fe400078ec0ff */
[----:B------:R-:W-:Y:S01]  /*0f40*/  LOP3.LUT R16, R21, 0xffff0000, RZ, 0xc0, !PT ;  /* 0xffff000015107812 */ /* 0x000fe200078ec0ff */
[----:B------:R-:W-:Y:S01]  /*0f50*/  FFMA.FTZ R20, R8, R49, R15 ;  /* 0x0000003108147223 */ /* 0x000fe2000001000f */
[----:B------:R-:W-:Y:S01]  /*0f60*/  FFMA.FTZ R54, R54, R51, R53 ;  /* 0x0000003336367223 */ /* 0x000fe20000010035 */
[----:B------:R-:W-:-:S02]  /*0f70*/  IMAD.U32 R8, R18, 0x10000, RZ ;  /* 0x0001000012087824 */ /* 0x000fc400078e00ff */
[----:B------:R-:W-:Y:S02]  /*0f80*/  IMAD.U32 R15, R22, 0x10000, RZ ;  /* 0x00010000160f7824 */ /* 0x000fe400078e00ff */
[----:B------:R-:W-:Y:S01]  /*0f90*/  FFMA.FTZ R17, R17, R16, R20 ;  /* 0x0000001011117223 */ /* 0x000fe20000010014 */
[----:B------:R-:W-:-:S03]  /*0fa0*/  FFMA.FTZ R50, R55, R50, R54 ;  /* 0x0000003237327223 */ /* 0x000fc60000010036 */
[----:B------:R-:W-:Y:S01]  /*0fb0*/  FFMA.FTZ R17, R8, R15, R17 ;  /* 0x0000000f08117223 */ /* 0x000fe20000010011 */
[----:B------:R-:W-:Y:S01]  /*0fc0*/  FFMA.FTZ R12, R9, R12, R50 ;  /* 0x0000000c090c7223 */ /* 0x000fe20000010032 */
[C---:B------:R-:W-:Y:S01]  /*0fd0*/  IMAD.U32 R15, R23.reuse, 0x10000, RZ ;  /* 0x00010000170f7824 */ /* 0x040fe200078e00ff */
[----:B------:R-:W-:Y:S01]  /*0fe0*/  LOP3.LUT R8, R23, 0xffff0000, RZ, 0xc0, !PT ;  /* 0xffff000017087812 */ /* 0x000fe200078ec0ff */
[C---:B--2---:R-:W-:Y:S01]  /*0ff0*/  IMAD.U32 R21, R24.reuse, 0x10000, RZ ;  /* 0x0001000018157824 */ /* 0x044fe200078e00ff */
[----:B------:R-:W-:Y:S02]  /*1000*/  LOP3.LUT R24, R24, 0xffff0000, RZ, 0xc0, !PT ;  /* 0xffff000018187812 */ /* 0x000fe400078ec0ff */
[----:B------:R-:W-:Y:S02]  /*1010*/  LOP3.LUT R9, R22, 0xffff0000, RZ, 0xc0, !PT ;  /* 0xffff000016097812 */ /* 0x000fe400078ec0ff */
[C---:B---3--:R-:W-:Y:S02]  /*1020*/  SHF.L.U32 R50, R28.reuse, 0x10, RZ ;  /* 0x000000101c327819 */ /* 0x048fe400000006ff */
[----:B------:R-:W-:Y:S01]  /*1030*/  LOP3.LUT R23, R28, 0xffff0000, RZ, 0xc0, !PT ;  /* 0xffff00001c177812 */ /* 0x000fe200078ec0ff */
[C---:B------:R-:W-:Y:S01]  /*1040*/  IMAD.U32 R28, R29.reuse, 0x10000, RZ ;  /* 0x000100001d1c7824 */ /* 0x040fe200078e00ff */
[----:B------:R-:W-:-:S02]  /*1050*/  LOP3.LUT R20, R29, 0xffff0000, RZ, 0xc0, !PT ;  /* 0xffff00001d147812 */ /* 0x000fc400078ec0ff */
[----:B------:R-:W-:Y:S01]  /*1060*/  LOP3.LUT R18, R18, 0xffff0000, RZ, 0xc0, !PT ;  /* 0xffff000012127812 */ /* 0x000fe200078ec0ff */
[----:B------:R-:W-:Y:S01]  /*1070*/  FMUL.FTZ R24, R24, R23 ;  /* 0x0000001718187220 */ /* 0x000fe20000410000 */
[----:B------:R-:W-:Y:S02]  /*1080*/  LOP3.LUT R29, R36, 0xffff0000, RZ, 0xc0, !PT ;  /* 0xffff0000241d7812 */ /* 0x000fe400078ec0ff */
[----:B------:R-:W-:Y:S01]  /*1090*/  LOP3.LUT R22, R32, 0xffff0000, RZ, 0xc0, !PT ;  /* 0xffff000020167812 */ /* 0x000fe200078ec0ff */
[----:B------:R-:W-:Y:S01]  /*10a0*/  FFMA.FTZ R9, R18, R9, R17 ;  /* 0x0000000912097223 */ /* 0x000fe20000010011 */
[----:B------:R-:W-:Y:S01]  /*10b0*/  IMAD.U32 R32, R32, 0x10000, RZ ;  /* 0x0001000020207824 */ /* 0x000fe200078e00ff */
[----:B------:R-:W-:Y:S01]  /*10c0*/  SHF.L.U32 R17, R25, 0x10, RZ ;  /* 0x0000001019117819 */ /* 0x000fe200000006ff */
[----:B------:R-:W-:Y:S02]  /*10d0*/  IMAD.U32 R23, R36, 0x10000, RZ ;  /* 0x0001000024177824 */ /* 0x000fe400078e00ff */
[----:B------:R-:W-:Y:S01]  /*10e0*/  FMUL.FTZ R29, R22, R29 ;  /* 0x0000001d161d7220 */ /* 0x000fe20000410000 */
[----:B------:R-:W-:Y:S01]  /*10f0*/  FFMA.FTZ R24, R21, R50, R24 ;  /* 0x0000003215187223 */ /* 0x000fe20000010018 */
[----:B------:R-:W-:Y:S01]  /*1100*/  SHF.L.U32 R21, R33, 0x10, RZ ;  /* 0x0000001021157819 */ /* 0x000fe200000006ff */
[----:B------:R-:W-:-:S02]  /*1110*/  IMAD.U32 R22, R37, 0x10000, RZ ;  /* 0x0001000025167824 */ /* 0x000fc400078e00ff */
[----:B------:R-:W-:Y:S01]  /*1120*/  FFMA.FTZ R32, R32, R23, R29 ;  /* 0x0000001720207223 */ /* 0x000fe2000001001d */
[----:B------:R-:W-:Y:S01]  /*1130*/  FFMA.FTZ R57, R57, R14, R12 ;  /* 0x0000000e39397223 */ /* 0x000fe2000001000c */
[----:B------:R-:W-:Y:S01]  /*1140*/  LOP3.LUT R25, R25, 0xffff0000, RZ, 0xc0, !PT ;  /* 0xffff000019197812 */ /* 0x000fe200078ec0ff */
[----:B------:R-:W-:Y:S01]  /*1150*/  FFMA.FTZ R28, R17, R28, R24 ;  /* 0x0000001c111c7223 */ /* 0x000fe20000010018 */
[----:B------:R-:W-:Y:S01]  /*1160*/  SHF.L.U32 R12, R19, 0x10, RZ ;  /* 0x00000010130c7819 */ /* 0x000fe200000006ff */
[----:B------:R-:W-:Y:S01]  /*1170*/  FFMA.FTZ R22, R21, R22, R32 ;  /* 0x0000001615167223 */ /* 0x000fe20000010020 */
[----:B------:R-:W-:Y:S02]  /*1180*/  LOP3.LUT R33, R33, 0xffff0000, RZ, 0xc0, !PT ;  /* 0xffff000021217812 */ /* 0x000fe400078ec0ff */
[----:B------:R-:W-:Y:S01]  /*1190*/  LOP3.LUT R24, R37, 0xffff0000, RZ, 0xc0, !PT ;  /* 0xffff000025187812 */ /* 0x000fe200078ec0ff */
[----:B------:R-:W-:Y:S01]  /*11a0*/  FFMA.FTZ R56, R56, R13, R57 ;  /* 0x0000000d38387223 */ /* 0x000fe20000010039 */
[----:B------:R-:W-:-:S02]  /*11b0*/  IMAD.U32 R13, R26, 0x10000, RZ ;  /* 0x000100001a0d7824 */ /* 0x000fc400078e00ff */
[----:B------:R-:W-:Y:S01]  /*11c0*/  FFMA.FTZ R28, R25, R20, R28 ;  /* 0x00000014191c7223 */ /* 0x000fe2000001001c */
[----:B------:R-:W-:Y:S01]  /*11d0*/  IMAD.U32 R18, R30, 0x10000, RZ ;  /* 0x000100001e127824 */ /* 0x000fe200078e00ff */
[----:B------:R-:W-:Y:S01]  /*11e0*/  SHF.L.U32 R20, R38, 0x10, RZ ;  /* 0x0000001026147819 */ /* 0x000fe200000006ff */
[----:B------:R-:W-:Y:S01]  /*11f0*/  FFMA.FTZ R12, R12, R15, R9 ;  /* 0x0000000f0c0c7223 */ /* 0x000fe20000010009 */
[----:B------:R-:W-:Y:S02]  /*1200*/  IMAD.U32 R17, R34, 0x10000, RZ ;  /* 0x0001000022117824 */ /* 0x000fe400078e00ff */
[----:B------:R-:W-:Y:S01]  /*1210*/  FFMA.FTZ R22, R33, R24, R22 ;  /* 0x0000001821167223 */ /* 0x000fe20000010016 */
[----:B------:R-:W-:Y:S01]  /*1220*/  LOP3.LUT R26, R26, 0xffff0000, RZ, 0xc0, !PT ;  /* 0xffff00001a1a7812 */ /* 0x000fe200078ec0ff */
[----:B------:R-:W-:Y:S01]  /*1230*/  FFMA.FTZ R13, R13, R18, R28 ;  /* 0x000000120d0d7223 */ /* 0x000fe2000001001c */
[----:B------:R-:W-:Y:S01]  /*1240*/  LOP3.LUT R15, R30, 0xffff0000, RZ, 0xc0, !PT ;  /* 0xffff00001e0f7812 */ /* 0x000fe200078ec0ff */
[----:B------:R-:W-:Y:S01]  /*1250*/  FFMA.FTZ R17, R17, R20, R22 ;  /* 0x0000001411117223 */ /* 0x000fe20000010016 */
[----:B------:R-:W-:-:S02]  /*1260*/  LOP3.LUT R34, R34, 0xffff0000, RZ, 0xc0, !PT ;  /* 0xffff000022227812 */ /* 0x000fc400078ec0ff */
[----:B------:R-:W-:Y:S01]  /*1270*/  LOP3.LUT R21, R38, 0xffff0000, RZ, 0xc0, !PT ;  /* 0xffff000026157812 */ /* 0x000fe200078ec0ff */
[----:B------:R-:W-:Y:S01]  /*1280*/  IMAD.U32 R9, R27, 0x10000, RZ ;  /* 0x000100001b097824 */ /* 0x000fe200078e00ff */
[----:B------:R-:W-:Y:S01]  /*1290*/  SHF.L.U32 R16, R31, 0x10, RZ ;  /* 0x000000101f107819 */ /* 0x000fe200000006ff */
[----:B------:R-:W-:Y:S01]  /*12a0*/  FFMA.FTZ R26, R26, R15, R13 ;  /* 0x0000000f1a1a7223 */ /* 0x000fe2000001000d */
[----:B------:R-:W-:Y:S02]  /*12b0*/  IMAD.U32 R13, R35, 0x10000, RZ ;  /* 0x00010000230d7824 */ /* 0x000fe400078e00ff */
[----:B------:R-:W-:Y:S01]  /*12c0*/  FFMA.FTZ R34, R34, R21, R17 ;  /* 0x0000001522227223 */ /* 0x000fe20000010011 */
[----:B------:R-:W-:Y:S02]  /*12d0*/  IMAD.U32 R18, R39, 0x10000, RZ ;  /* 0x0001000027127824 */ /* 0x000fe400078e00ff */
[----:B------:R-:W-:Y:S01]  /*12e0*/  FFMA.FTZ R26, R9, R16, R26 ;  /* 0x00000010091a7223 */ /* 0x000fe2000001001a */
[----:B------:R-:W-:-:S02]  /*12f0*/  LOP3.LUT R11, R11, 0xffff0000, RZ, 0xc0, !PT ;  /* 0xffff00000b0b7812 */ /* 0x000fc400078ec0ff */
[----:B------:R-:W-:Y:S01]  /*1300*/  LOP3.LUT R19, R19, 0xffff0000, RZ, 0xc0, !PT ;  /* 0xffff000013137812 */ /* 0x000fe200078ec0ff */
[----:B------:R-:W-:Y:S01]  /*1310*/  FFMA.FTZ R18, R13, R18, R34 ;  /* 0x000000120d127223 */ /* 0x000fe20000010022 */
[----:B------:R-:W-:Y:S02]  /*1320*/  LOP3.LUT R27, R27, 0xffff0000, RZ, 0xc0, !PT ;  /* 0xffff00001b1b7812 */ /* 0x000fe400078ec0ff */
[----:B------:R-:W-:Y:S02]  /*1330*/  LOP3.LUT R14, R31, 0xffff0000, RZ, 0xc0, !PT ;  /* 0xffff00001f0e7812 */ /* 0x000fe400078ec0ff */
[----:B------:R-:W-:Y:S02]  /*1340*/  LOP3.LUT R35, R35, 0xffff0000, RZ, 0xc0, !PT ;  /* 0xffff000023237812 */ /* 0x000fe400078ec0ff */
[----:B------:R-:W-:Y:S01]  /*1350*/  LOP3.LUT R16, R39, 0xffff0000, RZ, 0xc0, !PT ;  /* 0xffff000027107812 */ /* 0x000fe200078ec0ff */
[----:B------:R-:W-:Y:S01]  /*1360*/  FFMA.FTZ R10, R11, R10, R56 ;  /* 0x0000000a0b0a7223 */ /* 0x000fe20000010038 */
[----:B------:R-:W-:Y:S01]  /*1370*/  FFMA.FTZ R12, R19, R8, R12 ;  /* 0x00000008130c7223 */ /* 0x000fe2000001000c */
[----:B------:R-:W-:-:S02]  /*1380*/  FFMA.FTZ R26, R27, R14, R26 ;  /* 0x0000000e1b1a7223 */ /* 0x000fc4000001001a */
        /* <DEDUP_REMOVED lines=28> */
[----:B------:R-:W3:Y:S04]  /*1550*/  SHFL.BFLY PT, R18, R17, 0x1, 0x1f ;  /* 0x0c201f0011127f89 */ /* 0x000ee800000e0000 */
[----:B------:R-:W4:Y:S01]  /*1560*/  SHFL.BFLY PT, R22, R19, 0x1, 0x1f ;  /* 0x0c201f0013167f89 */ /* 0x000f2200000e0000 */
[----:B------:R-:W-:Y:S01]  /*1570*/  @P0 SHF.R.S32.HI R11, RZ, 0x1f, R48 ;  /* 0x0000001fff0b0819 */ /* 0x000fe20000011430 */
[----:B------:R-:W-:-:S03]  /*1580*/  IMAD.MOV.U32 R10, RZ, RZ, RZ ;  /* 0x000000ffff0a7224 */ /* 0x000fc600078e00ff */
[----:B------:R-:W-:-:S04]  /*1590*/  @P0 LEA.HI R11, R11, R48, RZ, 0x6 ;  /* 0x000000300b0b0211 */ /* 0x000fc800078f30ff */
[----:B------:R-:W-:Y:S02]  /*15a0*/  @P0 LOP3.LUT R10, R11, 0xffffffc0, RZ, 0xc0, !PT ;  /* 0xffffffc00b0a0812 */ /* 0x000fe400078ec0ff */
[----:B------:R-:W-:Y:S01]  /*15b0*/  ISETP.GE.AND P0, PT, R46, R47, PT ;  /* 0x0000002f2e00720c */ /* 0x000fe20003f06270 */
[----:B0-----:R-:W-:Y:S01]  /*15c0*/  FADD.FTZ R20, R12, R13 ;  /* 0x0000000d0c147221 */ /* 0x001fe20000010000 */
[----:B--2---:R-:W-:Y:S01]  /*15d0*/  FADD.FTZ R15, R15, R16 ;  /* 0x000000100f0f7221 */ /* 0x004fe20000010000 */
[----:B---3--:R-:W-:Y:S01]  /*15e0*/  FADD.FTZ R18, R17, R18 ;  /* 0x0000001211127221 */ /* 0x008fe20000010000 */
[----:B----4-:R-:W-:Y:S01]  /*15f0*/  FADD.FTZ R19, R19, R22 ;  /* 0x0000001613137221 */ /* 0x010fe20000010000 */
[----:B------:R-:W-:Y:S08]  /*1600*/  @P5 BRA `(.L_x_93) ;  /* 0x0000000000645947 */ /* 0x000ff00003800000 */
[----:B------:R-:W0:Y:S01]  /*1610*/  LDC.64 R16, c[0x0][0x278] ;  /* 0x00009e00ff107b82 */ /* 0x000e220000000a00 */
[----:B------:R-:W-:Y:S01]  /*1620*/  SHF.R.S32.HI R14, RZ, 0x1f, R10 ;  /* 0x0000001fff0e7819 */ /* 0x000fe2000001140a */
[----:B------:R-:W-:Y:S01]  /*1630*/  ULDC.64 UR8, c[0x0][0x280] ;  /* 0x0000a00000087ab9 */ /* 0x000fe20000000a00 */
[----:B------:R-:W-:Y:S02]  /*1640*/  IADD3 R12, P5, R5, R10, RZ ;  /* 0x0000000a050c7210 */ /* 0x000fe40007fbe0ff */
[----:B------:R-:W-:Y:S02]  /*1650*/  FSEL R15, R15, RZ, !P4 ;  /* 0x000000ff0f0f7208 */ /* 0x000fe40006000000 */
[----:B------:R-:W-:Y:S02]  /*1660*/  LEA.HI.X.SX32 R13, R5, R14, 0x1, P5 ;  /* 0x0000000e050d7211 */ /* 0x000fe400028f0eff */
[----:B------:R-:W-:Y:S01]  /*1670*/  FSEL R19, R19, RZ, !P0 ;  /* 0x000000ff13137208 */ /* 0x000fe20004000000 */
[----:B0-----:R-:W-:-:S02]  /*1680*/  IMAD R14, R16, UR7, RZ ;  /* 0x00000007100e7c24 */ /* 0x001fc4000f8e02ff */
[----:B------:R-:W-:-:S04]  /*1690*/  IMAD.WIDE.U32 R12, R16, UR6, R12 ;  /* 0x00000006100c7c25 */ /* 0x000fc8000f8e000c */
[----:B------:R-:W-:Y:S01]  /*16a0*/  IMAD R11, R17, UR6, R14 ;  /* 0x00000006110b7c24 */ /* 0x000fe2000f8e020e */
[----:B------:R-:W-:Y:S01]  /*16b0*/  FSEL R17, R18, RZ, !P2 ;  /* 0x000000ff12117208 */ /* 0x000fe20005000000 */
[----:B------:R-:W-:Y:S02]  /*16c0*/  IMAD R14, R41, UR8, RZ ;  /* 0x00000008290e7c24 */ /* 0x000fe4000f8e02ff */
[----:B------:R-:W-:Y:S02]  /*16d0*/  IMAD.IADD R13, R13, 0x1, R11 ;  /* 0x000000010d0d7824 */ /* 0x000fe400078e020b */
[C---:B------:R-:W-:Y:S02]  /*16e0*/  IMAD R11, R7.reuse, UR9, R14 ;  /* 0x00000009070b7c24 */ /* 0x040fe4000f8e020e */
[----:B------:R-:W-:Y:S01]  /*16f0*/  IMAD.WIDE.U32 R12, R7, UR8, R12 ;  /* 0x00000008070c7c25 */ /* 0x000fe2000f8e000c */
[----:B------:R-:W-:Y:S02]  /*1700*/  ULDC.64 UR8, c[0x0][0x260] ;  /* 0x0000980000087ab9 */ /* 0x000fe40000000a00 */
[----:B------:R-:W-:-:S04]  /*1710*/  IADD3 R6, P5, R6, R12, RZ ;  /* 0x0000000c06067210 */ /* 0x000fc80007fbe0ff */
[----:B------:R-:W-:Y:S02]  /*1720*/  IADD3.X R13, R42, R13, R11, P5, !PT ;  /* 0x0000000d2a0d7210 */ /* 0x000fe40002ffe40b */
[----:B------:R-:W-:Y:S02]  /*1730*/  LEA R12, P5, R6, UR8, 0x2 ;  /* 0x00000008060c7c11 */ /* 0x000fe4000f8a10ff */
[----:B------:R-:W-:Y:S02]  /*1740*/  FSEL R11, R20, RZ, !P3 ;  /* 0x000000ff140b7208 */ /* 0x000fe40005800000 */
[----:B------:R-:W-:-:S05]  /*1750*/  LEA.HI.X R13, R6, UR9, R13, 0x2, P5 ;  /* 0x00000009060d7c11 */ /* 0x000fca000a8f140d */
[----:B------:R0:W-:Y:S04]  /*1760*/  STG.E desc[UR4][R12.64], R11 ;  /* 0x0000000b0c007986 */ /* 0x0001e8000c101904 */
[----:B------:R0:W-:Y:S04]  /*1770*/  STG.E desc[UR4][R12.64+0x40], R15 ;  /* 0x0000400f0c007986 */ /* 0x0001e8000c101904 */
[----:B------:R0:W-:Y:S04]  /*1780*/  STG.E desc[UR4][R12.64+0x80], R17 ;  /* 0x000080110c007986 */ /* 0x0001e8000c101904 */
[----:B------:R0:W-:Y:S02]  /*1790*/  STG.E desc[UR4][R12.64+0xc0], R19 ;  /* 0x0000c0130c007986 */ /* 0x0001e4000c101904 */
.L_x_93:
[----:B------:R-:W-:Y:S05]  /*17a0*/  BSYNC B0 ;  /* 0x0000000000007941 */ /* 0x000fea0003800000 */
.L_x_92:
[----:B------:R-:W-:Y:S01]  /*17b0*/  IADD3 R4, R4, 0x3f, RZ ;  /* 0x0000003f04047810 */ /* 0x000fe20007ffe0ff */
[----:B0-----:R-:W-:Y:S01]  /*17c0*/  IMAD.SHL.U32 R12, R10, 0x80, RZ ;  /* 0x000000800a0c7824 */ /* 0x001fe200078e00ff */
[----:B------:R-:W-:Y:S01]  /*17d0*/  SHF.L.U32 R6, R3, 0x2, RZ ;  /* 0x0000000203067819 */ /* 0x000fe200000006ff */
[----:B------:R-:W-:Y:S01]  /*17e0*/  IMAD.SHL.U32 R13, R2, 0x2000, RZ ;  /* 0x00002000020d7824 */ /* 0x000fe200078e00ff */
[----:B------:R-:W-:Y:S01]  /*17f0*/  SHF.R.S32.HI R11, RZ, 0x1f, R4 ;  /* 0x0000001fff0b7819 */ /* 0x000fe20000011404 */
[----:B------:R-:W-:Y:S01]  /*1800*/  BSSY B0, `(.L_x_94) ;  /* 0x0000025000007945 */ /* 0x000fe20003800000 */
[----:B------:R-:W-:Y:S02]  /*1810*/  SHF.R.S32.HI R14, RZ, 0x1f, R12 ;  /* 0x0000001fff0e7819 */ /* 0x000fe4000001140c */
[----:B------:R-:W-:Y:S02]  /*1820*/  LEA.HI R11, R11, R4, RZ, 0x6 ;  /* 0x000000040b0b7211 */ /* 0x000fe400078f30ff */
[----:B------:R-:W-:-:S02]  /*1830*/  IADD3 R12, P0, P2, R12, R6, R13 ;  /* 0x000000060c0c7210 */ /* 0x000fc40007a1e00d */
[----:B------:R-:W-:Y:S02]  /*1840*/  LOP3.LUT R4, R11, 0xffffffc0, RZ, 0xc0, !PT ;  /* 0xffffffc00b047812 */ /* 0x000fe400078ec0ff */
[----:B------:R-:W-:Y:S02]  /*1850*/  SHF.R.S32.HI R13, RZ, 0x1f, R13 ;  /* 0x0000001fff0d7819 */ /* 0x000fe4000001140d */
[----:B------:R-:W-:Y:S01]  /*1860*/  SHF.R.S32.HI R6, RZ, 0x1f, R6 ;  /* 0x0000001fff067819 */ /* 0x000fe20000011406 */
[----:B------:R-:W-:-:S03]  /*1870*/  IMAD.IADD R4, R4, 0x1, -R5 ;  /* 0x0000000104047824 */ /* 0x000fc600078e0a05 */
[----:B------:R-:W-:Y:S01]  /*1880*/  IADD3.X R13, R14, R6, R13, P0, P2 ;  /* 0x000000060e0d7210 */ /* 0x000fe200007e440d */
[----:B-1----:R-:W-:Y:S01]  /*1890*/  IMAD R6, R8, UR7, RZ ;  /* 0x0000000708067c24 */ /* 0x002fe2000f8e02ff */
[----:B------:R-:W-:-:S03]  /*18a0*/  ISETP.GE.OR P1, PT, R3, R4, P1 ;  /* 0x000000040300720c */ /* 0x000fc60000f26670 */
[----:B------:R-:W-:Y:S02]  /*18b0*/  IMAD R9, R9, UR6, R6 ;  /* 0x0000000609097c24 */ /* 0x000fe4000f8e0206 */
[----:B------:R-:W-:-:S05]  /*18c0*/  IMAD.WIDE.U32 R12, R8, UR6, R12 ;  /* 0x00000006080c7c25 */ /* 0x000fca000f8e000c */
[----:B------:R-:W-:-:S03]  /*18d0*/  IADD3 R11, R13, R9, RZ ;  /* 0x000000090d0b7210 */ /* 0x000fc60007ffe0ff */
[----:B------:R-:W-:Y:S05]  /*18e0*/  @P1 BRA `(.L_x_95) ;  /* 0x0000000000581947 */ /* 0x000fea0003800000 */
[----:B------:R-:W0:Y:S01]  /*18f0*/  LDC.64 R8, c[0x0][0x2a8] ;  /* 0x0000aa00ff087b82 */ /* 0x000e220000000a00 */
[----:B------:R-:W-:Y:S01]  /*1900*/  SHF.R.S32.HI R6, RZ, 0x1f, R5 ;  /* 0x0000001fff067819 */ /* 0x000fe20000011405 */
[----:B------:R-:W-:Y:S01]  /*1910*/  ULDC.64 UR8, c[0x0][0x2b0] ;  /* 0x0000ac0000087ab9 */ /* 0x000fe20000000a00 */
[--C-:B------:R-:W-:Y:S02]  /*1920*/  IADD3 R4, P0, P1, R10, R5, R3.reuse ;  /* 0x000000050a047210 */ /* 0x100fe4000791e003 */
[----:B------:R-:W-:Y:S02]  /*1930*/  SHF.R.S32.HI R14, RZ, 0x1f, R10 ;  /* 0x0000001fff0e7819 */ /* 0x000fe4000001140a */
[----:B------:R-:W-:-:S04]  /*1940*/  SHF.R.S32.HI R5, RZ, 0x1f, R3 ;  /* 0x0000001fff057819 */ /* 0x000fc80000011403 */
[----:B------:R-:W-:Y:S02]  /*1950*/  IADD3.X R5, R14, R6, R5, P0, P1 ;  /* 0x000000060e057210 */ /* 0x000fe400007e2405 */
[----:B-----5:R-:W-:Y:S01]  /*1960*/  FSETP.NEU.FTZ.AND P0, PT, R40, -INF , PT ;  /* 0xff8000002800780b */ /* 0x020fe20003f1d000 */
[C---:B0-----:R-:W-:Y:S02]  /*1970*/  IMAD R6, R8.reuse, UR7, RZ ;  /* 0x0000000708067c24 */ /* 0x041fe4000f8e02ff */
[----:B------:R-:W-:-:S04]  /*1980*/  IMAD.WIDE.U32 R4, R8, UR6, R4 ;  /* 0x0000000608047c25 */ /* 0x000fc8000f8e0004 */
[----:B------:R-:W-:Y:S02]  /*1990*/  IMAD R9, R9, UR6, R6 ;  /* 0x0000000609097c24 */ /* 0x000fe4000f8e0206 */
[----:B------:R-:W-:Y:S02]  /*19a0*/  IMAD R6, R41, UR8, RZ ;  /* 0x0000000829067c24 */ /* 0x000fe4000f8e02ff */
[----:B------:R-:W-:Y:S02]  /*19b0*/  IMAD.IADD R5, R5, 0x1, R9 ;  /* 0x0000000105057824 */ /* 0x000fe400078e0209 */
[C---:B------:R-:W-:Y:S02]  /*19c0*/  IMAD R9, R7.reuse, UR9, R6 ;  /* 0x0000000907097c24 */ /* 0x040fe4000f8e0206 */
[----:B------:R-:W-:Y:S01]  /*19d0*/  FMUL.FTZ R6, R40, 1.4426950216293334961 ;  /* 0x3fb8aa3b28067820 */ /* 0x000fe20000410000 */
[----:B------:R-:W-:Y:S01]  /*19e0*/  IMAD.WIDE.U32 R4, R7, UR8, R4 ;  /* 0x0000000807047c25 */ /* 0x000fe2000f8e0004 */
[----:B------:R-:W-:-:S04]  /*19f0*/  ULDC.64 UR8, c[0x0][0x2a0] ;  /* 0x0000a80000087ab9 */ /* 0x000fc80000000a00 */
[----:B------:R-:W-:Y:S02]  /*1a00*/  IADD3 R5, R5, R9, RZ ;  /* 0x0000000905057210 */ /* 0x000fe40007ffe0ff */
[----:B------:R-:W-:-:S04]  /*1a10*/  LEA R8, P1, R4, UR8, 0x2 ;  /* 0x0000000804087c11 */ /* 0x000fc8000f8210ff */
[----:B------:R-:W-:Y:S02]  /*1a20*/  LEA.HI.X R9, R4, UR9, R5, 0x2, P1 ;  /* 0x0000000904097c11 */ /* 0x000fe400088f1405 */
[----:B------:R-:W-:-:S05]  /*1a30*/  FSEL R5, R6, RZ, P0 ;  /* 0x000000ff06057208 */ /* 0x000fca0000000000 */
[----:B------:R0:W-:Y:S02]  /*1a40*/  STG.E desc[UR4][R8.64], R5 ;  /* 0x0000000508007986 */ /* 0x0001e4000c101904 */
.L_x_95:
[----:B------:R-:W-:Y:S05]  /*1a50*/  BSYNC B0 ;  /* 0x0000000000007941 */ /* 0x000fea0003800000 */
.L_x_94:
[----:B------:R-:W-:Y:S01]  /*1a60*/  ULDC.64 UR10, c[0x0][0x2e8] ;  /* 0x0000ba00000a7ab9 */ /* 0x000fe20000000a00 */
[----:B------:R-:W-:Y:S01]  /*1a70*/  ULDC.64 UR8, c[0x0][0x2d8] ;  /* 0x0000b60000087ab9 */ /* 0x000fe20000000a00 */
[----:B------:R-:W-:Y:S01]  /*1a80*/  ISETP.NE.U32.AND P0, PT, RZ, UR10, PT ;  /* 0x0000000aff007c0c */ /* 0x000fe2000bf05070 */
[----:B------:R-:W-:Y:S02]  /*1a90*/  IMAD.MOV.U32 R10, RZ, RZ, R12 ;  /* 0x000000ffff0a7224 */ /* 0x000fe400078e000c */
[----:B------:R-:W-:Y:S01]  /*1aa0*/  IMAD R6, R41, UR8, RZ ;  /* 0x0000000829067c24 */ /* 0x000fe2000f8e02ff */
[----:B------:R-:W-:Y:S01]  /*1ab0*/  ISETP.NE.AND.EX P0, PT, RZ, UR11, PT, P0 ;  /* 0x0000000bff007c0c */ /* 0x000fe2000bf05300 */
[----:B0-----:R-:W-:-:S03]  /*1ac0*/  IMAD.WIDE.U32 R4, R7, UR8, R10 ;  /* 0x0000000807047c25 */ /* 0x001fc6000f8e000a */
[----:B------:R-:W-:Y:S01]  /*1ad0*/  ISETP.NE.OR P0, PT, R3, RZ, !P0 ;  /* 0x000000ff0300720c */ /* 0x000fe20004705670 */
[----:B------:R-:W-:Y:S01]  /*1ae0*/  IMAD R7, R7, UR9, R6 ;  /* 0x0000000907077c24 */ /* 0x000fe2000f8e0206 */
[----:B------:R-:W-:Y:S02]  /*1af0*/  ULDC.64 UR8, c[0x0][0x2b8] ;  /* 0x0000ae0000087ab9 */ /* 0x000fe40000000a00 */
[----:B------:R-:W-:Y:S02]  /*1b00*/  LEA R6, P1, R4, UR8, 0x2 ;  /* 0x0000000804067c11 */ /* 0x000fe4000f8210ff */
[----:B------:R-:W-:-:S04]  /*1b10*/  IADD3 R5, R5, R7, RZ ;  /* 0x0000000705057210 */ /* 0x000fc80007ffe0ff */
[----:B------:R-:W-:-:S05]  /*1b20*/  LEA.HI.X R7, R4, UR9, R5, 0x2, P1 ;  /* 0x0000000904077c11 */ /* 0x000fca00088f1405 */
        /* <DEDUP_REMOVED lines=9> */
[----:B------:R-:W1:Y:S08]  /*1bc0*/  LDC R3, c[0x0][0x2e0] ;  /* 0x0000b800ff037b82 */ /* 0x000e700000000800 */
[----:B0-----:R-:W0:Y:S08]  /*1bd0*/  LDC R7, c[0x0][0x220] ;  /* 0x00008800ff077b82 */ /* 0x001e300000000800 */
[----:B------:R-:W2:Y:S01]  /*1be0*/  LDC.64 R4, c[0x0][0x2e8] ;  /* 0x0000ba00ff047b82 */ /* 0x000ea20000000a00 */
[----:B-1----:R-:W-:-:S04]  /*1bf0*/  IMAD R0, R2, R3, R0 ;  /* 0x0000000302007224 */ /* 0x002fc800078e0200 */
[----:B0-----:R-:W-:-:S04]  /*1c00*/  IMAD R3, R0, R7, UR6 ;  /* 0x0000000600037e24 */ /* 0x001fc8000f8e0207 */
[----:B--2---:R-:W-:-:S05]  /*1c10*/  IMAD.WIDE R2, R3, 0x4, R4 ;  /* 0x0000000403027825 */ /* 0x004fca00078e0204 */
[----:B------:R-:W-:Y:S01]  /*1c20*/  STG.E desc[UR4][R2.64], RZ ;  /* 0x000000ff02007986 */ /* 0x000fe2000c101904 */
[----:B------:R-:W-:Y:S05]  /*1c30*/  EXIT ;  /* 0x000000000000794d */ /* 0x000fea0003800000 */
.L_x_96:
        /* <DEDUP_REMOVED lines=12> */
.L_x_149:


//--------------------- .nv.shared._ZN7cutlass13device_kernelIN5flash19enable_sm80_to_sm89INS1_16FlashAttnBwdSm80INS1_25CollectiveMainloopBwdSm80ILi2ELi1EN4cute5tupleIJNS5_1CILi64EEENS7_ILi96EEENS7_ILi128EEEEEENS_10bfloat16_tEfNS_4arch4Sm80ELb0ELb0ELb0ELb0ELb0ELb0ELb0ELb0ELi2ELi2ELi2ELi2ELb1EEENS1_21CollectiveEpilogueBwdISB_SC_SE_Li256ELb0ELb0ELi4EEENS1_19SingleTileSchedulerILb0ELb0ELb0ELi96EEEEEEEEEvNT_6ParamsE --------------------------
	.section	.nv.shared._ZN7cutlass13device_kernelIN5flash19enable_sm80_to_sm89INS1_16FlashAttnBwdSm80INS1_25CollectiveMainloopBwdSm80ILi2ELi1EN4cute5tupleIJNS5_1CILi64EEENS7_ILi96EEENS7_ILi128EEEEEENS_10bfloat16_tEfNS_4arch4Sm80ELb0ELb0ELb0ELb0ELb0ELb0ELb0ELb0ELi2ELi2ELi2ELi2ELb1EEENS1_21CollectiveEpilogueBwdISB_SC_SE_Li256ELb0ELb0ELi4EEENS1_19SingleTileSchedulerILb0ELb0ELb0ELi96EEEEEEEEEvNT_6ParamsE,"aw",@nobits
	.sectionflags	@""
	.align	16
	.zero		1024


//--------------------- .nv.shared.reserved.0     --------------------------
	.section	.nv.shared.reserved.0,"aw",@nobits
	.weak		__nv_reservedSMEM_offset_0_alias
	.size		__nv_reservedSMEM_offset_0_alias, 0, 0
	.other		__nv_reservedSMEM_offset_0_alias,@"STO_CUDA_RESERVED_SHARED STV_DEFAULT"
__nv_reservedSMEM_offset_0_alias:
	.zero		0


//--------------------- .nv.global                --------------------------
	.section	.nv.global,"aw",@nobits
.nv.global:
	.type		_ZN66_INTERNAL_2af2d375_30_flash_bwd_hdim128_bf16_sm80_cu_1f2e7571_27154cute1_E,@object
	.size		_ZN66_INTERNAL_2af2d375_30_flash_bwd_hdim128_bf16_sm80_cu_1f2e7571_27154cute1_E,(_ZN66_INTERNAL_2af2d375_30_flash_bwd_hdim128_bf16_sm80_cu_1f2e7571_27154cuda3std3__45__cpo6cbeginE - _ZN66_INTERNAL_2af2d375_30_flash_bwd_hdim128_bf16_sm80_cu_1f2e7571_27154cute1_E)
_ZN66_INTERNAL_2af2d375_30_flash_bwd_hdim128_bf16_sm80_cu_1f2e7571_27154cute1_E:
	.zero		1
	.type		_ZN66_INTERNAL_2af2d375_30_flash_bwd_hdim128_bf16_sm80_cu_1f2e7571_27154cuda3std3__45__cpo6cbeginE,@object
	.size		_ZN66_INTERNAL_2af2d375_30_flash_bwd_hdim128_bf16_sm80_cu_1f2e7571_27154cuda3std3__45__cpo6cbeginE,(_ZN66_INTERNAL_2af2d375_30_flash_bwd_hdim128_bf16_sm80_cu_1f2e7571_27154cuda3std3__48in_placeE - _ZN66_INTERNAL_2af2d375_30_flash_bwd_hdim128_bf16_sm80_cu_1f2e7571_27154cuda3std3__45__cpo6cbeginE)
_ZN66_INTERNAL_2af2d375_30_flash_bwd_hdim128_bf16_sm80_cu_1f2e7571_27154cuda3std3__45__cpo6cbeginE:
	.zero		1
	.type		_ZN66_INTERNAL_2af2d375_30_flash_bwd_hdim128_bf16_sm80_cu_1f2e7571_27154cuda3std3__48in_placeE,@object
	.size		_ZN66_INTERNAL_2af2d375_30_flash_bwd_hdim128_bf16_sm80_cu_1f2e7571_27154cuda3std3__48in_placeE,(_ZN66_INTERNAL_2af2d375_30_flash_bwd_hdim128_bf16_sm80_cu_1f2e7571_27154cuda3std6ranges3__45__cpo9iter_moveE - _ZN66_INTERNAL_2af2d375_30_flash_bwd_hdim128_bf16_sm80_cu_1f2e7571_27154cuda3std3__48in_placeE)
_ZN66_INTERNAL_2af2d375_30_flash_bwd_hdim128_bf16_sm80_cu_1f2e7571_27154cuda3std3__48in_placeE:
	.zero		1
	.type		_ZN66_INTERNAL_2af2d375_30_flash_bwd_hdim128_bf16_sm80_cu_1f2e7571_27154cuda3std6ranges3__45__cpo9iter_moveE,@object
	.size		_ZN66_INTERNAL_2af2d375_30_flash_bwd_hdim128_bf16_sm80_cu_1f2e7571_27154cuda3std6ranges3__45__cpo9iter_moveE,(_ZN66_INTERNAL_2af2d375_30_flash_bwd_hdim128_bf16_sm80_cu_1f2e7571_27154cuda3std3__45__cpo5beginE - _ZN66_INTERNAL_2af2d375_30_flash_bwd_hdim128_bf16_sm80_cu_1f2e7571_27154cuda3std6ranges3__45__cpo9iter_moveE)
_ZN66_INTERNAL_2af2d375_30_flash_bwd_hdim128_bf16_sm80_cu_1f2e7571_27154cuda3std6ranges3__45__cpo9iter_moveE:
	.zero		1
	.type		_ZN66_INTERNAL_2af2d375_30_flash_bwd_hdim128_bf16_sm80_cu_1f2e7571_27154cuda3std3__45__cpo5beginE,@object
	.size		_ZN66_INTERNAL_2af2d375_30_flash_bwd_hdim128_bf16_sm80_cu_1f2e7571_27154cuda3std3__45__cpo5beginE,(_ZN66_INTERNAL_2af2d375_30_flash_bwd_hdim128_bf16_sm80_cu_1f2e7571_27154cuda3std3__468_GLOBAL__N__2af2d375_30_flash_bwd_hdim128_bf16_sm80_cu_1f2e7571_27156ignoreE - _ZN66_INTERNAL_2af2d375_30_flash_bwd_hdim128_bf16_sm80_cu_1f2e7571_27154cuda3std3__45__cpo5beginE)
_ZN66_INTERNAL_2af2d375_30_flash_bwd_hdim128_bf16_sm80_cu_1f2e7571_27154cuda3std3__45__cpo5beginE:
	.zero		1
	.type		_ZN66_INTERNAL_2af2d375_30_flash_bwd_hdim128_bf16_sm80_cu_1f2e7571_27154cuda3std3__468_GLOBAL__N__2af2d375_30_flash_bwd_hdim128_bf16_sm80_cu_1f2e7571_27156ignoreE,@object
	.size		_ZN66_INTERNAL_2af2d375_30_flash_bwd_hdim128_bf16_sm80_cu_1f2e7571_27154cuda3std3__468_GLOBAL__N__2af2d375_30_flash_bwd_hdim128_bf16_sm80_cu_1f2e7571_27156ignoreE,(_ZN66_INTERNAL_2af2d375_30_flash_bwd_hdim128_bf16_sm80_cu_1f2e7571_27154cute7productE - _ZN66_INTERNAL_2af2d375_30_flash_bwd_hdim128_bf16_sm80_cu_1f2e7571_27154cuda3std3__468_GLOBAL__N__2af2d375_30_flash_bwd_hdim128_bf16_sm80_cu_1f2e7571_27156ignoreE)
_ZN66_INTERNAL_2af2d375_30_flash_bwd_hdim128_bf16_sm80_cu_1f2e7571_27154cuda3std3__468_GLOBAL__N__2af2d375_30_flash_bwd_hdim128_bf16_sm80_cu_1f2e7571_27156ignoreE:
	.zero		1
	.type		_ZN66_INTERNAL_2af2d375_30_flash_bwd_hdim128_bf16_sm80_cu_1f2e7571_27154cute7productE,@object
	.size		_ZN66_INTERNAL_2af2d375_30_flash_bwd_hdim128_bf16_sm80_cu_1f2e7571_27154cute7productE,(_ZN66_INTERNAL_2af2d375_30_flash_bwd_hdim128_bf16_sm80_cu_1f2e7571_27154cuda3std3__45__cpo3endE - _ZN66_INTERNAL_2af2d375_30_flash_bwd_hdim128_bf16_sm80_cu_1f2e7571_27154cute7productE)
_ZN66_INTERNAL_2af2d375_30_flash_bwd_hdim128_bf16_sm80_cu_1f2e7571_27154cute7productE:
	.zero		1
	.type		_ZN66_INTERNAL_2af2d375_30_flash_bwd_hdim128_bf16_sm80_cu_1f2e7571_27154cuda3std3__45__cpo3endE,@object
	.size		_ZN66_INTERNAL_2af2d375_30_flash_bwd_hdim128_bf16_sm80_cu_1f2e7571_27154cuda3std3__45__cpo3endE,(_ZN66_INTERNAL_2af2d375_30_flash_bwd_hdim128_bf16_sm80_cu_1f2e7571_27154cuda3std3__419piecewise_constructE - _ZN66_INTERNAL_2af2d375_30_flash_bwd_hdim128_bf16_sm80_cu_1f2e7571_27154cuda3std3__45__cpo3endE)
_ZN66_INTERNAL_2af2d375_30_flash_bwd_hdim128_bf16_sm80_cu_1f2e7571_27154cuda3std3__45__cpo3endE:
	.zero		1
	.type		_ZN66_INTERNAL_2af2d375_30_flash_bwd_hdim128_bf16_sm80_cu_1f2e7571_27154cuda3std3__419piecewise_constructE,@object
	.size		_ZN66_INTERNAL_2af2d375_30_flash_bwd_hdim128_bf16_sm80_cu_1f2e7571_27154cuda3std3__419piecewise_constructE,(_ZN66_INTERNAL_2af2d375_30_flash_bwd_hdim128_bf16_sm80_cu_1f2e7571_27154cuda3std3__45__cpo4cendE - _ZN66_INTERNAL_2af2d375_30_flash_bwd_hdim128_bf16_sm80_cu_1f2e7571_27154cuda3std3__419piecewise_constructE)
_ZN66_INTERNAL_2af2d375_30_flash_bwd_hdim128_bf16_sm80_cu_1f2e7571_27154cuda3std3__419piecewise_constructE:
	.zero		1
	.type		_ZN66_INTERNAL_2af2d375_30_flash_bwd_hdim128_bf16_sm80_cu_1f2e7571_27154cuda3std3__45__cpo4cendE,@object
	.size		_ZN66_INTERNAL_2af2d375_30_flash_bwd_hdim128_bf16_sm80_cu_1f2e7571_27154cuda3std3__45__cpo4cendE,(_ZN66_INTERNAL_2af2d375_30_flash_bwd_hdim128_bf16_sm80_cu_1f2e7571_27154cuda3std6ranges3__45__cpo4swapE - _ZN66_INTERNAL_2af2d375_30_flash_bwd_hdim128_bf16_sm80_cu_1f2e7571_27154cuda3std3__45__cpo4cendE)
_ZN66_INTERNAL_2af2d375_30_flash_bwd_hdim128_bf16_sm80_cu_1f2e7571_27154cuda3std3__45__cpo4cendE:
	.zero		1
	.type		_ZN66_INTERNAL_2af2d375_30_flash_bwd_hdim128_bf16_sm80_cu_1f2e7571_27154cuda3std6ranges3__45__cpo4swapE,@object
	.size		_ZN66_INTERNAL_2af2d375_30_flash_bwd_hdim128_bf16_sm80_cu_1f2e7571_27154cuda3std6ranges3__45__cpo4swapE,(.L_7 - _ZN66_INTERNAL_2af2d375_30_flash_bwd_hdim128_bf16_sm80_cu_1f2e7571_27154cuda3std6ranges3__45__cpo4swapE)
_ZN66_INTERNAL_2af2d375_30_flash_bwd_hdim128_bf16_sm80_cu_1f2e7571_27154cuda3std6ranges3__45__cpo4swapE:
	.zero		1
.L_7:


//--------------------- .nv.shared._ZN7cutlass13device_kernelIN5flash19enable_sm80_to_sm89INS1_16FlashAttnBwdSm80INS1_25CollectiveMainloopBwdSm80ILi2ELi1EN4cute5tupleIJNS5_1CILi64EEENS7_ILi96EEENS7_ILi128EEEEEENS_10bfloat16_tEfNS_4arch4Sm80ELb0ELb0ELb0ELb0ELb1ELb0ELb0ELb0ELi2ELi2ELi2ELi2ELb1EEENS1_21CollectiveEpilogueBwdISB_SC_SE_Li256ELb0ELb0ELi4EEENS1_19SingleTileSchedulerILb0ELb0ELb0ELi96EEEEEEEEEvNT_6ParamsE --------------------------
	.section	.nv.shared._ZN7cutlass13device_kernelIN5flash19enable_sm80_to_sm89INS1_16FlashAttnBwdSm80INS1_25CollectiveMainloopBwdSm80ILi2ELi1EN4cute5tupleIJNS5_1CILi64EEENS7_ILi96EEENS7_ILi128EEEEEENS_10bfloat16_tEfNS_4arch4Sm80ELb0ELb0ELb0ELb0ELb1ELb0ELb0ELb0ELi2ELi2ELi2ELi2ELb1EEENS1_21CollectiveEpilogueBwdISB_SC_SE_Li256ELb0ELb0ELi4EEENS1_19SingleTileSchedulerILb0ELb0ELb0ELi96EEEEEEEEEvNT_6ParamsE,"aw",@nobits
	.sectionflags	@""
	.align	16
	.zero		1024


//--------------------- .nv.shared._ZN7cutlass13device_kernelIN5flash19enable_sm80_to_sm89INS1_16FlashAttnBwdSm80INS1_25CollectiveMainloopBwdSm80ILi2ELi1EN4cute5tupleIJNS5_1CILi64EEENS7_ILi96EEENS7_ILi128EEEEEENS_10bfloat16_tEfNS_4arch4Sm80ELb0ELb0ELb0ELb0ELb0ELb0ELb0ELb0ELi2ELi2ELi2ELi2ELb1EEENS1_24CollectiveEpilogueBwdGQAISB_fSE_Li256ELb0ELb0EEENS1_19SingleTileSchedulerILb0ELb0ELb0ELi96EEEEEEEEEvNT_6ParamsE --------------------------
	.section	.nv.shared._ZN7cutlass13device_kernelIN5flash19enable_sm80_to_sm89INS1_16FlashAttnBwdSm80INS1_25CollectiveMainloopBwdSm80ILi2ELi1EN4cute5tupleIJNS5_1CILi64EEENS7_ILi96EEENS7_ILi128EEEEEENS_10bfloat16_tEfNS_4arch4Sm80ELb0ELb0ELb0ELb0ELb0ELb0ELb0ELb0ELi2ELi2ELi2ELi2ELb1EEENS1_24CollectiveEpilogueBwdGQAISB_fSE_Li256ELb0ELb0EEENS1_19SingleTileSchedulerILb0ELb0ELb0ELi96EEEEEEEEEvNT_6ParamsE,"aw",@nobits
	.sectionflags	@""
	.align	16
	.zero		1024


//--------------------- .nv.shared._ZN7cutlass13device_kernelIN5flash19enable_sm80_to_sm89INS1_16FlashAttnBwdSm80INS1_25CollectiveMainloopBwdSm80ILi2ELi1EN4cute5tupleIJNS5_1CILi64EEENS7_ILi96EEENS7_ILi128EEEEEENS_10bfloat16_tEfNS_4arch4Sm80ELb0ELb0ELb0ELb0ELb1ELb0ELb0ELb0ELi2ELi2ELi2ELi2ELb1EEENS1_24CollectiveEpilogueBwdGQAISB_fSE_Li256ELb0ELb1EEENS1_19SingleTileSchedulerILb0ELb0ELb0ELi96EEEEEEEEEvNT_6ParamsE --------------------------
	.section	.nv.shared._ZN7cutlass13device_kernelIN5flash19enable_sm80_to_sm89INS1_16FlashAttnBwdSm80INS1_25CollectiveMainloopBwdSm80ILi2ELi1EN4cute5tupleIJNS5_1CILi64EEENS7_ILi96EEENS7_ILi128EEEEEENS_10bfloat16_tEfNS_4arch4Sm80ELb0ELb0ELb0ELb0ELb1ELb0ELb0ELb0ELi2ELi2ELi2ELi2ELb1EEENS1_24CollectiveEpilogueBwdGQAISB_fSE_Li256ELb0ELb1EEENS1_19SingleTileSchedulerILb0ELb0ELb0ELi96EEEEEEEEEvNT_6ParamsE,"aw",@nobits
	.sectionflags	@""
	.align	16
	.zero		1024


//--------------------- .nv.shared._ZN7cutlass13device_kernelIN5flash19enable_sm80_to_sm89INS1_16FlashAttnBwdSm80INS1_25CollectiveMainloopBwdSm80ILi2ELi1EN4cute5tupleIJNS5_1CILi64EEENS7_ILi96EEENS7_ILi128EEEEEENS_10bfloat16_tEfNS_4arch4Sm80ELb0ELb0ELb0ELb1ELb0ELb0ELb0ELb0ELi2ELi2ELi2ELi2ELb1EEENS1_21CollectiveEpilogueBwdISB_SC_SE_Li256ELb1ELb0ELi4EEENS1_19SingleTileSchedulerILb1ELb0ELb0ELi96EEEEEEEEEvNT_6ParamsE --------------------------
	.section	.nv.shared._ZN7cutlass13device_kernelIN5flash19enable_sm80_to_sm89INS1_16FlashAttnBwdSm80INS1_25CollectiveMainloopBwdSm80ILi2ELi1EN4cute5tupleIJNS5_1CILi64EEENS7_ILi96EEENS7_ILi128EEEEEENS_10bfloat16_tEfNS_4arch4Sm80ELb0ELb0ELb0ELb1ELb0ELb0ELb0ELb0ELi2ELi2ELi2ELi2ELb1EEENS1_21CollectiveEpilogueBwdISB_SC_SE_Li256ELb1ELb0ELi4EEENS1_19SingleTileSchedulerILb1ELb0ELb0ELi96EEEEEEEEEvNT_6ParamsE,"aw",@nobits
	.sectionflags	@""
	.align	16
	.zero		1024


//--------------------- .nv.shared._ZN7cutlass13device_kernelIN5flash19enable_sm80_to_sm89INS1_16FlashAttnBwdSm80INS1_25CollectiveMainloopBwdSm80ILi2ELi1EN4cute5tupleIJNS5_1CILi64EEENS7_ILi96EEENS7_ILi128EEEEEENS_10bfloat16_tEfNS_4arch4Sm80ELb0ELb0ELb0ELb1ELb1ELb0ELb0ELb0ELi2ELi2ELi2ELi2ELb1EEENS1_21CollectiveEpilogueBwdISB_SC_SE_Li256ELb1ELb0ELi4EEENS1_19SingleTileSchedulerILb1ELb0ELb0ELi96EEEEEEEEEvNT_6ParamsE --------------------------
	.section	.nv.shared._ZN7cutlass13device_kernelIN5flash19enable_sm80_to_sm89INS1_16FlashAttnBwdSm80INS1_25CollectiveMainloopBwdSm80ILi2ELi1EN4cute5tupleIJNS5_1CILi64EEENS7_ILi96EEENS7_ILi128EEEEEENS_10bfloat16_tEfNS_4arch4Sm80ELb0ELb0ELb0ELb1ELb1ELb0ELb0ELb0ELi2ELi2ELi2ELi2ELb1EEENS1_21CollectiveEpilogueBwdISB_SC_SE_Li256ELb1ELb0ELi4EEENS1_19SingleTileSchedulerILb1ELb0ELb0ELi96EEEEEEEEEvNT_6ParamsE,"aw",@nobits
	.sectionflags	@""
	.align	16
	.zero		1024


//--------------------- .nv.shared._ZN7cutlass13device_kernelIN5flash19enable_sm80_to_sm89INS1_16FlashAttnBwdSm80INS1_25CollectiveMainloopBwdSm80ILi2ELi1EN4cute5tupleIJNS5_1CILi64EEENS7_ILi96EEENS7_ILi128EEEEEENS_10bfloat16_tEfNS_4arch4Sm80ELb0ELb0ELb0ELb1ELb0ELb0ELb0ELb0ELi2ELi2ELi2ELi2ELb1EEENS1_24CollectiveEpilogueBwdGQAISB_fSE_Li256ELb1ELb0EEENS1_19SingleTileSchedulerILb1ELb0ELb0ELi96EEEEEEEEEvNT_6ParamsE --------------------------
	.section	.nv.shared._ZN7cutlass13device_kernelIN5flash19enable_sm80_to_sm89INS1_16FlashAttnBwdSm80INS1_25CollectiveMainloopBwdSm80ILi2ELi1EN4cute5tupleIJNS5_1CILi64EEENS7_ILi96EEENS7_ILi128EEEEEENS_10bfloat16_tEfNS_4arch4Sm80ELb0ELb0ELb0ELb1ELb0ELb0ELb0ELb0ELi2ELi2ELi2ELi2ELb1EEENS1_24CollectiveEpilogueBwdGQAISB_fSE_Li256ELb1ELb0EEENS1_19SingleTileSchedulerILb1ELb0ELb0ELi96EEEEEEEEEvNT_6ParamsE,"aw",@nobits
	.sectionflags	@""
	.align	16
	.zero		1024


//--------------------- .nv.shared._ZN7cutlass13device_kernelIN5flash19enable_sm80_to_sm89INS1_16FlashAttnBwdSm80INS1_25CollectiveMainloopBwdSm80ILi2ELi1EN4cute5tupleIJNS5_1CILi64EEENS7_ILi96EEENS7_ILi128EEEEEENS_10bfloat16_tEfNS_4arch4Sm80ELb0ELb0ELb0ELb1ELb1ELb0ELb0ELb0ELi2ELi2ELi2ELi2ELb1EEENS1_24CollectiveEpilogueBwdGQAISB_fSE_Li256ELb1ELb1EEENS1_19SingleTileSchedulerILb1ELb0ELb0ELi96EEEEEEEEEvNT_6ParamsE --------------------------
	.section	.nv.shared._ZN7cutlass13device_kernelIN5flash19enable_sm80_to_sm89INS1_16FlashAttnBwdSm80INS1_25CollectiveMainloopBwdSm80ILi2ELi1EN4cute5tupleIJNS5_1CILi64EEENS7_ILi96EEENS7_ILi128EEEEEENS_10bfloat16_tEfNS_4arch4Sm80ELb0ELb0ELb0ELb1ELb1ELb0ELb0ELb0ELi2ELi2ELi2ELi2ELb1EEENS1_24CollectiveEpilogueBwdGQAISB_fSE_Li256ELb1ELb1EEENS1_19SingleTileSchedulerILb1ELb0ELb0ELi96EEEEEEEEEvNT_6ParamsE,"aw",@nobits
	.sectionflags	@""
	.align	16
	.zero		1024


//--------------------- .nv.shared._ZN7cutlass13device_kernelIN5flash19enable_sm80_to_sm89INS1_16FlashAttnBwdSm80INS1_25CollectiveMainloopBwdSm80ILi2ELi1EN4cute5tupleIJNS5_1CILi64EEENS7_ILi96EEENS7_ILi128EEEEEENS_10bfloat16_tEfNS_4arch4Sm80ELb0ELb1ELb0ELb0ELb0ELb0ELb0ELb0ELi2ELi2ELi2ELi2ELb1EEENS1_21CollectiveEpilogueBwdISB_SC_SE_Li256ELb0ELb0ELi4EEENS1_19SingleTileSchedulerILb0ELb0ELb0ELi96EEEEEEEEEvNT_6ParamsE --------------------------
	.section	.nv.shared._ZN7cutlass13device_kernelIN5flash19enable_sm80_to_sm89INS1_16FlashAttnBwdSm80INS1_25CollectiveMainloopBwdSm80ILi2ELi1EN4cute5tupleIJNS5_1CILi64EEENS7_ILi96EEENS7_ILi128EEEEEENS_10bfloat16_tEfNS_4arch4Sm80ELb0ELb1ELb0ELb0ELb0ELb0ELb0ELb0ELi2ELi2ELi2ELi2ELb1EEENS1_21CollectiveEpilogueBwdISB_SC_SE_Li256ELb0ELb0ELi4EEENS1_19SingleTileSchedulerILb0ELb0ELb0ELi96EEEEEEEEEvNT_6ParamsE,"aw",@nobits
	.sectionflags	@""
	.align	16
	.zero		1024


//--------------------- .nv.shared._ZN7cutlass13device_kernelIN5flash19enable_sm80_to_sm89INS1_16FlashAttnBwdSm80INS1_25CollectiveMainloopBwdSm80ILi2ELi1EN4cute5tupleIJNS5_1CILi64EEENS7_ILi96EEENS7_ILi128EEEEEENS_10bfloat16_tEfNS_4arch4Sm80ELb0ELb1ELb0ELb0ELb1ELb0ELb0ELb0ELi2ELi2ELi2ELi2ELb1EEENS1_21CollectiveEpilogueBwdISB_SC_SE_Li256ELb0ELb0ELi4EEENS1_19SingleTileSchedulerILb0ELb0ELb0ELi96EEEEEEEEEvNT_6ParamsE --------------------------
	.section	.nv.shared._ZN7cutlass13device_kernelIN5flash19enable_sm80_to_sm89INS1_16FlashAttnBwdSm80INS1_25CollectiveMainloopBwdSm80ILi2ELi1EN4cute5tupleIJNS5_1CILi64EEENS7_ILi96EEENS7_ILi128EEEEEENS_10bfloat16_tEfNS_4arch4Sm80ELb0ELb1ELb0ELb0ELb1ELb0ELb0ELb0ELi2ELi2ELi2ELi2ELb1EEENS1_21CollectiveEpilogueBwdISB_SC_SE_Li256ELb0ELb0ELi4EEENS1_19SingleTileSchedulerILb0ELb0ELb0ELi96EEEEEEEEEvNT_6ParamsE,"aw",@nobits
	.sectionflags	@""
	.align	16
	.zero		1024


//--------------------- .nv.shared._ZN7cutlass13device_kernelIN5flash19enable_sm80_to_sm89INS1_16FlashAttnBwdSm80INS1_25CollectiveMainloopBwdSm80ILi2ELi1EN4cute5tupleIJNS5_1CILi64EEENS7_ILi96EEENS7_ILi128EEEEEENS_10bfloat16_tEfNS_4arch4Sm80ELb0ELb1ELb0ELb0ELb0ELb0ELb0ELb0ELi2ELi2ELi2ELi2ELb1EEENS1_24CollectiveEpilogueBwdGQAISB_fSE_Li256ELb0ELb0EEENS1_19SingleTileSchedulerILb0ELb0ELb0ELi96EEEEEEEEEvNT_6ParamsE --------------------------
	.section	.nv.shared._ZN7cutlass13device_kernelIN5flash19enable_sm80_to_sm89INS1_16FlashAttnBwdSm80INS1_25CollectiveMainloopBwdSm80ILi2ELi1EN4cute5tupleIJNS5_1CILi64EEENS7_ILi96EEENS7_ILi128EEEEEENS_10bfloat16_tEfNS_4arch4Sm80ELb0ELb1ELb0ELb0ELb0ELb0ELb0ELb0ELi2ELi2ELi2ELi2ELb1EEENS1_24CollectiveEpilogueBwdGQAISB_fSE_Li256ELb0ELb0EEENS1_19SingleTileSchedulerILb0ELb0ELb0ELi96EEEEEEEEEvNT_6ParamsE,"aw",@nobits
	.sectionflags	@""
	.align	16
	.zero		1024


//--------------------- .nv.shared._ZN7cutlass13device_kernelIN5flash19enable_sm80_to_sm89INS1_16FlashAttnBwdSm80INS1_25CollectiveMainloopBwdSm80ILi2ELi1EN4cute5tupleIJNS5_1CILi64EEENS7_ILi96EEENS7_ILi128EEEEEENS_10bfloat16_tEfNS_4arch4Sm80ELb0ELb1ELb0ELb0ELb1ELb0ELb0ELb0ELi2ELi2ELi2ELi2ELb1EEENS1_24CollectiveEpilogueBwdGQAISB_fSE_Li256ELb0ELb1EEENS1_19SingleTileSchedulerILb0ELb0ELb0ELi96EEEEEEEEEvNT_6ParamsE --------------------------
	.section	.nv.shared._ZN7cutlass13device_kernelIN5flash19enable_sm80_to_sm89INS1_16FlashAttnBwdSm80INS1_25CollectiveMainloopBwdSm80ILi2ELi1EN4cute5tupleIJNS5_1CILi64EEENS7_ILi96EEENS7_ILi128EEEEEENS_10bfloat16_tEfNS_4arch4Sm80ELb0ELb1ELb0ELb0ELb1ELb0ELb0ELb0ELi2ELi2ELi2ELi2ELb1EEENS1_24CollectiveEpilogueBwdGQAISB_fSE_Li256ELb0ELb1EEENS1_19SingleTileSchedulerILb0ELb0ELb0ELi96EEEEEEEEEvNT_6ParamsE,"aw",@nobits
	.sectionflags	@""
	.align	16
	.zero		1024


//--------------------- .nv.shared._ZN7cutlass13device_kernelIN5flash19enable_sm80_to_sm89INS1_16FlashAttnBwdSm80INS1_25CollectiveMainloopBwdSm80ILi2ELi1EN4cute5tupleIJNS5_1CILi64EEENS7_ILi96EEENS7_ILi128EEEEEENS_10bfloat16_tEfNS_4arch4Sm80ELb0ELb1ELb0ELb1ELb0ELb0ELb0ELb0ELi2ELi2ELi2ELi2ELb1EEENS1_21CollectiveEpilogueBwdISB_SC_SE_Li256ELb1ELb0ELi4EEENS1_19SingleTileSchedulerILb1ELb0ELb0ELi96EEEEEEEEEvNT_6ParamsE --------------------------
	.section	.nv.shared._ZN7cutlass13device_kernelIN5flash19enable_sm80_to_sm89INS1_16FlashAttnBwdSm80INS1_25CollectiveMainloopBwdSm80ILi2ELi1EN4cute5tupleIJNS5_1CILi64EEENS7_ILi96EEENS7_ILi128EEEEEENS_10bfloat16_tEfNS_4arch4Sm80ELb0ELb1ELb0ELb1ELb0ELb0ELb0ELb0ELi2ELi2ELi2ELi2ELb1EEENS1_21CollectiveEpilogueBwdISB_SC_SE_Li256ELb1ELb0ELi4EEENS1_19SingleTileSchedulerILb1ELb0ELb0ELi96EEEEEEEEEvNT_6ParamsE,"aw",@nobits
	.sectionflags	@""
	.align	16
	.zero		1024


//--------------------- .nv.shared._ZN7cutlass13device_kernelIN5flash19enable_sm80_to_sm89INS1_16FlashAttnBwdSm80INS1_25CollectiveMainloopBwdSm80ILi2ELi1EN4cute5tupleIJNS5_1CILi64EEENS7_ILi96EEENS7_ILi128EEEEEENS_10bfloat16_tEfNS_4arch4Sm80ELb0ELb1ELb0ELb1ELb1ELb0ELb0ELb0ELi2ELi2ELi2ELi2ELb1EEENS1_21CollectiveEpilogueBwdISB_SC_SE_Li256ELb1ELb0ELi4EEENS1_19SingleTileSchedulerILb1ELb0ELb0ELi96EEEEEEEEEvNT_6ParamsE --------------------------
	.section	.nv.shared._ZN7cutlass13device_kernelIN5flash19enable_sm80_to_sm89INS1_16FlashAttnBwdSm80INS1_25CollectiveMainloopBwdSm80ILi2ELi1EN4cute5tupleIJNS5_1CILi64EEENS7_ILi96EEENS7_ILi128EEEEEENS_10bfloat16_tEfNS_4arch4Sm80ELb0ELb1ELb0ELb1ELb1ELb0ELb0ELb0ELi2ELi2ELi2ELi2ELb1EEENS1_21CollectiveEpilogueBwdISB_SC_SE_Li256ELb1ELb0ELi4EEENS1_19SingleTileSchedulerILb1ELb0ELb0ELi96EEEEEEEEEvNT_6ParamsE,"aw",@nobits
	.sectionflags	@""
	.align	16
	.zero		1024


//--------------------- .nv.shared._ZN7cutlass13device_kernelIN5flash19enable_sm80_to_sm89INS1_16FlashAttnBwdSm80INS1_25CollectiveMainloopBwdSm80ILi2ELi1EN4cute5tupleIJNS5_1CILi64EEENS7_ILi96EEENS7_ILi128EEEEEENS_10bfloat16_tEfNS_4arch4Sm80ELb0ELb1ELb0ELb1ELb0ELb0ELb0ELb0ELi2ELi2ELi2ELi2ELb1EEENS1_24CollectiveEpilogueBwdGQAISB_fSE_Li256ELb1ELb0EEENS1_19SingleTileSchedulerILb1ELb0ELb0ELi96EEEEEEEEEvNT_6ParamsE --------------------------
	.section	.nv.shared._ZN7cutlass13device_kernelIN5flash19enable_sm80_to_sm89INS1_16FlashAttnBwdSm80INS1_25CollectiveMainloopBwdSm80ILi2ELi1EN4cute5tupleIJNS5_1CILi64EEENS7_ILi96EEENS7_ILi128EEEEEENS_10bfloat16_tEfNS_4arch4Sm80ELb0ELb1ELb0ELb1ELb0ELb0ELb0ELb0ELi2ELi2ELi2ELi2ELb1EEENS1_24CollectiveEpilogueBwdGQAISB_fSE_Li256ELb1ELb0EEENS1_19SingleTileSchedulerILb1ELb0ELb0ELi96EEEEEEEEEvNT_6ParamsE,"aw",@nobits
	.sectionflags	@""
	.align	16
	.zero		1024


//--------------------- .nv.shared._ZN7cutlass13device_kernelIN5flash19enable_sm80_to_sm89INS1_16FlashAttnBwdSm80INS1_25CollectiveMainloopBwdSm80ILi2ELi1EN4cute5tupleIJNS5_1CILi64EEENS7_ILi96EEENS7_ILi128EEEEEENS_10bfloat16_tEfNS_4arch4Sm80ELb0ELb1ELb0ELb1ELb1ELb0ELb0ELb0ELi2ELi2ELi2ELi2ELb1EEENS1_24CollectiveEpilogueBwdGQAISB_fSE_Li256ELb1ELb1EEENS1_19SingleTileSchedulerILb1ELb0ELb0ELi96EEEEEEEEEvNT_6ParamsE --------------------------
	.section	.nv.shared._ZN7cutlass13device_kernelIN5flash19enable_sm80_to_sm89INS1_16FlashAttnBwdSm80INS1_25CollectiveMainloopBwdSm80ILi2ELi1EN4cute5tupleIJNS5_1CILi64EEENS7_ILi96EEENS7_ILi128EEEEEENS_10bfloat16_tEfNS_4arch4Sm80ELb0ELb1ELb0ELb1ELb1ELb0ELb0ELb0ELi2ELi2ELi2ELi2ELb1EEENS1_24CollectiveEpilogueBwdGQAISB_fSE_Li256ELb1ELb1EEENS1_19SingleTileSchedulerILb1ELb0ELb0ELi96EEEEEEEEEvNT_6ParamsE,"aw",@nobits
	.sectionflags	@""
	.align	16
	.zero		1024


//--------------------- .nv.shared._ZN7cutlass13device_kernelIN5flash19enable_sm80_to_sm89INS1_16FlashAttnBwdSm80INS1_25CollectiveMainloopBwdSm80ILi2ELi1EN4cute5tupleIJNS5_1CILi64EEENS7_ILi96EEENS7_ILi128EEEEEENS_10bfloat16_tEfNS_4arch4Sm80ELb1ELb0ELb0ELb0ELb0ELb0ELb0ELb0ELi2ELi2ELi2ELi2ELb1EEENS1_21CollectiveEpilogueBwdISB_SC_SE_Li256ELb0ELb0ELi4EEENS1_25SingleTileBwdLPTSchedulerILb0ELi96ELb0EEEEEEEEEvNT_6ParamsE --------------------------
	.section	.nv.shared._ZN7cutlass13device_kernelIN5flash19enable_sm80_to_sm89INS1_16FlashAttnBwdSm80INS1_25CollectiveMainloopBwdSm80ILi2ELi1EN4cute5tupleIJNS5_1CILi64EEENS7_ILi96EEENS7_ILi128EEEEEENS_10bfloat16_tEfNS_4arch4Sm80ELb1ELb0ELb0ELb0ELb0ELb0ELb0ELb0ELi2ELi2ELi2ELi2ELb1EEENS1_21CollectiveEpilogueBwdISB_SC_SE_Li256ELb0ELb0ELi4EEENS1_25SingleTileBwdLPTSchedulerILb0ELi96ELb0EEEEEEEEEvNT_6ParamsE,"aw",@nobits
	.sectionflags	@""
	.align	16
	.zero		1024


//--------------------- .nv.shared._ZN7cutlass13device_kernelIN5flash19enable_sm80_to_sm89INS1_16FlashAttnBwdSm80INS1_25CollectiveMainloopBwdSm80ILi2ELi1EN4cute5tupleIJNS5_1CILi64EEENS7_ILi96EEENS7_ILi128EEEEEENS_10bfloat16_tEfNS_4arch4Sm80ELb1ELb0ELb0ELb0ELb1ELb0ELb0ELb0ELi2ELi2ELi2ELi2ELb1EEENS1_21CollectiveEpilogueBwdISB_SC_SE_Li256ELb0ELb0ELi4EEENS1_25SingleTileBwdLPTSchedulerILb0ELi96ELb1EEEEEEEEEvNT_6ParamsE --------------------------
	.section	.nv.shared._ZN7cutlass13device_kernelIN5flash19enable_sm80_to_sm89INS1_16FlashAttnBwdSm80INS1_25CollectiveMainloopBwdSm80ILi2ELi1EN4cute5tupleIJNS5_1CILi64EEENS7_ILi96EEENS7_ILi128EEEEEENS_10bfloat16_tEfNS_4arch4Sm80ELb1ELb0ELb0ELb0ELb1ELb0ELb0ELb0ELi2ELi2ELi2ELi2ELb1EEENS1_21CollectiveEpilogueBwdISB_SC_SE_Li256ELb0ELb0ELi4EEENS1_25SingleTileBwdLPTSchedulerILb0ELi96ELb1EEEEEEEEEvNT_6ParamsE,"aw",@nobits
	.sectionflags	@""
	.align	16
	.zero		1024


//--------------------- .nv.shared._ZN7cutlass13device_kernelIN5flash19enable_sm80_to_sm89INS1_16FlashAttnBwdSm80INS1_25CollectiveMainloopBwdSm80ILi2ELi1EN4cute5tupleIJNS5_1CILi64EEENS7_ILi96EEENS7_ILi128EEEEEENS_10bfloat16_tEfNS_4arch4Sm80ELb1ELb0ELb0ELb0ELb0ELb0ELb0ELb0ELi2ELi2ELi2ELi2ELb1EEENS1_24CollectiveEpilogueBwdGQAISB_fSE_Li256ELb0ELb0EEENS1_25SingleTileBwdLPTSchedulerILb0ELi96ELb0EEEEEEEEEvNT_6ParamsE --------------------------
	.section	.nv.shared._ZN7cutlass13device_kernelIN5flash19enable_sm80_to_sm89INS1_16FlashAttnBwdSm80INS1_25CollectiveMainloopBwdSm80ILi2ELi1EN4cute5tupleIJNS5_1CILi64EEENS7_ILi96EEENS7_ILi128EEEEEENS_10bfloat16_tEfNS_4arch4Sm80ELb1ELb0ELb0ELb0ELb0ELb0ELb0ELb0ELi2ELi2ELi2ELi2ELb1EEENS1_24CollectiveEpilogueBwdGQAISB_fSE_Li256ELb0ELb0EEENS1_25SingleTileBwdLPTSchedulerILb0ELi96ELb0EEEEEEEEEvNT_6ParamsE,"aw",@nobits
	.sectionflags	@""
	.align	16
	.zero		1024


//--------------------- .nv.shared._ZN7cutlass13device_kernelIN5flash19enable_sm80_to_sm89INS1_16FlashAttnBwdSm80INS1_25CollectiveMainloopBwdSm80ILi2ELi1EN4cute5tupleIJNS5_1CILi64EEENS7_ILi96EEENS7_ILi128EEEEEENS_10bfloat16_tEfNS_4arch4Sm80ELb1ELb0ELb0ELb0ELb1ELb0ELb0ELb0ELi2ELi2ELi2ELi2ELb1EEENS1_24CollectiveEpilogueBwdGQAISB_fSE_Li256ELb0ELb1EEENS1_25SingleTileBwdLPTSchedulerILb0ELi96ELb1EEEEEEEEEvNT_6ParamsE --------------------------
	.section	.nv.shared._ZN7cutlass13device_kernelIN5flash19enable_sm80_to_sm89INS1_16FlashAttnBwdSm80INS1_25CollectiveMainloopBwdSm80ILi2ELi1EN4cute5tupleIJNS5_1CILi64EEENS7_ILi96EEENS7_ILi128EEEEEENS_10bfloat16_tEfNS_4arch4Sm80ELb1ELb0ELb0ELb0ELb1ELb0ELb0ELb0ELi2ELi2ELi2ELi2ELb1EEENS1_24CollectiveEpilogueBwdGQAISB_fSE_Li256ELb0ELb1EEENS1_25SingleTileBwdLPTSchedulerILb0ELi96ELb1EEEEEEEEEvNT_6ParamsE,"aw",@nobits
	.sectionflags	@""
	.align	16
	.zero		1024


//--------------------- .nv.shared._ZN7cutlass13device_kernelIN5flash19enable_sm80_to_sm89INS1_16FlashAttnBwdSm80INS1_25CollectiveMainloopBwdSm80ILi2ELi1EN4cute5tupleIJNS5_1CILi64EEENS7_ILi96EEENS7_ILi128EEEEEENS_10bfloat16_tEfNS_4arch4Sm80ELb1ELb0ELb0ELb1ELb0ELb0ELb0ELb0ELi2ELi2ELi2ELi2ELb1EEENS1_21CollectiveEpilogueBwdISB_SC_SE_Li256ELb1ELb0ELi4EEENS1_25SingleTileBwdLPTSchedulerILb1ELi96ELb0EEEEEEEEEvNT_6ParamsE --------------------------
	.section	.nv.shared._ZN7cutlass13device_kernelIN5flash19enable_sm80_to_sm89INS1_16FlashAttnBwdSm80INS1_25CollectiveMainloopBwdSm80ILi2ELi1EN4cute5tupleIJNS5_1CILi64EEENS7_ILi96EEENS7_ILi128EEEEEENS_10bfloat16_tEfNS_4arch4Sm80ELb1ELb0ELb0ELb1ELb0ELb0ELb0ELb0ELi2ELi2ELi2ELi2ELb1EEENS1_21CollectiveEpilogueBwdISB_SC_SE_Li256ELb1ELb0ELi4EEENS1_25SingleTileBwdLPTSchedulerILb1ELi96ELb0EEEEEEEEEvNT_6ParamsE,"aw",@nobits
	.sectionflags	@""
	.align	16
	.zero		1024


//--------------------- .nv.shared._ZN7cutlass13device_kernelIN5flash19enable_sm80_to_sm89INS1_16FlashAttnBwdSm80INS1_25CollectiveMainloopBwdSm80ILi2ELi1EN4cute5tupleIJNS5_1CILi64EEENS7_ILi96EEENS7_ILi128EEEEEENS_10bfloat16_tEfNS_4arch4Sm80ELb1ELb0ELb0ELb1ELb1ELb0ELb0ELb0ELi2ELi2ELi2ELi2ELb1EEENS1_21CollectiveEpilogueBwdISB_SC_SE_Li256ELb1ELb0ELi4EEENS1_25SingleTileBwdLPTSchedulerILb1ELi96ELb1EEEEEEEEEvNT_6ParamsE --------------------------
	.section	.nv.shared._ZN7cutlass13device_kernelIN5flash19enable_sm80_to_sm89INS1_16FlashAttnBwdSm80INS1_25CollectiveMainloopBwdSm80ILi2ELi1EN4cute5tupleIJNS5_1CILi64EEENS7_ILi96EEENS7_ILi128EEEEEENS_10bfloat16_tEfNS_4arch4Sm80ELb1ELb0ELb0ELb1ELb1ELb0ELb0ELb0ELi2ELi2ELi2ELi2ELb1EEENS1_21CollectiveEpilogueBwdISB_SC_SE_Li256ELb1ELb0ELi4EEENS1_25SingleTileBwdLPTSchedulerILb1ELi96ELb1EEEEEEEEEvNT_6ParamsE,"aw",@nobits
	.sectionflags	@""
	.align	16
	.zero		1024


//--------------------- .nv.shared._ZN7cutlass13device_kernelIN5flash19enable_sm80_to_sm89INS1_16FlashAttnBwdSm80INS1_25CollectiveMainloopBwdSm80ILi2ELi1EN4cute5tupleIJNS5_1CILi64EEENS7_ILi96EEENS7_ILi128EEEEEENS_10bfloat16_tEfNS_4arch4Sm80ELb1ELb0ELb0ELb1ELb0ELb0ELb0ELb0ELi2ELi2ELi2ELi2ELb1EEENS1_24CollectiveEpilogueBwdGQAISB_fSE_Li256ELb1ELb0EEENS1_25SingleTileBwdLPTSchedulerILb1ELi96ELb0EEEEEEEEEvNT_6ParamsE --------------------------
	.section	.nv.shared._ZN7cutlass13device_kernelIN5flash19enable_sm80_to_sm89INS1_16FlashAttnBwdSm80INS1_25CollectiveMainloopBwdSm80ILi2ELi1EN4cute5tupleIJNS5_1CILi64EEENS7_ILi96EEENS7_ILi128EEEEEENS_10bfloat16_tEfNS_4arch4Sm80ELb1ELb0ELb0ELb1ELb0ELb0ELb0ELb0ELi2ELi2ELi2ELi2ELb1EEENS1_24CollectiveEpilogueBwdGQAISB_fSE_Li256ELb1ELb0EEENS1_25SingleTileBwdLPTSchedulerILb1ELi96ELb0EEEEEEEEEvNT_6ParamsE,"aw",@nobits
	.sectionflags	@""
	.align	16
	.zero		1024


//--------------------- .nv.shared._ZN7cutlass13device_kernelIN5flash32FlashAttnBwdPostprocessConvertdQIN4cute5tupleIJNS3_1CILi96EEENS5_ILi128EEEEEENS_10bfloat16_tEfNS_4arch4Sm80ELi256ENS3_8TiledMMAINS3_8MMA_AtomIJNS3_30SM80_16x8x16_F32BF16BF16F32_TNEEEENS3_6LayoutINS4_IJNS5_ILi2EEENS5_ILi4EEENS5_ILi1EEEEEENS4_IJSJ_SH_NS5_ILi0EEEEEEEENS4_IJNS5_ILi32EEENS5_ILi64EEENS5_ILi16EEEEEEEELb0EEEEEvNT_6ParamsE --------------------------
	.section	.nv.shared._ZN7cutlass13device_kernelIN5flash32FlashAttnBwdPostprocessConvertdQIN4cute5tupleIJNS3_1CILi96EEENS5_ILi128EEEEEENS_10bfloat16_tEfNS_4arch4Sm80ELi256ENS3_8TiledMMAINS3_8MMA_AtomIJNS3_30SM80_16x8x16_F32BF16BF16F32_TNEEEENS3_6LayoutINS4_IJNS5_ILi2EEENS5_ILi4EEENS5_ILi1EEEEEENS4_IJSJ_SH_NS5_ILi0EEEEEEEENS4_IJNS5_ILi32EEENS5_ILi64EEENS5_ILi16EEEEEEEELb0EEEEEvNT_6ParamsE,"aw",@nobits
	.sectionflags	@""
	.align	16
	.zero		1024


//--------------------- .nv.shared._ZN7cutlass13device_kernelIN5flash19enable_sm80_to_sm89INS1_16FlashAttnBwdSm80INS1_25CollectiveMainloopBwdSm80ILi2ELi1EN4cute5tupleIJNS5_1CILi64EEENS7_ILi96EEENS7_ILi128EEEEEENS_10bfloat16_tEfNS_4arch4Sm80ELb1ELb0ELb0ELb1ELb1ELb0ELb0ELb0ELi2ELi2ELi2ELi2ELb1EEENS1_24CollectiveEpilogueBwdGQAISB_fSE_Li256ELb1ELb1EEENS1_25SingleTileBwdLPTSchedulerILb1ELi96ELb1EEEEEEEEEvNT_6ParamsE --------------------------
	.section	.nv.shared._ZN7cutlass13device_kernelIN5flash19enable_sm80_to_sm89INS1_16FlashAttnBwdSm80INS1_25CollectiveMainloopBwdSm80ILi2ELi1EN4cute5tupleIJNS5_1CILi64EEENS7_ILi96EEENS7_ILi128EEEEEENS_10bfloat16_tEfNS_4arch4Sm80ELb1ELb0ELb0ELb1ELb1ELb0ELb0ELb0ELi2ELi2ELi2ELi2ELb1EEENS1_24CollectiveEpilogueBwdGQAISB_fSE_Li256ELb1ELb1EEENS1_25SingleTileBwdLPTSchedulerILb1ELi96ELb1EEEEEEEEEvNT_6ParamsE,"aw",@nobits
	.sectionflags	@""
	.align	16
	.zero		1024


//--------------------- .nv.shared._ZN7cutlass13device_kernelIN5flash19enable_sm80_to_sm89INS1_16FlashAttnBwdSm80INS1_25CollectiveMainloopBwdSm80ILi2ELi2EN4cute5tupleIJNS5_1CILi64EEENS7_ILi128EEES9_EEENS_10bfloat16_tEfNS_4arch4Sm80ELb0ELb0ELb0ELb0ELb0ELb0ELb0ELb0ELi2ELi2ELi2ELi2ELb0EEENS1_21CollectiveEpilogueBwdISA_SB_SD_Li256ELb0ELb0ELi4EEENS1_19SingleTileSchedulerILb0ELb0ELb0ELi128EEEEEEEEEvNT_6ParamsE --------------------------
	.section	.nv.shared._ZN7cutlass13device_kernelIN5flash19enable_sm80_to_sm89INS1_16FlashAttnBwdSm80INS1_25CollectiveMainloopBwdSm80ILi2ELi2EN4cute5tupleIJNS5_1CILi64EEENS7_ILi128EEES9_EEENS_10bfloat16_tEfNS_4arch4Sm80ELb0ELb0ELb0ELb0ELb0ELb0ELb0ELb0ELi2ELi2ELi2ELi2ELb0EEENS1_21CollectiveEpilogueBwdISA_SB_SD_Li256ELb0ELb0ELi4EEENS1_19SingleTileSchedulerILb0ELb0ELb0ELi128EEEEEEEEEvNT_6ParamsE,"aw",@nobits
	.sectionflags	@""
	.align	16
	.zero		1024


//--------------------- .nv.shared._ZN7cutlass13device_kernelIN5flash19enable_sm80_to_sm89INS1_16FlashAttnBwdSm80INS1_25CollectiveMainloopBwdSm80ILi2ELi2EN4cute5tupleIJNS5_1CILi64EEENS7_ILi128EEES9_EEENS_10bfloat16_tEfNS_4arch4Sm80ELb0ELb0ELb0ELb0ELb1ELb0ELb0ELb0ELi2ELi2ELi2ELi2ELb0EEENS1_21CollectiveEpilogueBwdISA_SB_SD_Li256ELb0ELb0ELi4EEENS1_19SingleTileSchedulerILb0ELb0ELb0ELi128EEEEEEEEEvNT_6ParamsE --------------------------
	.section	.nv.shared._ZN7cutlass13device_kernelIN5flash19enable_sm80_to_sm89INS1_16FlashAttnBwdSm80INS1_25CollectiveMainloopBwdSm80ILi2ELi2EN4cute5tupleIJNS5_1CILi64EEENS7_ILi128EEES9_EEENS_10bfloat16_tEfNS_4arch4Sm80ELb0ELb0ELb0ELb0ELb1ELb0ELb0ELb0ELi2ELi2ELi2ELi2ELb0EEENS1_21CollectiveEpilogueBwdISA_SB_SD_Li256ELb0ELb0ELi4EEENS1_19SingleTileSchedulerILb0ELb0ELb0ELi128EEEEEEEEEvNT_6ParamsE,"aw",@nobits
	.sectionflags	@""
	.align	16
	.zero		1024


//--------------------- .nv.shared._ZN7cutlass13device_kernelIN5flash19enable_sm80_to_sm89INS1_16FlashAttnBwdSm80INS1_25CollectiveMainloopBwdSm80ILi2ELi2EN4cute5tupleIJNS5_1CILi64EEENS7_ILi128EEES9_EEENS_10bfloat16_tEfNS_4arch4Sm80ELb0ELb0ELb0ELb0ELb0ELb0ELb0ELb0ELi2ELi2ELi2ELi2ELb0EEENS1_24CollectiveEpilogueBwdGQAISA_fSD_Li256ELb0ELb0EEENS1_19SingleTileSchedulerILb0ELb0ELb0ELi128EEEEEEEEEvNT_6ParamsE --------------------------
	.section	.nv.shared._ZN7cutlass13device_kernelIN5flash19enable_sm80_to_sm89INS1_16FlashAttnBwdSm80INS1_25CollectiveMainloopBwdSm80ILi2ELi2EN4cute5tupleIJNS5_1CILi64EEENS7_ILi128EEES9_EEENS_10bfloat16_tEfNS_4arch4Sm80ELb0ELb0ELb0ELb0ELb0ELb0ELb0ELb0ELi2ELi2ELi2ELi2ELb0EEENS1_24CollectiveEpilogueBwdGQAISA_fSD_Li256ELb0ELb0EEENS1_19SingleTileSchedulerILb0ELb0ELb0ELi128EEEEEEEEEvNT_6ParamsE,"aw",@nobits
	.sectionflags	@""
	.align	16
	.zero		1024


//--------------------- .nv.shared._ZN7cutlass13device_kernelIN5flash19enable_sm80_to_sm89INS1_16FlashAttnBwdSm80INS1_25CollectiveMainloopBwdSm80ILi2ELi2EN4cute5tupleIJNS5_1CILi64EEENS7_ILi128EEES9_EEENS_10bfloat16_tEfNS_4arch4Sm80ELb0ELb0ELb0ELb0ELb1ELb0ELb0ELb0ELi2ELi2ELi2ELi2ELb0EEENS1_24CollectiveEpilogueBwdGQAISA_fSD_Li256ELb0ELb1EEENS1_19SingleTileSchedulerILb0ELb0ELb0ELi128EEEEEEEEEvNT_6ParamsE --------------------------
	.section	.nv.shared._ZN7cutlass13device_kernelIN5flash19enable_sm80_to_sm89INS1_16FlashAttnBwdSm80INS1_25CollectiveMainloopBwdSm80ILi2ELi2EN4cute5tupleIJNS5_1CILi64EEENS7_ILi128EEES9_EEENS_10bfloat16_tEfNS_4arch4Sm80ELb0ELb0ELb0ELb0ELb1ELb0ELb0ELb0ELi2ELi2ELi2ELi2ELb0EEENS1_24CollectiveEpilogueBwdGQAISA_fSD_Li256ELb0ELb1EEENS1_19SingleTileSchedulerILb0ELb0ELb0ELi128EEEEEEEEEvNT_6ParamsE,"aw",@nobits
	.sectionflags	@""
	.align	16
	.zero		1024


//--------------------- .nv.shared._ZN7cutlass13device_kernelIN5flash19enable_sm80_to_sm89INS1_16FlashAttnBwdSm80INS1_25CollectiveMainloopBwdSm80ILi2ELi2EN4cute5tupleIJNS5_1CILi64EEENS7_ILi128EEES9_EEENS_10bfloat16_tEfNS_4arch4Sm80ELb0ELb0ELb0ELb1ELb0ELb0ELb0ELb0ELi2ELi2ELi2ELi2ELb0EEENS1_21CollectiveEpilogueBwdISA_SB_SD_Li256ELb1ELb0ELi4EEENS1_19SingleTileSchedulerILb1ELb0ELb0ELi128EEEEEEEEEvNT_6ParamsE --------------------------
	.section	.nv.shared._ZN7cutlass13device_kernelIN5flash19enable_sm80_to_sm89INS1_16FlashAttnBwdSm80INS1_25CollectiveMainloopBwdSm80ILi2ELi2EN4cute5tupleIJNS5_1CILi64EEENS7_ILi128EEES9_EEENS_10bfloat16_tEfNS_4arch4Sm80ELb0ELb0ELb0ELb1ELb0ELb0ELb0ELb0ELi2ELi2ELi2ELi2ELb0EEENS1_21CollectiveEpilogueBwdISA_SB_SD_Li256ELb1ELb0ELi4EEENS1_19SingleTileSchedulerILb1ELb0ELb0ELi128EEEEEEEEEvNT_6ParamsE,"aw",@nobits
	.sectionflags	@""
	.align	16
	.zero		1024


//--------------------- .nv.shared._ZN7cutlass13device_kernelIN5flash19enable_sm80_to_sm89INS1_16FlashAttnBwdSm80INS1_25CollectiveMainloopBwdSm80ILi2ELi2EN4cute5tupleIJNS5_1CILi64EEENS7_ILi128EEES9_EEENS_10bfloat16_tEfNS_4arch4Sm80ELb0ELb0ELb0ELb1ELb1ELb0ELb0ELb0ELi2ELi2ELi2ELi2ELb0EEENS1_21CollectiveEpilogueBwdISA_SB_SD_Li256ELb1ELb0ELi4EEENS1_19SingleTileSchedulerILb1ELb0ELb0ELi128EEEEEEEEEvNT_6ParamsE --------------------------
	.section	.nv.shared._ZN7cutlass13device_kernelIN5flash19enable_sm80_to_sm89INS1_16FlashAttnBwdSm80INS1_25CollectiveMainloopBwdSm80ILi2ELi2EN4cute5tupleIJNS5_1CILi64EEENS7_ILi128EEES9_EEENS_10bfloat16_tEfNS_4arch4Sm80ELb0ELb0ELb0ELb1ELb1ELb0ELb0ELb0ELi2ELi2ELi2ELi2ELb0EEENS1_21CollectiveEpilogueBwdISA_SB_SD_Li256ELb1ELb0ELi4EEENS1_19SingleTileSchedulerILb1ELb0ELb0ELi128EEEEEEEEEvNT_6ParamsE,"aw",@nobits
	.sectionflags	@""
	.align	16
	.zero		1024


//--------------------- .nv.shared._ZN7cutlass13device_kernelIN5flash19enable_sm80_to_sm89INS1_16FlashAttnBwdSm80INS1_25CollectiveMainloopBwdSm80ILi2ELi2EN4cute5tupleIJNS5_1CILi64EEENS7_ILi128EEES9_EEENS_10bfloat16_tEfNS_4arch4Sm80ELb0ELb0ELb0ELb1ELb0ELb0ELb0ELb0ELi2ELi2ELi2ELi2ELb0EEENS1_24CollectiveEpilogueBwdGQAISA_fSD_Li256ELb1ELb0EEENS1_19SingleTileSchedulerILb1ELb0ELb0ELi128EEEEEEEEEvNT_6ParamsE --------------------------
	.section	.nv.shared._ZN7cutlass13device_kernelIN5flash19enable_sm80_to_sm89INS1_16FlashAttnBwdSm80INS1_25CollectiveMainloopBwdSm80ILi2ELi2EN4cute5tupleIJNS5_1CILi64EEENS7_ILi128EEES9_EEENS_10bfloat16_tEfNS_4arch4Sm80ELb0ELb0ELb0ELb1ELb0ELb0ELb0ELb0ELi2ELi2ELi2ELi2ELb0EEENS1_24CollectiveEpilogueBwdGQAISA_fSD_Li256ELb1ELb0EEENS1_19SingleTileSchedulerILb1ELb0ELb0ELi128EEEEEEEEEvNT_6ParamsE,"aw",@nobits
	.sectionflags	@""
	.align	16
	.zero		1024


//--------------------- .nv.shared._ZN7cutlass13device_kernelIN5flash19enable_sm80_to_sm89INS1_16FlashAttnBwdSm80INS1_25CollectiveMainloopBwdSm80ILi2ELi2EN4cute5tupleIJNS5_1CILi64EEENS7_ILi128EEES9_EEENS_10bfloat16_tEfNS_4arch4Sm80ELb0ELb0ELb0ELb1ELb1ELb0ELb0ELb0ELi2ELi2ELi2ELi2ELb0EEENS1_24CollectiveEpilogueBwdGQAISA_fSD_Li256ELb1ELb1EEENS1_19SingleTileSchedulerILb1ELb0ELb0ELi128EEEEEEEEEvNT_6ParamsE --------------------------
	.section	.nv.shared._ZN7cutlass13device_kernelIN5flash19enable_sm80_to_sm89INS1_16FlashAttnBwdSm80INS1_25CollectiveMainloopBwdSm80ILi2ELi2EN4cute5tupleIJNS5_1CILi64EEENS7_ILi128EEES9_EEENS_10bfloat16_tEfNS_4arch4Sm80ELb0ELb0ELb0ELb1ELb1ELb0ELb0ELb0ELi2ELi2ELi2ELi2ELb0EEENS1_24CollectiveEpilogueBwdGQAISA_fSD_Li256ELb1ELb1EEENS1_19SingleTileSchedulerILb1ELb0ELb0ELi128EEEEEEEEEvNT_6ParamsE,"aw",@nobits
	.sectionflags	@""
	.align	16
	.zero		1024


//--------------------- .nv.shared._ZN7cutlass13device_kernelIN5flash19enable_sm80_to_sm89INS1_16FlashAttnBwdSm80INS1_25CollectiveMainloopBwdSm80ILi2ELi2EN4cute5tupleIJNS5_1CILi64EEENS7_ILi128EEES9_EEENS_10bfloat16_tEfNS_4arch4Sm80ELb0ELb1ELb0ELb0ELb0ELb0ELb0ELb0ELi2ELi2ELi2ELi2ELb0EEENS1_21CollectiveEpilogueBwdISA_SB_SD_Li256ELb0ELb0ELi4EEENS1_19SingleTileSchedulerILb0ELb0ELb0ELi128EEEEEEEEEvNT_6ParamsE --------------------------
	.section	.nv.shared._ZN7cutlass13device_kernelIN5flash19enable_sm80_to_sm89INS1_16FlashAttnBwdSm80INS1_25CollectiveMainloopBwdSm80ILi2ELi2EN4cute5tupleIJNS5_1CILi64EEENS7_ILi128EEES9_EEENS_10bfloat16_tEfNS_4arch4Sm80ELb0ELb1ELb0ELb0ELb0ELb0ELb0ELb0ELi2ELi2ELi2ELi2ELb0EEENS1_21CollectiveEpilogueBwdISA_SB_SD_Li256ELb0ELb0ELi4EEENS1_19SingleTileSchedulerILb0ELb0ELb0ELi128EEEEEEEEEvNT_6ParamsE,"aw",@nobits
	.sectionflags	@""
	.align	16
	.zero		1024


//--------------------- .nv.shared._ZN7cutlass13device_kernelIN5flash19enable_sm80_to_sm89INS1_16FlashAttnBwdSm80INS1_25CollectiveMainloopBwdSm80ILi2ELi2EN4cute5tupleIJNS5_1CILi64EEENS7_ILi128EEES9_EEENS_10bfloat16_tEfNS_4arch4Sm80ELb0ELb1ELb0ELb0ELb1ELb0ELb0ELb0ELi2ELi2ELi2ELi2ELb0EEENS1_21CollectiveEpilogueBwdISA_SB_SD_Li256ELb0ELb0ELi4EEENS1_19SingleTileSchedulerILb0ELb0ELb0ELi128EEEEEEEEEvNT_6ParamsE --------------------------
	.section	.nv.shared._ZN7cutlass13device_kernelIN5flash19enable_sm80_to_sm89INS1_16FlashAttnBwdSm80INS1_25CollectiveMainloopBwdSm80ILi2ELi2EN4cute5tupleIJNS5_1CILi64EEENS7_ILi128EEES9_EEENS_10bfloat16_tEfNS_4arch4Sm80ELb0ELb1ELb0ELb0ELb1ELb0ELb0ELb0ELi2ELi2ELi2ELi2ELb0EEENS1_21CollectiveEpilogueBwdISA_SB_SD_Li256ELb0ELb0ELi4EEENS1_19SingleTileSchedulerILb0ELb0ELb0ELi128EEEEEEEEEvNT_6ParamsE,"aw",@nobits
	.sectionflags	@""
	.align	16
	.zero		1024


//--------------------- .nv.shared._ZN7cutlass13device_kernelIN5flash19enable_sm80_to_sm89INS1_16FlashAttnBwdSm80INS1_25CollectiveMainloopBwdSm80ILi2ELi2EN4cute5tupleIJNS5_1CILi64EEENS7_ILi128EEES9_EEENS_10bfloat16_tEfNS_4arch4Sm80ELb0ELb1ELb0ELb0ELb0ELb0ELb0ELb0ELi2ELi2ELi2ELi2ELb0EEENS1_24CollectiveEpilogueBwdGQAISA_fSD_Li256ELb0ELb0EEENS1_19SingleTileSchedulerILb0ELb0ELb0ELi128EEEEEEEEEvNT_6ParamsE --------------------------
	.section	.nv.shared._ZN7cutlass13device_kernelIN5flash19enable_sm80_to_sm89INS1_16FlashAttnBwdSm80INS1_25CollectiveMainloopBwdSm80ILi2ELi2EN4cute5tupleIJNS5_1CILi64EEENS7_ILi128EEES9_EEENS_10bfloat16_tEfNS_4arch4Sm80ELb0ELb1ELb0ELb0ELb0ELb0ELb0ELb0ELi2ELi2ELi2ELi2ELb0EEENS1_24CollectiveEpilogueBwdGQAISA_fSD_Li256ELb0ELb0EEENS1_19SingleTileSchedulerILb0ELb0ELb0ELi128EEEEEEEEEvNT_6ParamsE,"aw",@nobits
	.sectionflags	@""
	.align	16
	.zero		1024


//--------------------- .nv.shared._ZN7cutlass13device_kernelIN5flash19enable_sm80_to_sm89INS1_16FlashAttnBwdSm80INS1_25CollectiveMainloopBwdSm80ILi2ELi2EN4cute5tupleIJNS5_1CILi64EEENS7_ILi128EEES9_EEENS_10bfloat16_tEfNS_4arch4Sm80ELb0ELb1ELb0ELb0ELb1ELb0ELb0ELb0ELi2ELi2ELi2ELi2ELb0EEENS1_24CollectiveEpilogueBwdGQAISA_fSD_Li256ELb0ELb1EEENS1_19SingleTileSchedulerILb0ELb0ELb0ELi128EEEEEEEEEvNT_6ParamsE --------------------------
	.section	.nv.shared._ZN7cutlass13device_kernelIN5flash19enable_sm80_to_sm89INS1_16FlashAttnBwdSm80INS1_25CollectiveMainloopBwdSm80ILi2ELi2EN4cute5tupleIJNS5_1CILi64EEENS7_ILi128EEES9_EEENS_10bfloat16_tEfNS_4arch4Sm80ELb0ELb1ELb0ELb0ELb1ELb0ELb0ELb0ELi2ELi2ELi2ELi2ELb0EEENS1_24CollectiveEpilogueBwdGQAISA_fSD_Li256ELb0ELb1EEENS1_19SingleTileSchedulerILb0ELb0ELb0ELi128EEEEEEEEEvNT_6ParamsE,"aw",@nobits
	.sectionflags	@""
	.align	16
	.zero		1024


//--------------------- .nv.shared._ZN7cutlass13device_kernelIN5flash19enable_sm80_to_sm89INS1_16FlashAttnBwdSm80INS1_25CollectiveMainloopBwdSm80ILi2ELi2EN4cute5tupleIJNS5_1CILi64EEENS7_ILi128EEES9_EEENS_10bfloat16_tEfNS_4arch4Sm80ELb0ELb1ELb0ELb1ELb0ELb0ELb0ELb0ELi2ELi2ELi2ELi2ELb0EEENS1_21CollectiveEpilogueBwdISA_SB_SD_Li256ELb1ELb0ELi4EEENS1_19SingleTileSchedulerILb1ELb0ELb0ELi128EEEEEEEEEvNT_6ParamsE --------------------------
	.section	.nv.shared._ZN7cutlass13device_kernelIN5flash19enable_sm80_to_sm89INS1_16FlashAttnBwdSm80INS1_25CollectiveMainloopBwdSm80ILi2ELi2EN4cute5tupleIJNS5_1CILi64EEENS7_ILi128EEES9_EEENS_10bfloat16_tEfNS_4arch4Sm80ELb0ELb1ELb0ELb1ELb0ELb0ELb0ELb0ELi2ELi2ELi2ELi2ELb0EEENS1_21CollectiveEpilogueBwdISA_SB_SD_Li256ELb1ELb0ELi4EEENS1_19SingleTileSchedulerILb1ELb0ELb0ELi128EEEEEEEEEvNT_6ParamsE,"aw",@nobits
	.sectionflags	@""
	.align	16
	.zero		1024


//--------------------- .nv.shared._ZN7cutlass13device_kernelIN5flash19enable_sm80_to_sm89INS1_16FlashAttnBwdSm80INS1_25CollectiveMainloopBwdSm80ILi2ELi2EN4cute5tupleIJNS5_1CILi64EEENS7_ILi128EEES9_EEENS_10bfloat16_tEfNS_4arch4Sm80ELb0ELb1ELb0ELb1ELb1ELb0ELb0ELb0ELi2ELi2ELi2ELi2ELb0EEENS1_21CollectiveEpilogueBwdISA_SB_SD_Li256ELb1ELb0ELi4EEENS1_19SingleTileSchedulerILb1ELb0ELb0ELi128EEEEEEEEEvNT_6ParamsE --------------------------
	.section	.nv.shared._ZN7cutlass13device_kernelIN5flash19enable_sm80_to_sm89INS1_16FlashAttnBwdSm80INS1_25CollectiveMainloopBwdSm80ILi2ELi2EN4cute5tupleIJNS5_1CILi64EEENS7_ILi128EEES9_EEENS_10bfloat16_tEfNS_4arch4Sm80ELb0ELb1ELb0ELb1ELb1ELb0ELb0ELb0ELi2ELi2ELi2ELi2ELb0EEENS1_21CollectiveEpilogueBwdISA_SB_SD_Li256ELb1ELb0ELi4EEENS1_19SingleTileSchedulerILb1ELb0ELb0ELi128EEEEEEEEEvNT_6ParamsE,"aw",@nobits
	.sectionflags	@""
	.align	16
	.zero		1024


//--------------------- .nv.shared._ZN7cutlass13device_kernelIN5flash19enable_sm80_to_sm89INS1_16FlashAttnBwdSm80INS1_25CollectiveMainloopBwdSm80ILi2ELi2EN4cute5tupleIJNS5_1CILi64EEENS7_ILi128EEES9_EEENS_10bfloat16_tEfNS_4arch4Sm80ELb0ELb1ELb0ELb1ELb0ELb0ELb0ELb0ELi2ELi2ELi2ELi2ELb0EEENS1_24CollectiveEpilogueBwdGQAISA_fSD_Li256ELb1ELb0EEENS1_19SingleTileSchedulerILb1ELb0ELb0ELi128EEEEEEEEEvNT_6ParamsE --------------------------
	.section	.nv.shared._ZN7cutlass13device_kernelIN5flash19enable_sm80_to_sm89INS1_16FlashAttnBwdSm80INS1_25CollectiveMainloopBwdSm80ILi2ELi2EN4cute5tupleIJNS5_1CILi64EEENS7_ILi128EEES9_EEENS_10bfloat16_tEfNS_4arch4Sm80ELb0ELb1ELb0ELb1ELb0ELb0ELb0ELb0ELi2ELi2ELi2ELi2ELb0EEENS1_24CollectiveEpilogueBwdGQAISA_fSD_Li256ELb1ELb0EEENS1_19SingleTileSchedulerILb1ELb0ELb0ELi128EEEEEEEEEvNT_6ParamsE,"aw",@nobits
	.sectionflags	@""
	.align	16
	.zero		1024


//--------------------- .nv.shared._ZN7cutlass13device_kernelIN5flash19enable_sm80_to_sm89INS1_16FlashAttnBwdSm80INS1_25CollectiveMainloopBwdSm80ILi2ELi2EN4cute5tupleIJNS5_1CILi64EEENS7_ILi128EEES9_EEENS_10bfloat16_tEfNS_4arch4Sm80ELb0ELb1ELb0ELb1ELb1ELb0ELb0ELb0ELi2ELi2ELi2ELi2ELb0EEENS1_24CollectiveEpilogueBwdGQAISA_fSD_Li256ELb1ELb1EEENS1_19SingleTileSchedulerILb1ELb0ELb0ELi128EEEEEEEEEvNT_6ParamsE --------------------------
	.section	.nv.shared._ZN7cutlass13device_kernelIN5flash19enable_sm80_to_sm89INS1_16FlashAttnBwdSm80INS1_25CollectiveMainloopBwdSm80ILi2ELi2EN4cute5tupleIJNS5_1CILi64EEENS7_ILi128EEES9_EEENS_10bfloat16_tEfNS_4arch4Sm80ELb0ELb1ELb0ELb1ELb1ELb0ELb0ELb0ELi2ELi2ELi2ELi2ELb0EEENS1_24CollectiveEpilogueBwdGQAISA_fSD_Li256ELb1ELb1EEENS1_19SingleTileSchedulerILb1ELb0ELb0ELi128EEEEEEEEEvNT_6ParamsE,"aw",@nobits
	.sectionflags	@""
	.align	16
	.zero		1024


//--------------------- .nv.shared._ZN7cutlass13device_kernelIN5flash19enable_sm80_to_sm89INS1_16FlashAttnBwdSm80INS1_25CollectiveMainloopBwdSm80ILi2ELi2EN4cute5tupleIJNS5_1CILi64EEENS7_ILi128EEES9_EEENS_10bfloat16_tEfNS_4arch4Sm80ELb1ELb0ELb0ELb0ELb0ELb0ELb0ELb0ELi2ELi2ELi2ELi2ELb0EEENS1_21CollectiveEpilogueBwdISA_SB_SD_Li256ELb0ELb0ELi4EEENS1_25SingleTileBwdLPTSchedulerILb0ELi128ELb0EEEEEEEEEvNT_6ParamsE --------------------------
	.section	.nv.shared._ZN7cutlass13device_kernelIN5flash19enable_sm80_to_sm89INS1_16FlashAttnBwdSm80INS1_25CollectiveMainloopBwdSm80ILi2ELi2EN4cute5tupleIJNS5_1CILi64EEENS7_ILi128EEES9_EEENS_10bfloat16_tEfNS_4arch4Sm80ELb1ELb0ELb0ELb0ELb0ELb0ELb0ELb0ELi2ELi2ELi2ELi2ELb0EEENS1_21CollectiveEpilogueBwdISA_SB_SD_Li256ELb0ELb0ELi4EEENS1_25SingleTileBwdLPTSchedulerILb0ELi128ELb0EEEEEEEEEvNT_6ParamsE,"aw",@nobits
	.sectionflags	@""
	.align	16
	.zero		1024


//--------------------- .nv.shared._ZN7cutlass13device_kernelIN5flash19enable_sm80_to_sm89INS1_16FlashAttnBwdSm80INS1_25CollectiveMainloopBwdSm80ILi2ELi2EN4cute5tupleIJNS5_1CILi64EEENS7_ILi128EEES9_EEENS_10bfloat16_tEfNS_4arch4Sm80ELb1ELb0ELb0ELb0ELb1ELb0ELb0ELb0ELi2ELi2ELi2ELi2ELb0EEENS1_21CollectiveEpilogueBwdISA_SB_SD_Li256ELb0ELb0ELi4EEENS1_25SingleTileBwdLPTSchedulerILb0ELi128ELb1EEEEEEEEEvNT_6ParamsE --------------------------
	.section	.nv.shared._ZN7cutlass13device_kernelIN5flash19enable_sm80_to_sm89INS1_16FlashAttnBwdSm80INS1_25CollectiveMainloopBwdSm80ILi2ELi2EN4cute5tupleIJNS5_1CILi64EEENS7_ILi128EEES9_EEENS_10bfloat16_tEfNS_4arch4Sm80ELb1ELb0ELb0ELb0ELb1ELb0ELb0ELb0ELi2ELi2ELi2ELi2ELb0EEENS1_21CollectiveEpilogueBwdISA_SB_SD_Li256ELb0ELb0ELi4EEENS1_25SingleTileBwdLPTSchedulerILb0ELi128ELb1EEEEEEEEEvNT_6ParamsE,"aw",@nobits
	.sectionflags	@""
	.align	16
	.zero		1024


//--------------------- .nv.shared._ZN7cutlass13device_kernelIN5flash19enable_sm80_to_sm89INS1_16FlashAttnBwdSm80INS1_25CollectiveMainloopBwdSm80ILi2ELi2EN4cute5tupleIJNS5_1CILi64EEENS7_ILi128EEES9_EEENS_10bfloat16_tEfNS_4arch4Sm80ELb1ELb0ELb0ELb0ELb0ELb0ELb0ELb0ELi2ELi2ELi2ELi2ELb0EEENS1_24CollectiveEpilogueBwdGQAISA_fSD_Li256ELb0ELb0EEENS1_25SingleTileBwdLPTSchedulerILb0ELi128ELb0EEEEEEEEEvNT_6ParamsE --------------------------
	.section	.nv.shared._ZN7cutlass13device_kernelIN5flash19enable_sm80_to_sm89INS1_16FlashAttnBwdSm80INS1_25CollectiveMainloopBwdSm80ILi2ELi2EN4cute5tupleIJNS5_1CILi64EEENS7_ILi128EEES9_EEENS_10bfloat16_tEfNS_4arch4Sm80ELb1ELb0ELb0ELb0ELb0ELb0ELb0ELb0ELi2ELi2ELi2ELi2ELb0EEENS1_24CollectiveEpilogueBwdGQAISA_fSD_Li256ELb0ELb0EEENS1_25SingleTileBwdLPTSchedulerILb0ELi128ELb0EEEEEEEEEvNT_6ParamsE,"aw",@nobits
	.sectionflags	@""
	.align	16
	.zero		1024


//--------------------- .nv.shared._ZN7cutlass13device_kernelIN5flash19enable_sm80_to_sm89INS1_16FlashAttnBwdSm80INS1_25CollectiveMainloopBwdSm80ILi2ELi2EN4cute5tupleIJNS5_1CILi64EEENS7_ILi128EEES9_EEENS_10bfloat16_tEfNS_4arch4Sm80ELb1ELb0ELb0ELb0ELb1ELb0ELb0ELb0ELi2ELi2ELi2ELi2ELb0EEENS1_24CollectiveEpilogueBwdGQAISA_fSD_Li256ELb0ELb1EEENS1_25SingleTileBwdLPTSchedulerILb0ELi128ELb1EEEEEEEEEvNT_6ParamsE --------------------------
	.section	.nv.shared._ZN7cutlass13device_kernelIN5flash19enable_sm80_to_sm89INS1_16FlashAttnBwdSm80INS1_25CollectiveMainloopBwdSm80ILi2ELi2EN4cute5tupleIJNS5_1CILi64EEENS7_ILi128EEES9_EEENS_10bfloat16_tEfNS_4arch4Sm80ELb1ELb0ELb0ELb0ELb1ELb0ELb0ELb0ELi2ELi2ELi2ELi2ELb0EEENS1_24CollectiveEpilogueBwdGQAISA_fSD_Li256ELb0ELb1EEENS1_25SingleTileBwdLPTSchedulerILb0ELi128ELb1EEEEEEEEEvNT_6ParamsE,"aw",@nobits
	.sectionflags	@""
	.align	16
	.zero		1024


//--------------------- .nv.shared._ZN7cutlass13device_kernelIN5flash22FlashAttnBwdPreprocessIN4cute5tupleIJNS3_1CILi64EEENS5_ILi128EEEEEENS_10bfloat16_tEfNS_4arch4Sm80ELb1ELb0EEEEEvNT_6ParamsE --------------------------
	.section	.nv.shared._ZN7cutlass13device_kernelIN5flash22FlashAttnBwdPreprocessIN4cute5tupleIJNS3_1CILi64EEENS5_ILi128EEEEEENS_10bfloat16_tEfNS_4arch4Sm80ELb1ELb0EEEEEvNT_6ParamsE,"aw",@nobits
	.sectionflags	@""
	.align	16
	.zero		1024


//--------------------- .nv.shared._ZN7cutlass13device_kernelIN5flash19enable_sm80_to_sm89INS1_16FlashAttnBwdSm80INS1_25CollectiveMainloopBwdSm80ILi2ELi2EN4cute5tupleIJNS5_1CILi64EEENS7_ILi128EEES9_EEENS_10bfloat16_tEfNS_4arch4Sm80ELb1ELb0ELb0ELb1ELb0ELb0ELb0ELb0ELi2ELi2ELi2ELi2ELb0EEENS1_21CollectiveEpilogueBwdISA_SB_SD_Li256ELb1ELb0ELi4EEENS1_25SingleTileBwdLPTSchedulerILb1ELi128ELb0EEEEEEEEEvNT_6ParamsE --------------------------
	.section	.nv.shared._ZN7cutlass13device_kernelIN5flash19enable_sm80_to_sm89INS1_16FlashAttnBwdSm80INS1_25CollectiveMainloopBwdSm80ILi2ELi2EN4cute5tupleIJNS5_1CILi64EEENS7_ILi128EEES9_EEENS_10bfloat16_tEfNS_4arch4Sm80ELb1ELb0ELb0ELb1ELb0ELb0ELb0ELb0ELi2ELi2ELi2ELi2ELb0EEENS1_21CollectiveEpilogueBwdISA_SB_SD_Li256ELb1ELb0ELi4EEENS1_25SingleTileBwdLPTSchedulerILb1ELi128ELb0EEEEEEEEEvNT_6ParamsE,"aw",@nobits
	.sectionflags	@""
	.align	16
	.zero		1024


//--------------------- .nv.shared._ZN7cutlass13device_kernelIN5flash19enable_sm80_to_sm89INS1_16FlashAttnBwdSm80INS1_25CollectiveMainloopBwdSm80ILi2ELi2EN4cute5tupleIJNS5_1CILi64EEENS7_ILi128EEES9_EEENS_10bfloat16_tEfNS_4arch4Sm80ELb1ELb0ELb0ELb1ELb1ELb0ELb0ELb0ELi2ELi2ELi2ELi2ELb0EEENS1_21CollectiveEpilogueBwdISA_SB_SD_Li256ELb1ELb0ELi4EEENS1_25SingleTileBwdLPTSchedulerILb1ELi128ELb1EEEEEEEEEvNT_6ParamsE --------------------------
	.section	.nv.shared._ZN7cutlass13device_kernelIN5flash19enable_sm80_to_sm89INS1_16FlashAttnBwdSm80INS1_25CollectiveMainloopBwdSm80ILi2ELi2EN4cute5tupleIJNS5_1CILi64EEENS7_ILi128EEES9_EEENS_10bfloat16_tEfNS_4arch4Sm80ELb1ELb0ELb0ELb1ELb1ELb0ELb0ELb0ELi2ELi2ELi2ELi2ELb0EEENS1_21CollectiveEpilogueBwdISA_SB_SD_Li256ELb1ELb0ELi4EEENS1_25SingleTileBwdLPTSchedulerILb1ELi128ELb1EEEEEEEEEvNT_6ParamsE,"aw",@nobits
	.sectionflags	@""
	.align	16
	.zero		1024


//--------------------- .nv.shared._ZN7cutlass13device_kernelIN5flash19enable_sm80_to_sm89INS1_16FlashAttnBwdSm80INS1_25CollectiveMainloopBwdSm80ILi2ELi2EN4cute5tupleIJNS5_1CILi64EEENS7_ILi128EEES9_EEENS_10bfloat16_tEfNS_4arch4Sm80ELb1ELb0ELb0ELb1ELb0ELb0ELb0ELb0ELi2ELi2ELi2ELi2ELb0EEENS1_24CollectiveEpilogueBwdGQAISA_fSD_Li256ELb1ELb0EEENS1_25SingleTileBwdLPTSchedulerILb1ELi128ELb0EEEEEEEEEvNT_6ParamsE --------------------------
	.section	.nv.shared._ZN7cutlass13device_kernelIN5flash19enable_sm80_to_sm89INS1_16FlashAttnBwdSm80INS1_25CollectiveMainloopBwdSm80ILi2ELi2EN4cute5tupleIJNS5_1CILi64EEENS7_ILi128EEES9_EEENS_10bfloat16_tEfNS_4arch4Sm80ELb1ELb0ELb0ELb1ELb0ELb0ELb0ELb0ELi2ELi2ELi2ELi2ELb0EEENS1_24CollectiveEpilogueBwdGQAISA_fSD_Li256ELb1ELb0EEENS1_25SingleTileBwdLPTSchedulerILb1ELi128ELb0EEEEEEEEEvNT_6ParamsE,"aw",@nobits
	.sectionflags	@""
	.align	16
	.zero		1024


//--------------------- .nv.shared._ZN7cutlass13device_kernelIN5flash32FlashAttnBwdPostprocessConvertdQIN4cute5tupleIJNS3_1CILi128EEES6_EEENS_10bfloat16_tEfNS_4arch4Sm80ELi256ENS3_8TiledMMAINS3_8MMA_AtomIJNS3_30SM80_16x8x16_F32BF16BF16F32_TNEEEENS3_6LayoutINS4_IJNS5_ILi2EEENS5_ILi4EEENS5_ILi1EEEEEENS4_IJSI_SG_NS5_ILi0EEEEEEEENS4_IJNS5_ILi32EEENS5_ILi64EEENS5_ILi16EEEEEEEELb0EEEEEvNT_6ParamsE --------------------------
	.section	.nv.shared._ZN7cutlass13device_kernelIN5flash32FlashAttnBwdPostprocessConvertdQIN4cute5tupleIJNS3_1CILi128EEES6_EEENS_10bfloat16_tEfNS_4arch4Sm80ELi256ENS3_8TiledMMAINS3_8MMA_AtomIJNS3_30SM80_16x8x16_F32BF16BF16F32_TNEEEENS3_6LayoutINS4_IJNS5_ILi2EEENS5_ILi4EEENS5_ILi1EEEEEENS4_IJSI_SG_NS5_ILi0EEEEEEEENS4_IJNS5_ILi32EEENS5_ILi64EEENS5_ILi16EEEEEEEELb0EEEEEvNT_6ParamsE,"aw",@nobits
	.sectionflags	@""
	.align	16
	.zero		1024


//--------------------- .nv.shared._ZN7cutlass13device_kernelIN5flash32FlashAttnBwdPostprocessConvertdQIN4cute5tupleIJNS3_1CILi64EEENS5_ILi128EEEEEENS_10bfloat16_tEfNS_4arch4Sm80ELi256ENS3_8TiledMMAINS3_8MMA_AtomIJNS3_30SM80_16x8x16_F32BF16BF16F32_TNEEEENS3_6LayoutINS4_IJNS5_ILi2EEENS5_ILi4EEENS5_ILi1EEEEEENS4_IJSJ_SH_NS5_ILi0EEEEEEEENS4_IJNS5_ILi32EEES6_NS5_ILi16EEEEEEEELb0EEEEEvNT_6ParamsE --------------------------
	.section	.nv.shared._ZN7cutlass13device_kernelIN5flash32FlashAttnBwdPostprocessConvertdQIN4cute5tupleIJNS3_1CILi64EEENS5_ILi128EEEEEENS_10bfloat16_tEfNS_4arch4Sm80ELi256ENS3_8TiledMMAINS3_8MMA_AtomIJNS3_30SM80_16x8x16_F32BF16BF16F32_TNEEEENS3_6LayoutINS4_IJNS5_ILi2EEENS5_ILi4EEENS5_ILi1EEEEEENS4_IJSJ_SH_NS5_ILi0EEEEEEEENS4_IJNS5_ILi32EEES6_NS5_ILi16EEEEEEEELb0EEEEEvNT_6ParamsE,"aw",@nobits
	.sectionflags	@""
	.align	16
	.zero		1024


//--------------------- .nv.shared._ZN7cutlass13device_kernelIN5flash19enable_sm80_to_sm89INS1_16FlashAttnBwdSm80INS1_25CollectiveMainloopBwdSm80ILi2ELi2EN4cute5tupleIJNS5_1CILi64EEENS7_ILi128EEES9_EEENS_10bfloat16_tEfNS_4arch4Sm80ELb1ELb0ELb0ELb1ELb1ELb0ELb0ELb0ELi2ELi2ELi2ELi2ELb0EEENS1_24CollectiveEpilogueBwdGQAISA_fSD_Li256ELb1ELb1EEENS1_25SingleTileBwdLPTSchedulerILb1ELi128ELb1EEEEEEEEEvNT_6ParamsE --------------------------
	.section	.nv.shared._ZN7cutlass13device_kernelIN5flash19enable_sm80_to_sm89INS1_16FlashAttnBwdSm80INS1_25CollectiveMainloopBwdSm80ILi2ELi2EN4cute5tupleIJNS5_1CILi64EEENS7_ILi128EEES9_EEENS_10bfloat16_tEfNS_4arch4Sm80ELb1ELb0ELb0ELb1ELb1ELb0ELb0ELb0ELi2ELi2ELi2ELi2ELb0EEENS1_24CollectiveEpilogueBwdGQAISA_fSD_Li256ELb1ELb1EEENS1_25SingleTileBwdLPTSchedulerILb1ELi128ELb1EEEEEEEEEvNT_6ParamsE,"aw",@nobits
	.sectionflags	@""
	.align	16
	.zero		1024


//--------------------- .nv.shared._ZN7cutlass13device_kernelIN5flash22FlashAttnBwdPreprocessIN4cute5tupleIJNS3_1CILi64EEENS5_ILi128EEEEEENS_10bfloat16_tEfNS_4arch4Sm80ELb1ELb1EEEEEvNT_6ParamsE --------------------------
	.section	.nv.shared._ZN7cutlass13device_kernelIN5flash22FlashAttnBwdPreprocessIN4cute5tupleIJNS3_1CILi64EEENS5_ILi128EEEEEENS_10bfloat16_tEfNS_4arch4Sm80ELb1ELb1EEEEEvNT_6ParamsE,"aw",@nobits
	.sectionflags	@""
	.align	16
	.zero		1024


//--------------------- .nv.constant0._ZN7cutlass13device_kernelIN5flash19enable_sm80_to_sm89INS1_16FlashAttnBwdSm80INS1_25CollectiveMainloopBwdSm80ILi2ELi1EN4cute5tupleIJNS5_1CILi64EEENS7_ILi96EEENS7_ILi128EEEEEENS_10bfloat16_tEfNS_4arch4Sm80ELb0ELb0ELb0ELb0ELb0ELb0ELb0ELb0ELi2ELi2ELi2ELi2ELb1EEENS1_21CollectiveEpilogueBwdISB_SC_SE_Li256ELb0ELb0ELi4EEENS1_19SingleTileSchedulerILb0ELb0ELb0ELi96EEEEEEEEEvNT_6ParamsE --------------------------
	.section	.nv.constant0._ZN7cutlass13device_kernelIN5flash19enable_sm80_to_sm89INS1_16FlashAttnBwdSm80INS1_25CollectiveMainloopBwdSm80ILi2ELi1EN4cute5tupleIJNS5_1CILi64EEENS7_ILi96EEENS7_ILi128EEEEEENS_10bfloat16_tEfNS_4arch4Sm80ELb0ELb0ELb0ELb0ELb0ELb0ELb0ELb0ELi2ELi2ELi2ELi2ELb1EEENS1_21CollectiveEpilogueBwdISB_SC_SE_Li256ELb0ELb0ELi4EEENS1_19SingleTileSchedulerILb0ELb0ELb0ELi96EEEEEEEEEvNT_6ParamsE,"a",@progbits
	.sectionflags	@""
	.align	4
.nv.constant0._ZN7cutlass13device_kernelIN5flash19enable_sm80_to_sm89INS1_16FlashAttnBwdSm80INS1_25CollectiveMainloopBwdSm80ILi2ELi1EN4cute5tupleIJNS5_1CILi64EEENS7_ILi96EEENS7_ILi128EEEEEENS_10bfloat16_tEfNS_4arch4Sm80ELb0ELb0ELb0ELb0ELb0ELb0ELb0ELb0ELi2ELi2ELi2ELi2ELb1EEENS1_21CollectiveEpilogueBwdISB_SC_SE_Li256ELb0ELb0ELi4EEENS1_19SingleTileSchedulerILb0ELb0ELb0ELi96EEEEEEEEEvNT_6ParamsE:
	.zero		1152


//--------------------- .nv.constant0._ZN7cutlass13device_kernelIN5flash19enable_sm80_to_sm89INS1_16FlashAttnBwdSm80INS1_25CollectiveMainloopBwdSm80ILi2ELi1EN4cute5tupleIJNS5_1CILi64EEENS7_ILi96EEENS7_ILi128EEEEEENS_10bfloat16_tEfNS_4arch4Sm80ELb0ELb0ELb0ELb0ELb1ELb0ELb0ELb0ELi2ELi2ELi2ELi2ELb1EEENS1_21CollectiveEpilogueBwdISB_SC_SE_Li256ELb0ELb0ELi4EEENS1_19SingleTileSchedulerILb0ELb0ELb0ELi96EEEEEEEEEvNT_6ParamsE --------------------------
	.section	.nv.constant0._ZN7cutlass13device_kernelIN5flash19enable_sm80_to_sm89INS1_16FlashAttnBwdSm80INS1_25CollectiveMainloopBwdSm80ILi2ELi1EN4cute5tupleIJNS5_1CILi64EEENS7_ILi96EEENS7_ILi128EEEEEENS_10bfloat16_tEfNS_4arch4Sm80ELb0ELb0ELb0ELb0ELb1ELb0ELb0ELb0ELi2ELi2ELi2ELi2ELb1EEENS1_21CollectiveEpilogueBwdISB_SC_SE_Li256ELb0ELb0ELi4EEENS1_19SingleTileSchedulerILb0ELb0ELb0ELi96EEEEEEEEEvNT_6ParamsE,"a",@progbits
	.sectionflags	@""
	.align	4
.nv.constant0._ZN7cutlass13device_kernelIN5flash19enable_sm80_to_sm89INS1_16FlashAttnBwdSm80INS1_25CollectiveMainloopBwdSm80ILi2ELi1EN4cute5tupleIJNS5_1CILi64EEENS7_ILi96EEENS7_ILi128EEEEEENS_10bfloat16_tEfNS_4arch4Sm80ELb0ELb0ELb0ELb0ELb1ELb0ELb0ELb0ELi2ELi2ELi2ELi2ELb1EEENS1_21CollectiveEpilogueBwdISB_SC_SE_Li256ELb0ELb0ELi4EEENS1_19SingleTileSchedulerILb0ELb0ELb0ELi96EEEEEEEEEvNT_6ParamsE:
	.zero		1152


//--------------------- .nv.constant0._ZN7cutlass13device_kernelIN5flash19enable_sm80_to_sm89INS1_16FlashAttnBwdSm80INS1_25CollectiveMainloopBwdSm80ILi2ELi1EN4cute5tupleIJNS5_1CILi64EEENS7_ILi96EEENS7_ILi128EEEEEENS_10bfloat16_tEfNS_4arch4Sm80ELb0ELb0ELb0ELb0ELb0ELb0ELb0ELb0ELi2ELi2ELi2ELi2ELb1EEENS1_24CollectiveEpilogueBwdGQAISB_fSE_Li256ELb0ELb0EEENS1_19SingleTileSchedulerILb0ELb0ELb0ELi96EEEEEEEEEvNT_6ParamsE --------------------------
	.section	.nv.constant0._ZN7cutlass13device_kernelIN5flash19enable_sm80_to_sm89INS1_16FlashAttnBwdSm80INS1_25CollectiveMainloopBwdSm80ILi2ELi1EN4cute5tupleIJNS5_1CILi64EEENS7_ILi96EEENS7_ILi128EEEEEENS_10bfloat16_tEfNS_4arch4Sm80ELb0ELb0ELb0ELb0ELb0ELb0ELb0ELb0ELi2ELi2ELi2ELi2ELb1EEENS1_24CollectiveEpilogueBwdGQAISB_fSE_Li256ELb0ELb0EEENS1_19SingleTileSchedulerILb0ELb0ELb0ELi96EEEEEEEEEvNT_6ParamsE,"a",@progbits
	.sectionflags	@""
	.align	4
.nv.constant0._ZN7cutlass13device_kernelIN5flash19enable_sm80_to_sm89INS1_16FlashAttnBwdSm80INS1_25CollectiveMainloopBwdSm80ILi2ELi1EN4cute5tupleIJNS5_1CILi64EEENS7_ILi96EEENS7_ILi128EEEEEENS_10bfloat16_tEfNS_4arch4Sm80ELb0ELb0ELb0ELb0ELb0ELb0ELb0ELb0ELi2ELi2ELi2ELi2ELb1EEENS1_24CollectiveEpilogueBwdGQAISB_fSE_Li256ELb0ELb0EEENS1_19SingleTileSchedulerILb0ELb0ELb0ELi96EEEEEEEEEvNT_6ParamsE:
	.zero		1160


//--------------------- .nv.constant0._ZN7cutlass13device_kernelIN5flash19enable_sm80_to_sm89INS1_16FlashAttnBwdSm80INS1_25CollectiveMainloopBwdSm80ILi2ELi1EN4cute5tupleIJNS5_1CILi64EEENS7_ILi96EEENS7_ILi128EEEEEENS_10bfloat16_tEfNS_4arch4Sm80ELb0ELb0ELb0ELb0ELb1ELb0ELb0ELb0ELi2ELi2ELi2ELi2ELb1EEENS1_24CollectiveEpilogueBwdGQAISB_fSE_Li256ELb0ELb1EEENS1_19SingleTileSchedulerILb0ELb0ELb0ELi96EEEEEEEEEvNT_6ParamsE --------------------------
	.section	.nv.constant0._ZN7cutlass13device_kernelIN5flash19enable_sm80_to_sm89INS1_16FlashAttnBwdSm80INS1_25CollectiveMainloopBwdSm80ILi2ELi1EN4cute5tupleIJNS5_1CILi64EEENS7_ILi96EEENS7_ILi128EEEEEENS_10bfloat16_tEfNS_4arch4Sm80ELb0ELb0ELb0ELb0ELb1ELb0ELb0ELb0ELi2ELi2ELi2ELi2ELb1EEENS1_24CollectiveEpilogueBwdGQAISB_fSE_Li256ELb0ELb1EEENS1_19SingleTileSchedulerILb0ELb0ELb0ELi96EEEEEEEEEvNT_6ParamsE,"a",@progbits
	.sectionflags	@""
	.align	4
.nv.constant0._ZN7cutlass13device_kernelIN5flash19enable_sm80_to_sm89INS1_16FlashAttnBwdSm80INS1_25CollectiveMainloopBwdSm80ILi2ELi1EN4cute5tupleIJNS5_1CILi64EEENS7_ILi96EEENS7_ILi128EEEEEENS_10bfloat16_tEfNS_4arch4Sm80ELb0ELb0ELb0ELb0ELb1ELb0ELb0ELb0ELi2ELi2ELi2ELi2ELb1EEENS1_24CollectiveEpilogueBwdGQAISB_fSE_Li256ELb0ELb1EEENS1_19SingleTileSchedulerILb0ELb0ELb0ELi96EEEEEEEEEvNT_6ParamsE:
	.zero		1160


//--------------------- .nv.constant0._ZN7cutlass13device_kernelIN5flash19enable_sm80_to_sm89INS1_16FlashAttnBwdSm80INS1_25CollectiveMainloopBwdSm80ILi2ELi1EN4cute5tupleIJNS5_1CILi64EEENS7_ILi96EEENS7_ILi128EEEEEENS_10bfloat16_tEfNS_4arch4Sm80ELb0ELb0ELb0ELb1ELb0ELb0ELb0ELb0ELi2ELi2ELi2ELi2ELb1EEENS1_21CollectiveEpilogueBwdISB_SC_SE_Li256ELb1ELb0ELi4EEENS1_19SingleTileSchedulerILb1ELb0ELb0ELi96EEEEEEEEEvNT_6ParamsE --------------------------
	.section	.nv.constant0._ZN7cutlass13device_kernelIN5flash19enable_sm80_to_sm89INS1_16FlashAttnBwdSm80INS1_25CollectiveMainloopBwdSm80ILi2ELi1EN4cute5tupleIJNS5_1CILi64EEENS7_ILi96EEENS7_ILi128EEEEEENS_10bfloat16_tEfNS_4arch4Sm80ELb0ELb0ELb0ELb1ELb0ELb0ELb0ELb0ELi2ELi2ELi2ELi2ELb1EEENS1_21CollectiveEpilogueBwdISB_SC_SE_Li256ELb1ELb0ELi4EEENS1_19SingleTileSchedulerILb1ELb0ELb0ELi96EEEEEEEEEvNT_6ParamsE,"a",@progbits
	.sectionflags	@""
	.align	4
.nv.constant0._ZN7cutlass13device_kernelIN5flash19enable_sm80_to_sm89INS1_16FlashAttnBwdSm80INS1_25CollectiveMainloopBwdSm80ILi2ELi1EN4cute5tupleIJNS5_1CILi64EEENS7_ILi96EEENS7_ILi128EEEEEENS_10bfloat16_tEfNS_4arch4Sm80ELb0ELb0ELb0ELb1ELb0ELb0ELb0ELb0ELi2ELi2ELi2ELi2ELb1EEENS1_21CollectiveEpilogueBwdISB_SC_SE_Li256ELb1ELb0ELi4EEENS1_19SingleTileSchedulerILb1ELb0ELb0ELi96EEEEEEEEEvNT_6ParamsE:
	.zero		1152


//--------------------- .nv.constant0._ZN7cutlass13device_kernelIN5flash19enable_sm80_to_sm89INS1_16FlashAttnBwdSm80INS1_25CollectiveMainloopBwdSm80ILi2ELi1EN4cute5tupleIJNS5_1CILi64EEENS7_ILi96EEENS7_ILi128EEEEEENS_10bfloat16_tEfNS_4arch4Sm80ELb0ELb0ELb0ELb1ELb1ELb0ELb0ELb0ELi2ELi2ELi2ELi2ELb1EEENS1_21CollectiveEpilogueBwdISB_SC_SE_Li256ELb1ELb0ELi4EEENS1_19SingleTileSchedulerILb1ELb0ELb0ELi96EEEEEEEEEvNT_6ParamsE --------------------------
	.section	.nv.constant0._ZN7cutlass13device_kernelIN5flash19enable_sm80_to_sm89INS1_16FlashAttnBwdSm80INS1_25CollectiveMainloopBwdSm80ILi2ELi1EN4cute5tupleIJNS5_1CILi64EEENS7_ILi96EEENS7_ILi128EEEEEENS_10bfloat16_tEfNS_4arch4Sm80ELb0ELb0ELb0ELb1ELb1ELb0ELb0ELb0ELi2ELi2ELi2ELi2ELb1EEENS1_21CollectiveEpilogueBwdISB_SC_SE_Li256ELb1ELb0ELi4EEENS1_19SingleTileSchedulerILb1ELb0ELb0ELi96EEEEEEEEEvNT_6ParamsE,"a",@progbits
	.sectionflags	@""
	.align	4
.nv.constant0._ZN7cutlass13device_kernelIN5flash19enable_sm80_to_sm89INS1_16FlashAttnBwdSm80INS1_25CollectiveMainloopBwdSm80ILi2ELi1EN4cute5tupleIJNS5_1CILi64EEENS7_ILi96EEENS7_ILi128EEEEEENS_10bfloat16_tEfNS_4arch4Sm80ELb0ELb0ELb0ELb1ELb1ELb0ELb0ELb0ELi2ELi2ELi2ELi2ELb1EEENS1_21CollectiveEpilogueBwdISB_SC_SE_Li256ELb1ELb0ELi4EEENS1_19SingleTileSchedulerILb1ELb0ELb0ELi96EEEEEEEEEvNT_6ParamsE:
	.zero		1152


//--------------------- .nv.constant0._ZN7cutlass13device_kernelIN5flash19enable_sm80_to_sm89INS1_16FlashAttnBwdSm80INS1_25CollectiveMainloopBwdSm80ILi2ELi1EN4cute5tupleIJNS5_1CILi64EEENS7_ILi96EEENS7_ILi128EEEEEENS_10bfloat16_tEfNS_4arch4Sm80ELb0ELb0ELb0ELb1ELb0ELb0ELb0ELb0ELi2ELi2ELi2ELi2ELb1EEENS1_24CollectiveEpilogueBwdGQAISB_fSE_Li256ELb1ELb0EEENS1_19SingleTileSchedulerILb1ELb0ELb0ELi96EEEEEEEEEvNT_6ParamsE --------------------------
	.section	.nv.constant0._ZN7cutlass13device_kernelIN5flash19enable_sm80_to_sm89INS1_16FlashAttnBwdSm80INS1_25CollectiveMainloopBwdSm80ILi2ELi1EN4cute5tupleIJNS5_1CILi64EEENS7_ILi96EEENS7_ILi128EEEEEENS_10bfloat16_tEfNS_4arch4Sm80ELb0ELb0ELb0ELb1ELb0ELb0ELb0ELb0ELi2ELi2ELi2ELi2ELb1EEENS1_24CollectiveEpilogueBwdGQAISB_fSE_Li256ELb1ELb0EEENS1_19SingleTileSchedulerILb1ELb0ELb0ELi96EEEEEEEEEvNT_6ParamsE,"a",@progbits
	.sectionflags	@""
	.align	4
.nv.constant0._ZN7cutlass13device_kernelIN5flash19enable_sm80_to_sm89INS1_16FlashAttnBwdSm80INS1_25CollectiveMainloopBwdSm80ILi2ELi1EN4cute5tupleIJNS5_1CILi64EEENS7_ILi96EEENS7_ILi128EEEEEENS_10bfloat16_tEfNS_4arch4Sm80ELb0ELb0ELb0ELb1ELb0ELb0ELb0ELb0ELi2ELi2ELi2ELi2ELb1EEENS1_24CollectiveEpilogueBwdGQAISB_fSE_Li256ELb1ELb0EEENS1_19SingleTileSchedulerILb1ELb0ELb0ELi96EEEEEEEEEvNT_6ParamsE:
	.zero		1160


//--------------------- .nv.constant0._ZN7cutlass13device_kernelIN5flash19enable_sm80_to_sm89INS1_16FlashAttnBwdSm80INS1_25CollectiveMainloopBwdSm80ILi2ELi1EN4cute5tupleIJNS5_1CILi64EEENS7_ILi96EEENS7_ILi128EEEEEENS_10bfloat16_tEfNS_4arch4Sm80ELb0ELb0ELb0ELb1ELb1ELb0ELb0ELb0ELi2ELi2ELi2ELi2ELb1EEENS1_24CollectiveEpilogueBwdGQAISB_fSE_Li256ELb1ELb1EEENS1_19SingleTileSchedulerILb1ELb0ELb0ELi96EEEEEEEEEvNT_6ParamsE --------------------------
	.section	.nv.constant0._ZN7cutlass13device_kernelIN5flash19enable_sm80_to_sm89INS1_16FlashAttnBwdSm80INS1_25CollectiveMainloopBwdSm80ILi2ELi1EN4cute5tupleIJNS5_1CILi64EEENS7_ILi96EEENS7_ILi128EEEEEENS_10bfloat16_tEfNS_4arch4Sm80ELb0ELb0ELb0ELb1ELb1ELb0ELb0ELb0ELi2ELi2ELi2ELi2ELb1EEENS1_24CollectiveEpilogueBwdGQAISB_fSE_Li256ELb1ELb1EEENS1_19SingleTileSchedulerILb1ELb0ELb0ELi96EEEEEEEEEvNT_6ParamsE,"a",@progbits
	.sectionflags	@""
	.align	4
.nv.constant0._ZN7cutlass13device_kernelIN5flash19enable_sm80_to_sm89INS1_16FlashAttnBwdSm80INS1_25CollectiveMainloopBwdSm80ILi2ELi1EN4cute5tupleIJNS5_1CILi64EEENS7_ILi96EEENS7_ILi128EEEEEENS_10bfloat16_tEfNS_4arch4Sm80ELb0ELb0ELb0ELb1ELb1ELb0ELb0ELb0ELi2ELi2ELi2ELi2ELb1EEENS1_24CollectiveEpilogueBwdGQAISB_fSE_Li256ELb1ELb1EEENS1_19SingleTileSchedulerILb1ELb0ELb0ELi96EEEEEEEEEvNT_6ParamsE:
	.zero		1160


//--------------------- .nv.constant0._ZN7cutlass13device_kernelIN5flash19enable_sm80_to_sm89INS1_16FlashAttnBwdSm80INS1_25CollectiveMainloopBwdSm80ILi2ELi1EN4cute5tupleIJNS5_1CILi64EEENS7_ILi96EEENS7_ILi128EEEEEENS_10bfloat16_tEfNS_4arch4Sm80ELb0ELb1ELb0ELb0ELb0ELb0ELb0ELb0ELi2ELi2ELi2ELi2ELb1EEENS1_21CollectiveEpilogueBwdISB_SC_SE_Li256ELb0ELb0ELi4EEENS1_19SingleTileSchedulerILb0ELb0ELb0ELi96EEEEEEEEEvNT_6ParamsE --------------------------
	.section	.nv.constant0._ZN7cutlass13device_kernelIN5flash19enable_sm80_to_sm89INS1_16FlashAttnBwdSm80INS1_25CollectiveMainloopBwdSm80ILi2ELi1EN4cute5tupleIJNS5_1CILi64EEENS7_ILi96EEENS7_ILi128EEEEEENS_10bfloat16_tEfNS_4arch4Sm80ELb0ELb1ELb0ELb0ELb0ELb0ELb0ELb0ELi2ELi2ELi2ELi2ELb1EEENS1_21CollectiveEpilogueBwdISB_SC_SE_Li256ELb0ELb0ELi4EEENS1_19SingleTileSchedulerILb0ELb0ELb0ELi96EEEEEEEEEvNT_6ParamsE,"a",@progbits
	.sectionflags	@""
	.align	4
.nv.constant0._ZN7cutlass13device_kernelIN5flash19enable_sm80_to_sm89INS1_16FlashAttnBwdSm80INS1_25CollectiveMainloopBwdSm80ILi2ELi1EN4cute5tupleIJNS5_1CILi64EEENS7_ILi96EEENS7_ILi128EEEEEENS_10bfloat16_tEfNS_4arch4Sm80ELb0ELb1ELb0ELb0ELb0ELb0ELb0ELb0ELi2ELi2ELi2ELi2ELb1EEENS1_21CollectiveEpilogueBwdISB_SC_SE_Li256ELb0ELb0ELi4EEENS1_19SingleTileSchedulerILb0ELb0ELb0ELi96EEEEEEEEEvNT_6ParamsE:
	.zero		1152


//--------------------- .nv.constant0._ZN7cutlass13device_kernelIN5flash19enable_sm80_to_sm89INS1_16FlashAttnBwdSm80INS1_25CollectiveMainloopBwdSm80ILi2ELi1EN4cute5tupleIJNS5_1CILi64EEENS7_ILi96EEENS7_ILi128EEEEEENS_10bfloat16_tEfNS_4arch4Sm80ELb0ELb1ELb0ELb0ELb1ELb0ELb0ELb0ELi2ELi2ELi2ELi2ELb1EEENS1_21CollectiveEpilogueBwdISB_SC_SE_Li256ELb0ELb0ELi4EEENS1_19SingleTileSchedulerILb0ELb0ELb0ELi96EEEEEEEEEvNT_6ParamsE --------------------------
	.section	.nv.constant0._ZN7cutlass13device_kernelIN5flash19enable_sm80_to_sm89INS1_16FlashAttnBwdSm80INS1_25CollectiveMainloopBwdSm80ILi2ELi1EN4cute5tupleIJNS5_1CILi64EEENS7_ILi96EEENS7_ILi128EEEEEENS_10bfloat16_tEfNS_4arch4Sm80ELb0ELb1ELb0ELb0ELb1ELb0ELb0ELb0ELi2ELi2ELi2ELi2ELb1EEENS1_21CollectiveEpilogueBwdISB_SC_SE_Li256ELb0ELb0ELi4EEENS1_19SingleTileSchedulerILb0ELb0ELb0ELi96EEEEEEEEEvNT_6ParamsE,"a",@progbits
	.sectionflags	@""
	.align	4
.nv.constant0._ZN7cutlass13device_kernelIN5flash19enable_sm80_to_sm89INS1_16FlashAttnBwdSm80INS1_25CollectiveMainloopBwdSm80ILi2ELi1EN4cute5tupleIJNS5_1CILi64EEENS7_ILi96EEENS7_ILi128EEEEEENS_10bfloat16_tEfNS_4arch4Sm80ELb0ELb1ELb0ELb0ELb1ELb0ELb0ELb0ELi2ELi2ELi2ELi2ELb1EEENS1_21CollectiveEpilogueBwdISB_SC_SE_Li256ELb0ELb0ELi4EEENS1_19SingleTileSchedulerILb0ELb0ELb0ELi96EEEEEEEEEvNT_6ParamsE:
	.zero		1152


//--------------------- .nv.constant0._ZN7cutlass13device_kernelIN5flash19enable_sm80_to_sm89INS1_16FlashAttnBwdSm80INS1_25CollectiveMainloopBwdSm80ILi2ELi1EN4cute5tupleIJNS5_1CILi64EEENS7_ILi96EEENS7_ILi128EEEEEENS_10bfloat16_tEfNS_4arch4Sm80ELb0ELb1ELb0ELb0ELb0ELb0ELb0ELb0ELi2ELi2ELi2ELi2ELb1EEENS1_24CollectiveEpilogueBwdGQAISB_fSE_Li256ELb0ELb0EEENS1_19SingleTileSchedulerILb0ELb0ELb0ELi96EEEEEEEEEvNT_6ParamsE --------------------------
	.section	.nv.constant0._ZN7cutlass13device_kernelIN5flash19enable_sm80_to_sm89INS1_16FlashAttnBwdSm80INS1_25CollectiveMainloopBwdSm80ILi2ELi1EN4cute5tupleIJNS5_1CILi64EEENS7_ILi96EEENS7_ILi128EEEEEENS_10bfloat16_tEfNS_4arch4Sm80ELb0ELb1ELb0ELb0ELb0ELb0ELb0ELb0ELi2ELi2ELi2ELi2ELb1EEENS1_24CollectiveEpilogueBwdGQAISB_fSE_Li256ELb0ELb0EEENS1_19SingleTileSchedulerILb0ELb0ELb0ELi96EEEEEEEEEvNT_6ParamsE,"a",@progbits
	.sectionflags	@""
	.align	4
.nv.constant0._ZN7cutlass13device_kernelIN5flash19enable_sm80_to_sm89INS1_16FlashAttnBwdSm80INS1_25CollectiveMainloopBwdSm80ILi2ELi1EN4cute5tupleIJNS5_1CILi64EEENS7_ILi96EEENS7_ILi128EEEEEENS_10bfloat16_tEfNS_4arch4Sm80ELb0ELb1ELb0ELb0ELb0ELb0ELb0ELb0ELi2ELi2ELi2ELi2ELb1EEENS1_24CollectiveEpilogueBwdGQAISB_fSE_Li256ELb0ELb0EEENS1_19SingleTileSchedulerILb0ELb0ELb0ELi96EEEEEEEEEvNT_6ParamsE:
	.zero		1160


//--------------------- .nv.constant0._ZN7cutlass13device_kernelIN5flash19enable_sm80_to_sm89INS1_16FlashAttnBwdSm80INS1_25CollectiveMainloopBwdSm80ILi2ELi1EN4cute5tupleIJNS5_1CILi64EEENS7_ILi96EEENS7_ILi128EEEEEENS_10bfloat16_tEfNS_4arch4Sm80ELb0ELb1ELb0ELb0ELb1ELb0ELb0ELb0ELi2ELi2ELi2ELi2ELb1EEENS1_24CollectiveEpilogueBwdGQAISB_fSE_Li256ELb0ELb1EEENS1_19SingleTileSchedulerILb0ELb0ELb0ELi96EEEEEEEEEvNT_6ParamsE --------------------------
	.section	.nv.constant0._ZN7cutlass13device_kernelIN5flash19enable_sm80_to_sm89INS1_16FlashAttnBwdSm80INS1_25CollectiveMainloopBwdSm80ILi2ELi1EN4cute5tupleIJNS5_1CILi64EEENS7_ILi96EEENS7_ILi128EEEEEENS_10bfloat16_tEfNS_4arch4Sm80ELb0ELb1ELb0ELb0ELb1ELb0ELb0ELb0ELi2ELi2ELi2ELi2ELb1EEENS1_24CollectiveEpilogueBwdGQAISB_fSE_Li256ELb0ELb1EEENS1_19SingleTileSchedulerILb0ELb0ELb0ELi96EEEEEEEEEvNT_6ParamsE,"a",@progbits
	.sectionflags	@""
	.align	4
.nv.constant0._ZN7cutlass13device_kernelIN5flash19enable_sm80_to_sm89INS1_16FlashAttnBwdSm80INS1_25CollectiveMainloopBwdSm80ILi2ELi1EN4cute5tupleIJNS5_1CILi64EEENS7_ILi96EEENS7_ILi128EEEEEENS_10bfloat16_tEfNS_4arch4Sm80ELb0ELb1ELb0ELb0ELb1ELb0ELb0ELb0ELi2ELi2ELi2ELi2ELb1EEENS1_24CollectiveEpilogueBwdGQAISB_fSE_Li256ELb0ELb1EEENS1_19SingleTileSchedulerILb0ELb0ELb0ELi96EEEEEEEEEvNT_6ParamsE:
	.zero		1160


//--------------------- .nv.constant0._ZN7cutlass13device_kernelIN5flash19enable_sm80_to_sm89INS1_16FlashAttnBwdSm80INS1_25CollectiveMainloopBwdSm80ILi2ELi1EN4cute5tupleIJNS5_1CILi64EEENS7_ILi96EEENS7_ILi128EEEEEENS_10bfloat16_tEfNS_4arch4Sm80ELb0ELb1ELb0ELb1ELb0ELb0ELb0ELb0ELi2ELi2ELi2ELi2ELb1EEENS1_21CollectiveEpilogueBwdISB_SC_SE_Li256ELb1ELb0ELi4EEENS1_19SingleTileSchedulerILb1ELb0ELb0ELi96EEEEEEEEEvNT_6ParamsE --------------------------
	.section	.nv.constant0._ZN7cutlass13device_kernelIN5flash19enable_sm80_to_sm89INS1_16FlashAttnBwdSm80INS1_25CollectiveMainloopBwdSm80ILi2ELi1EN4cute5tupleIJNS5_1CILi64EEENS7_ILi96EEENS7_ILi128EEEEEENS_10bfloat16_tEfNS_4arch4Sm80ELb0ELb1ELb0ELb1ELb0ELb0ELb0ELb0ELi2ELi2ELi2ELi2ELb1EEENS1_21CollectiveEpilogueBwdISB_SC_SE_Li256ELb1ELb0ELi4EEENS1_19SingleTileSchedulerILb1ELb0ELb0ELi96EEEEEEEEEvNT_6ParamsE,"a",@progbits
	.sectionflags	@""
	.align	4
.nv.constant0._ZN7cutlass13device_kernelIN5flash19enable_sm80_to_sm89INS1_16FlashAttnBwdSm80INS1_25CollectiveMainloopBwdSm80ILi2ELi1EN4cute5tupleIJNS5_1CILi64EEENS7_ILi96EEENS7_ILi128EEEEEENS_10bfloat16_tEfNS_4arch4Sm80ELb0ELb1ELb0ELb1ELb0ELb0ELb0ELb0ELi2ELi2ELi2ELi2ELb1EEENS1_21CollectiveEpilogueBwdISB_SC_SE_Li256ELb1ELb0ELi4EEENS1_19SingleTileSchedulerILb1ELb0ELb0ELi96EEEEEEEEEvNT_6ParamsE:
	.zero		1152


//--------------------- .nv.constant0._ZN7cutlass13device_kernelIN5flash19enable_sm80_to_sm89INS1_16FlashAttnBwdSm80INS1_25CollectiveMainloopBwdSm80ILi2ELi1EN4cute5tupleIJNS5_1CILi64EEENS7_ILi96EEENS7_ILi128EEEEEENS_10bfloat16_tEfNS_4arch4Sm80ELb0ELb1ELb0ELb1ELb1ELb0ELb0ELb0ELi2ELi2ELi2ELi2ELb1EEENS1_21CollectiveEpilogueBwdISB_SC_SE_Li256ELb1ELb0ELi4EEENS1_19SingleTileSchedulerILb1ELb0ELb0ELi96EEEEEEEEEvNT_6ParamsE --------------------------
	.section	.nv.constant0._ZN7cutlass13device_kernelIN5flash19enable_sm80_to_sm89INS1_16FlashAttnBwdSm80INS1_25CollectiveMainloopBwdSm80ILi2ELi1EN4cute5tupleIJNS5_1CILi64EEENS7_ILi96EEENS7_ILi128EEEEEENS_10bfloat16_tEfNS_4arch4Sm80ELb0ELb1ELb0ELb1ELb1ELb0ELb0ELb0ELi2ELi2ELi2ELi2ELb1EEENS1_21CollectiveEpilogueBwdISB_SC_SE_Li256ELb1ELb0ELi4EEENS1_19SingleTileSchedulerILb1ELb0ELb0ELi96EEEEEEEEEvNT_6ParamsE,"a",@progbits
	.sectionflags	@""
	.align	4
.nv.constant0._ZN7cutlass13device_kernelIN5flash19enable_sm80_to_sm89INS1_16FlashAttnBwdSm80INS1_25CollectiveMainloopBwdSm80ILi2ELi1EN4cute5tupleIJNS5_1CILi64EEENS7_ILi96EEENS7_ILi128EEEEEENS_10bfloat16_tEfNS_4arch4Sm80ELb0ELb1ELb0ELb1ELb1ELb0ELb0ELb0ELi2ELi2ELi2ELi2ELb1EEENS1_21CollectiveEpilogueBwdISB_SC_SE_Li256ELb1ELb0ELi4EEENS1_19SingleTileSchedulerILb1ELb0ELb0ELi96EEEEEEEEEvNT_6ParamsE:
	.zero		1152


//--------------------- .nv.constant0._ZN7cutlass13device_kernelIN5flash19enable_sm80_to_sm89INS1_16FlashAttnBwdSm80INS1_25CollectiveMainloopBwdSm80ILi2ELi1EN4cute5tupleIJNS5_1CILi64EEENS7_ILi96EEENS7_ILi128EEEEEENS_10bfloat16_tEfNS_4arch4Sm80ELb0ELb1ELb0ELb1ELb0ELb0ELb0ELb0ELi2ELi2ELi2ELi2ELb1EEENS1_24CollectiveEpilogueBwdGQAISB_fSE_Li256ELb1ELb0EEENS1_19SingleTileSchedulerILb1ELb0ELb0ELi96EEEEEEEEEvNT_6ParamsE --------------------------
	.section	.nv.constant0._ZN7cutlass13device_kernelIN5flash19enable_sm80_to_sm89INS1_16FlashAttnBwdSm80INS1_25CollectiveMainloopBwdSm80ILi2ELi1EN4cute5tupleIJNS5_1CILi64EEENS7_ILi96EEENS7_ILi128EEEEEENS_10bfloat16_tEfNS_4arch4Sm80ELb0ELb1ELb0ELb1ELb0ELb0ELb0ELb0ELi2ELi2ELi2ELi2ELb1EEENS1_24CollectiveEpilogueBwdGQAISB_fSE_Li256ELb1ELb0EEENS1_19SingleTileSchedulerILb1ELb0ELb0ELi96EEEEEEEEEvNT_6ParamsE,"a",@progbits
	.sectionflags	@""
	.align	4
.nv.constant0._ZN7cutlass13device_kernelIN5flash19enable_sm80_to_sm89INS1_16FlashAttnBwdSm80INS1_25CollectiveMainloopBwdSm80ILi2ELi1EN4cute5tupleIJNS5_1CILi64EEENS7_ILi96EEENS7_ILi128EEEEEENS_10bfloat16_tEfNS_4arch4Sm80ELb0ELb1ELb0ELb1ELb0ELb0ELb0ELb0ELi2ELi2ELi2ELi2ELb1EEENS1_24CollectiveEpilogueBwdGQAISB_fSE_Li256ELb1ELb0EEENS1_19SingleTileSchedulerILb1ELb0ELb0ELi96EEEEEEEEEvNT_6ParamsE:
	.zero		1160


//--------------------- .nv.constant0._ZN7cutlass13device_kernelIN5flash19enable_sm80_to_sm89INS1_16FlashAttnBwdSm80INS1_25CollectiveMainloopBwdSm80ILi2ELi1EN4cute5tupleIJNS5_1CILi64EEENS7_ILi96EEENS7_ILi128EEEEEENS_10bfloat16_tEfNS_4arch4Sm80ELb0ELb1ELb0ELb1ELb1ELb0ELb0ELb0ELi2ELi2ELi2ELi2ELb1EEENS1_24CollectiveEpilogueBwdGQAISB_fSE_Li256ELb1ELb1EEENS1_19SingleTileSchedulerILb1ELb0ELb0ELi96EEEEEEEEEvNT_6ParamsE --------------------------
	.section	.nv.constant0._ZN7cutlass13device_kernelIN5flash19enable_sm80_to_sm89INS1_16FlashAttnBwdSm80INS1_25CollectiveMainloopBwdSm80ILi2ELi1EN4cute5tupleIJNS5_1CILi64EEENS7_ILi96EEENS7_ILi128EEEEEENS_10bfloat16_tEfNS_4arch4Sm80ELb0ELb1ELb0ELb1ELb1ELb0ELb0ELb0ELi2ELi2ELi2ELi2ELb1EEENS1_24CollectiveEpilogueBwdGQAISB_fSE_Li256ELb1ELb1EEENS1_19SingleTileSchedulerILb1ELb0ELb0ELi96EEEEEEEEEvNT_6ParamsE,"a",@progbits
	.sectionflags	@""
	.align	4
.nv.constant0._ZN7cutlass13device_kernelIN5flash19enable_sm80_to_sm89INS1_16FlashAttnBwdSm80INS1_25CollectiveMainloopBwdSm80ILi2ELi1EN4cute5tupleIJNS5_1CILi64EEENS7_ILi96EEENS7_ILi128EEEEEENS_10bfloat16_tEfNS_4arch4Sm80ELb0ELb1ELb0ELb1ELb1ELb0ELb0ELb0ELi2ELi2ELi2ELi2ELb1EEENS1_24CollectiveEpilogueBwdGQAISB_fSE_Li256ELb1ELb1EEENS1_19SingleTileSchedulerILb1ELb0ELb0ELi96EEEEEEEEEvNT_6ParamsE:
	.zero		1160


//--------------------- .nv.constant0._ZN7cutlass13device_kernelIN5flash19enable_sm80_to_sm89INS1_16FlashAttnBwdSm80INS1_25CollectiveMainloopBwdSm80ILi2ELi1EN4cute5tupleIJNS5_1CILi64EEENS7_ILi96EEENS7_ILi128EEEEEENS_10bfloat16_tEfNS_4arch4Sm80ELb1ELb0ELb0ELb0ELb0ELb0ELb0ELb0ELi2ELi2ELi2ELi2ELb1EEENS1_21CollectiveEpilogueBwdISB_SC_SE_Li256ELb0ELb0ELi4EEENS1_25SingleTileBwdLPTSchedulerILb0ELi96ELb0EEEEEEEEEvNT_6ParamsE --------------------------
	.section	.nv.constant0._ZN7cutlass13device_kernelIN5flash19enable_sm80_to_sm89INS1_16FlashAttnBwdSm80INS1_25CollectiveMainloopBwdSm80ILi2ELi1EN4cute5tupleIJNS5_1CILi64EEENS7_ILi96EEENS7_ILi128EEEEEENS_10bfloat16_tEfNS_4arch4Sm80ELb1ELb0ELb0ELb0ELb0ELb0ELb0ELb0ELi2ELi2ELi2ELi2ELb1EEENS1_21CollectiveEpilogueBwdISB_SC_SE_Li256ELb0ELb0ELi4EEENS1_25SingleTileBwdLPTSchedulerILb0ELi96ELb0EEEEEEEEEvNT_6ParamsE,"a",@progbits
	.sectionflags	@""
	.align	4
.nv.constant0._ZN7cutlass13device_kernelIN5flash19enable_sm80_to_sm89INS1_16FlashAttnBwdSm80INS1_25CollectiveMainloopBwdSm80ILi2ELi1EN4cute5tupleIJNS5_1CILi64EEENS7_ILi96EEENS7_ILi128EEEEEENS_10bfloat16_tEfNS_4arch4Sm80ELb1ELb0ELb0ELb0ELb0ELb0ELb0ELb0ELi2ELi2ELi2ELi2ELb1EEENS1_21CollectiveEpilogueBwdISB_SC_SE_Li256ELb0ELb0ELi4EEENS1_25SingleTileBwdLPTSchedulerILb0ELi96ELb0EEEEEEEEEvNT_6ParamsE:
	.zero		1176


//--------------------- .nv.constant0._ZN7cutlass13device_kernelIN5flash19enable_sm80_to_sm89INS1_16FlashAttnBwdSm80INS1_25CollectiveMainloopBwdSm80ILi2ELi1EN4cute5tupleIJNS5_1CILi64EEENS7_ILi96EEENS7_ILi128EEEEEENS_10bfloat16_tEfNS_4arch4Sm80ELb1ELb0ELb0ELb0ELb1ELb0ELb0ELb0ELi2ELi2ELi2ELi2ELb1EEENS1_21CollectiveEpilogueBwdISB_SC_SE_Li256ELb0ELb0ELi4EEENS1_25SingleTileBwdLPTSchedulerILb0ELi96ELb1EEEEEEEEEvNT_6ParamsE --------------------------
	.section	.nv.constant0._ZN7cutlass13device_kernelIN5flash19enable_sm80_to_sm89INS1_16FlashAttnBwdSm80INS1_25CollectiveMainloopBwdSm80ILi2ELi1EN4cute5tupleIJNS5_1CILi64EEENS7_ILi96EEENS7_ILi128EEEEEENS_10bfloat16_tEfNS_4arch4Sm80ELb1ELb0ELb0ELb0ELb1ELb0ELb0ELb0ELi2ELi2ELi2ELi2ELb1EEENS1_21CollectiveEpilogueBwdISB_SC_SE_Li256ELb0ELb0ELi4EEENS1_25SingleTileBwdLPTSchedulerILb0ELi96ELb1EEEEEEEEEvNT_6ParamsE,"a",@progbits
	.sectionflags	@""
	.align	4
.nv.constant0._ZN7cutlass13device_kernelIN5flash19enable_sm80_to_sm89INS1_16FlashAttnBwdSm80INS1_25CollectiveMainloopBwdSm80ILi2ELi1EN4cute5tupleIJNS5_1CILi64EEENS7_ILi96EEENS7_ILi128EEEEEENS_10bfloat16_tEfNS_4arch4Sm80ELb1ELb0ELb0ELb0ELb1ELb0ELb0ELb0ELi2ELi2ELi2ELi2ELb1EEENS1_21CollectiveEpilogueBwdISB_SC_SE_Li256ELb0ELb0ELi4EEENS1_25SingleTileBwdLPTSchedulerILb0ELi96ELb1EEEEEEEEEvNT_6ParamsE:
	.zero		1176


//--------------------- .nv.constant0._ZN7cutlass13device_kernelIN5flash19enable_sm80_to_sm89INS1_16FlashAttnBwdSm80INS1_25CollectiveMainloopBwdSm80ILi2ELi1EN4cute5tupleIJNS5_1CILi64EEENS7_ILi96EEENS7_ILi128EEEEEENS_10bfloat16_tEfNS_4arch4Sm80ELb1ELb0ELb0ELb0ELb0ELb0ELb0ELb0ELi2ELi2ELi2ELi2ELb1EEENS1_24CollectiveEpilogueBwdGQAISB_fSE_Li256ELb0ELb0EEENS1_25SingleTileBwdLPTSchedulerILb0ELi96ELb0EEEEEEEEEvNT_6ParamsE --------------------------
	.section	.nv.constant0._ZN7cutlass13device_kernelIN5flash19enable_sm80_to_sm89INS1_16FlashAttnBwdSm80INS1_25CollectiveMainloopBwdSm80ILi2ELi1EN4cute5tupleIJNS5_1CILi64EEENS7_ILi96EEENS7_ILi128EEEEEENS_10bfloat16_tEfNS_4arch4Sm80ELb1ELb0ELb0ELb0ELb0ELb0ELb0ELb0ELi2ELi2ELi2ELi2ELb1EEENS1_24CollectiveEpilogueBwdGQAISB_fSE_Li256ELb0ELb0EEENS1_25SingleTileBwdLPTSchedulerILb0ELi96ELb0EEEEEEEEEvNT_6ParamsE,"a",@progbits
	.sectionflags	@""
	.align	4
.nv.constant0._ZN7cutlass13device_kernelIN5flash19enable_sm80_to_sm89INS1_16FlashAttnBwdSm80INS1_25CollectiveMainloopBwdSm80ILi2ELi1EN4cute5tupleIJNS5_1CILi64EEENS7_ILi96EEENS7_ILi128EEEEEENS_10bfloat16_tEfNS_4arch4Sm80ELb1ELb0ELb0ELb0ELb0ELb0ELb0ELb0ELi2ELi2ELi2ELi2ELb1EEENS1_24CollectiveEpilogueBwdGQAISB_fSE_Li256ELb0ELb0EEENS1_25SingleTileBwdLPTSchedulerILb0ELi96ELb0EEEEEEEEEvNT_6ParamsE:
	.zero		1184


//--------------------- .nv.constant0._ZN7cutlass13device_kernelIN5flash19enable_sm80_to_sm89INS1_16FlashAttnBwdSm80INS1_25CollectiveMainloopBwdSm80ILi2ELi1EN4cute5tupleIJNS5_1CILi64EEENS7_ILi96EEENS7_ILi128EEEEEENS_10bfloat16_tEfNS_4arch4Sm80ELb1ELb0ELb0ELb0ELb1ELb0ELb0ELb0ELi2ELi2ELi2ELi2ELb1EEENS1_24CollectiveEpilogueBwdGQAISB_fSE_Li256ELb0ELb1EEENS1_25SingleTileBwdLPTSchedulerILb0ELi96ELb1EEEEEEEEEvNT_6ParamsE --------------------------
	.section	.nv.constant0._ZN7cutlass13device_kernelIN5flash19enable_sm80_to_sm89INS1_16FlashAttnBwdSm80INS1_25CollectiveMainloopBwdSm80ILi2ELi1EN4cute5tupleIJNS5_1CILi64EEENS7_ILi96EEENS7_ILi128EEEEEENS_10bfloat16_tEfNS_4arch4Sm80ELb1ELb0ELb0ELb0ELb1ELb0ELb0ELb0ELi2ELi2ELi2ELi2ELb1EEENS1_24CollectiveEpilogueBwdGQAISB_fSE_Li256ELb0ELb1EEENS1_25SingleTileBwdLPTSchedulerILb0ELi96ELb1EEEEEEEEEvNT_6ParamsE,"a",@progbits
	.sectionflags	@""
	.align	4
.nv.constant0._ZN7cutlass13device_kernelIN5flash19enable_sm80_to_sm89INS1_16FlashAttnBwdSm80INS1_25CollectiveMainloopBwdSm80ILi2ELi1EN4cute5tupleIJNS5_1CILi64EEENS7_ILi96EEENS7_ILi128EEEEEENS_10bfloat16_tEfNS_4arch4Sm80ELb1ELb0ELb0ELb0ELb1ELb0ELb0ELb0ELi2ELi2ELi2ELi2ELb1EEENS1_24CollectiveEpilogueBwdGQAISB_fSE_Li256ELb0ELb1EEENS1_25SingleTileBwdLPTSchedulerILb0ELi96ELb1EEEEEEEEEvNT_6ParamsE:
	.zero		1184


//--------------------- .nv.constant0._ZN7cutlass13device_kernelIN5flash19enable_sm80_to_sm89INS1_16FlashAttnBwdSm80INS1_25CollectiveMainloopBwdSm80ILi2ELi1EN4cute5tupleIJNS5_1CILi64EEENS7_ILi96EEENS7_ILi128EEEEEENS_10bfloat16_tEfNS_4arch4Sm80ELb1ELb0ELb0ELb1ELb0ELb0ELb0ELb0ELi2ELi2ELi2ELi2ELb1EEENS1_21CollectiveEpilogueBwdISB_SC_SE_Li256ELb1ELb0ELi4EEENS1_25SingleTileBwdLPTSchedulerILb1ELi96ELb0EEEEEEEEEvNT_6ParamsE --------------------------
	.section	.nv.constant0._ZN7cutlass13device_kernelIN5flash19enable_sm80_to_sm89INS1_16FlashAttnBwdSm80INS1_25CollectiveMainloopBwdSm80ILi2ELi1EN4cute5tupleIJNS5_1CILi64EEENS7_ILi96EEENS7_ILi128EEEEEENS_10bfloat16_tEfNS_4arch4Sm80ELb1ELb0ELb0ELb1ELb0ELb0ELb0ELb0ELi2ELi2ELi2ELi2ELb1EEENS1_21CollectiveEpilogueBwdISB_SC_SE_Li256ELb1ELb0ELi4EEENS1_25SingleTileBwdLPTSchedulerILb1ELi96ELb0EEEEEEEEEvNT_6ParamsE,"a",@progbits
	.sectionflags	@""
	.align	4
.nv.constant0._ZN7cutlass13device_kernelIN5flash19enable_sm80_to_sm89INS1_16FlashAttnBwdSm80INS1_25CollectiveMainloopBwdSm80ILi2ELi1EN4cute5tupleIJNS5_1CILi64EEENS7_ILi96EEENS7_ILi128EEEEEENS_10bfloat16_tEfNS_4arch4Sm80ELb1ELb0ELb0ELb1ELb0ELb0ELb0ELb0ELi2ELi2ELi2ELi2ELb1EEENS1_21CollectiveEpilogueBwdISB_SC_SE_Li256ELb1ELb0ELi4EEENS1_25SingleTileBwdLPTSchedulerILb1ELi96ELb0EEEEEEEEEvNT_6ParamsE:
	.zero		1176


//--------------------- .nv.constant0._ZN7cutlass13device_kernelIN5flash19enable_sm80_to_sm89INS1_16FlashAttnBwdSm80INS1_25CollectiveMainloopBwdSm80ILi2ELi1EN4cute5tupleIJNS5_1CILi64EEENS7_ILi96EEENS7_ILi128EEEEEENS_10bfloat16_tEfNS_4arch4Sm80ELb1ELb0ELb0ELb1ELb1ELb0ELb0ELb0ELi2ELi2ELi2ELi2ELb1EEENS1_21CollectiveEpilogueBwdISB_SC_SE_Li256ELb1ELb0ELi4EEENS1_25SingleTileBwdLPTSchedulerILb1ELi96ELb1EEEEEEEEEvNT_6ParamsE --------------------------
	.section	.nv.constant0._ZN7cutlass13device_kernelIN5flash19enable_sm80_to_sm89INS1_16FlashAttnBwdSm80INS1_25CollectiveMainloopBwdSm80ILi2ELi1EN4cute5tupleIJNS5_1CILi64EEENS7_ILi96EEENS7_ILi128EEEEEENS_10bfloat16_tEfNS_4arch4Sm80ELb1ELb0ELb0ELb1ELb1ELb0ELb0ELb0ELi2ELi2ELi2ELi2ELb1EEENS1_21CollectiveEpilogueBwdISB_SC_SE_Li256ELb1ELb0ELi4EEENS1_25SingleTileBwdLPTSchedulerILb1ELi96ELb1EEEEEEEEEvNT_6ParamsE,"a",@progbits
	.sectionflags	@""
	.align	4
.nv.constant0._ZN7cutlass13device_kernelIN5flash19enable_sm80_to_sm89INS1_16FlashAttnBwdSm80INS1_25CollectiveMainloopBwdSm80ILi2ELi1EN4cute5tupleIJNS5_1CILi64EEENS7_ILi96EEENS7_ILi128EEEEEENS_10bfloat16_tEfNS_4arch4Sm80ELb1ELb0ELb0ELb1ELb1ELb0ELb0ELb0ELi2ELi2ELi2ELi2ELb1EEENS1_21CollectiveEpilogueBwdISB_SC_SE_Li256ELb1ELb0ELi4EEENS1_25SingleTileBwdLPTSchedulerILb1ELi96ELb1EEEEEEEEEvNT_6ParamsE:
	.zero		1176


//--------------------- .nv.constant0._ZN7cutlass13device_kernelIN5flash19enable_sm80_to_sm89INS1_16FlashAttnBwdSm80INS1_25CollectiveMainloopBwdSm80ILi2ELi1EN4cute5tupleIJNS5_1CILi64EEENS7_ILi96EEENS7_ILi128EEEEEENS_10bfloat16_tEfNS_4arch4Sm80ELb1ELb0ELb0ELb1ELb0ELb0ELb0ELb0ELi2ELi2ELi2ELi2ELb1EEENS1_24CollectiveEpilogueBwdGQAISB_fSE_Li256ELb1ELb0EEENS1_25SingleTileBwdLPTSchedulerILb1ELi96ELb0EEEEEEEEEvNT_6ParamsE --------------------------
	.section	.nv.constant0._ZN7cutlass13device_kernelIN5flash19enable_sm80_to_sm89INS1_16FlashAttnBwdSm80INS1_25CollectiveMainloopBwdSm80ILi2ELi1EN4cute5tupleIJNS5_1CILi64EEENS7_ILi96EEENS7_ILi128EEEEEENS_10bfloat16_tEfNS_4arch4Sm80ELb1ELb0ELb0ELb1ELb0ELb0ELb0ELb0ELi2ELi2ELi2ELi2ELb1EEENS1_24CollectiveEpilogueBwdGQAISB_fSE_Li256ELb1ELb0EEENS1_25SingleTileBwdLPTSchedulerILb1ELi96ELb0EEEEEEEEEvNT_6ParamsE,"a",@progbits
	.sectionflags	@""
	.align	4
.nv.constant0._ZN7cutlass13device_kernelIN5flash19enable_sm80_to_sm89INS1_16FlashAttnBwdSm80INS1_25CollectiveMainloopBwdSm80ILi2ELi1EN4cute5tupleIJNS5_1CILi64EEENS7_ILi96EEENS7_ILi128EEEEEENS_10bfloat16_tEfNS_4arch4Sm80ELb1ELb0ELb0ELb1ELb0ELb0ELb0ELb0ELi2ELi2ELi2ELi2ELb1EEENS1_24CollectiveEpilogueBwdGQAISB_fSE_Li256ELb1ELb0EEENS1_25SingleTileBwdLPTSchedulerILb1ELi96ELb0EEEEEEEEEvNT_6ParamsE:
	.zero		1184


//--------------------- .nv.constant0._ZN7cutlass13device_kernelIN5flash32FlashAttnBwdPostprocessConvertdQIN4cute5tupleIJNS3_1CILi96EEENS5_ILi128EEEEEENS_10bfloat16_tEfNS_4arch4Sm80ELi256ENS3_8TiledMMAINS3_8MMA_AtomIJNS3_30SM80_16x8x16_F32BF16BF16F32_TNEEEENS3_6LayoutINS4_IJNS5_ILi2EEENS5_ILi4EEENS5_ILi1EEEEEENS4_IJSJ_SH_NS5_ILi0EEEEEEEENS4_IJNS5_ILi32EEENS5_ILi64EEENS5_ILi16EEEEEEEELb0EEEEEvNT_6ParamsE --------------------------
	.section	.nv.constant0._ZN7cutlass13device_kernelIN5flash32FlashAttnBwdPostprocessConvertdQIN4cute5tupleIJNS3_1CILi96EEENS5_ILi128EEEEEENS_10bfloat16_tEfNS_4arch4Sm80ELi256ENS3_8TiledMMAINS3_8MMA_AtomIJNS3_30SM80_16x8x16_F32BF16BF16F32_TNEEEENS3_6LayoutINS4_IJNS5_ILi2EEENS5_ILi4EEENS5_ILi1EEEEEENS4_IJSJ_SH_NS5_ILi0EEEEEEEENS4_IJNS5_ILi32EEENS5_ILi64EEENS5_ILi16EEEEEEEELb0EEEEEvNT_6ParamsE,"a",@progbits
	.sectionflags	@""
	.align	4
.nv.constant0._ZN7cutlass13device_kernelIN5flash32FlashAttnBwdPostprocessConvertdQIN4cute5tupleIJNS3_1CILi96EEENS5_ILi128EEEEEENS_10bfloat16_tEfNS_4arch4Sm80ELi256ENS3_8TiledMMAINS3_8MMA_AtomIJNS3_30SM80_16x8x16_F32BF16BF16F32_TNEEEENS3_6LayoutINS4_IJNS5_ILi2EEENS5_ILi4EEENS5_ILi1EEEEEENS4_IJSJ_SH_NS5_ILi0EEEEEEEENS4_IJNS5_ILi32EEENS5_ILi64EEENS5_ILi16EEEEEEEELb0EEEEEvNT_6ParamsE:
	.zero		640


//--------------------- .nv.constant0._ZN7cutlass13device_kernelIN5flash19enable_sm80_to_sm89INS1_16FlashAttnBwdSm80INS1_25CollectiveMainloopBwdSm80ILi2ELi1EN4cute5tupleIJNS5_1CILi64EEENS7_ILi96EEENS7_ILi128EEEEEENS_10bfloat16_tEfNS_4arch4Sm80ELb1ELb0ELb0ELb1ELb1ELb0ELb0ELb0ELi2ELi2ELi2ELi2ELb1EEENS1_24CollectiveEpilogueBwdGQAISB_fSE_Li256ELb1ELb1EEENS1_25SingleTileBwdLPTSchedulerILb1ELi96ELb1EEEEEEEEEvNT_6ParamsE --------------------------
	.section	.nv.constant0._ZN7cutlass13device_kernelIN5flash19enable_sm80_to_sm89INS1_16FlashAttnBwdSm80INS1_25CollectiveMainloopBwdSm80ILi2ELi1EN4cute5tupleIJNS5_1CILi64EEENS7_ILi96EEENS7_ILi128EEEEEENS_10bfloat16_tEfNS_4arch4Sm80ELb1ELb0ELb0ELb1ELb1ELb0ELb0ELb0ELi2ELi2ELi2ELi2ELb1EEENS1_24CollectiveEpilogueBwdGQAISB_fSE_Li256ELb1ELb1EEENS1_25SingleTileBwdLPTSchedulerILb1ELi96ELb1EEEEEEEEEvNT_6ParamsE,"a",@progbits
	.sectionflags	@""
	.align	4
.nv.constant0._ZN7cutlass13device_kernelIN5flash19enable_sm80_to_sm89INS1_16FlashAttnBwdSm80INS1_25CollectiveMainloopBwdSm80ILi2ELi1EN4cute5tupleIJNS5_1CILi64EEENS7_ILi96EEENS7_ILi128EEEEEENS_10bfloat16_tEfNS_4arch4Sm80ELb1ELb0ELb0ELb1ELb1ELb0ELb0ELb0ELi2ELi2ELi2ELi2ELb1EEENS1_24CollectiveEpilogueBwdGQAISB_fSE_Li256ELb1ELb1EEENS1_25SingleTileBwdLPTSchedulerILb1ELi96ELb1EEEEEEEEEvNT_6ParamsE:
	.zero		1184


//--------------------- .nv.constant0._ZN7cutlass13device_kernelIN5flash19enable_sm80_to_sm89INS1_16FlashAttnBwdSm80INS1_25CollectiveMainloopBwdSm80ILi2ELi2EN4cute5tupleIJNS5_1CILi64EEENS7_ILi128EEES9_EEENS_10bfloat16_tEfNS_4arch4Sm80ELb0ELb0ELb0ELb0ELb0ELb0ELb0ELb0ELi2ELi2ELi2ELi2ELb0EEENS1_21CollectiveEpilogueBwdISA_SB_SD_Li256ELb0ELb0ELi4EEENS1_19SingleTileSchedulerILb0ELb0ELb0ELi128EEEEEEEEEvNT_6ParamsE --------------------------
	.section	.nv.constant0._ZN7cutlass13device_kernelIN5flash19enable_sm80_to_sm89INS1_16FlashAttnBwdSm80INS1_25CollectiveMainloopBwdSm80ILi2ELi2EN4cute5tupleIJNS5_1CILi64EEENS7_ILi128EEES9_EEENS_10bfloat16_tEfNS_4arch4Sm80ELb0ELb0ELb0ELb0ELb0ELb0ELb0ELb0ELi2ELi2ELi2ELi2ELb0EEENS1_21CollectiveEpilogueBwdISA_SB_SD_Li256ELb0ELb0ELi4EEENS1_19SingleTileSchedulerILb0ELb0ELb0ELi128EEEEEEEEEvNT_6ParamsE,"a",@progbits
	.sectionflags	@""
	.align	4
.nv.constant0._ZN7cutlass13device_kernelIN5flash19enable_sm80_to_sm89INS1_16FlashAttnBwdSm80INS1_25CollectiveMainloopBwdSm80ILi2ELi2EN4cute5tupleIJNS5_1CILi64EEENS7_ILi128EEES9_EEENS_10bfloat16_tEfNS_4arch4Sm80ELb0ELb0ELb0ELb0ELb0ELb0ELb0ELb0ELi2ELi2ELi2ELi2ELb0EEENS1_21CollectiveEpilogueBwdISA_SB_SD_Li256ELb0ELb0ELi4EEENS1_19SingleTileSchedulerILb0ELb0ELb0ELi128EEEEEEEEEvNT_6ParamsE:
	.zero		1152


//--------------------- .nv.constant0._ZN7cutlass13device_kernelIN5flash19enable_sm80_to_sm89INS1_16FlashAttnBwdSm80INS1_25CollectiveMainloopBwdSm80ILi2ELi2EN4cute5tupleIJNS5_1CILi64EEENS7_ILi128EEES9_EEENS_10bfloat16_tEfNS_4arch4Sm80ELb0ELb0ELb0ELb0ELb1ELb0ELb0ELb0ELi2ELi2ELi2ELi2ELb0EEENS1_21CollectiveEpilogueBwdISA_SB_SD_Li256ELb0ELb0ELi4EEENS1_19SingleTileSchedulerILb0ELb0ELb0ELi128EEEEEEEEEvNT_6ParamsE --------------------------
	.section	.nv.constant0._ZN7cutlass13device_kernelIN5flash19enable_sm80_to_sm89INS1_16FlashAttnBwdSm80INS1_25CollectiveMainloopBwdSm80ILi2ELi2EN4cute5tupleIJNS5_1CILi64EEENS7_ILi128EEES9_EEENS_10bfloat16_tEfNS_4arch4Sm80ELb0ELb0ELb0ELb0ELb1ELb0ELb0ELb0ELi2ELi2ELi2ELi2ELb0EEENS1_21CollectiveEpilogueBwdISA_SB_SD_Li256ELb0ELb0ELi4EEENS1_19SingleTileSchedulerILb0ELb0ELb0ELi128EEEEEEEEEvNT_6ParamsE,"a",@progbits
	.sectionflags	@""
	.align	4
.nv.constant0._ZN7cutlass13device_kernelIN5flash19enable_sm80_to_sm89INS1_16FlashAttnBwdSm80INS1_25CollectiveMainloopBwdSm80ILi2ELi2EN4cute5tupleIJNS5_1CILi64EEENS7_ILi128EEES9_EEENS_10bfloat16_tEfNS_4arch4Sm80ELb0ELb0ELb0ELb0ELb1ELb0ELb0ELb0ELi2ELi2ELi2ELi2ELb0EEENS1_21CollectiveEpilogueBwdISA_SB_SD_Li256ELb0ELb0ELi4EEENS1_19SingleTileSchedulerILb0ELb0ELb0ELi128EEEEEEEEEvNT_6ParamsE:
	.zero		1152


//--------------------- .nv.constant0._ZN7cutlass13device_kernelIN5flash19enable_sm80_to_sm89INS1_16FlashAttnBwdSm80INS1_25CollectiveMainloopBwdSm80ILi2ELi2EN4cute5tupleIJNS5_1CILi64EEENS7_ILi128EEES9_EEENS_10bfloat16_tEfNS_4arch4Sm80ELb0ELb0ELb0ELb0ELb0ELb0ELb0ELb0ELi2ELi2ELi2ELi2ELb0EEENS1_24CollectiveEpilogueBwdGQAISA_fSD_Li256ELb0ELb0EEENS1_19SingleTileSchedulerILb0ELb0ELb0ELi128EEEEEEEEEvNT_6ParamsE --------------------------
	.section	.nv.constant0._ZN7cutlass13device_kernelIN5flash19enable_sm80_to_sm89INS1_16FlashAttnBwdSm80INS1_25CollectiveMainloopBwdSm80ILi2ELi2EN4cute5tupleIJNS5_1CILi64EEENS7_ILi128EEES9_EEENS_10bfloat16_tEfNS_4arch4Sm80ELb0ELb0ELb0ELb0ELb0ELb0ELb0ELb0ELi2ELi2ELi2ELi2ELb0EEENS1_24CollectiveEpilogueBwdGQAISA_fSD_Li256ELb0ELb0EEENS1_19SingleTileSchedulerILb0ELb0ELb0ELi128EEEEEEEEEvNT_6ParamsE,"a",@progbits
	.sectionflags	@""
	.align	4
.nv.constant0._ZN7cutlass13device_kernelIN5flash19enable_sm80_to_sm89INS1_16FlashAttnBwdSm80INS1_25CollectiveMainloopBwdSm80ILi2ELi2EN4cute5tupleIJNS5_1CILi64EEENS7_ILi128EEES9_EEENS_10bfloat16_tEfNS_4arch4Sm80ELb0ELb0ELb0ELb0ELb0ELb0ELb0ELb0ELi2ELi2ELi2ELi2ELb0EEENS1_24CollectiveEpilogueBwdGQAISA_fSD_Li256ELb0ELb0EEENS1_19SingleTileSchedulerILb0ELb0ELb0ELi128EEEEEEEEEvNT_6ParamsE:
	.zero		1160


//--------------------- .nv.constant0._ZN7cutlass13device_kernelIN5flash19enable_sm80_to_sm89INS1_16FlashAttnBwdSm80INS1_25CollectiveMainloopBwdSm80ILi2ELi2EN4cute5tupleIJNS5_1CILi64EEENS7_ILi128EEES9_EEENS_10bfloat16_tEfNS_4arch4Sm80ELb0ELb0ELb0ELb0ELb1ELb0ELb0ELb0ELi2ELi2ELi2ELi2ELb0EEENS1_24CollectiveEpilogueBwdGQAISA_fSD_Li256ELb0ELb1EEENS1_19SingleTileSchedulerILb0ELb0ELb0ELi128EEEEEEEEEvNT_6ParamsE --------------------------
	.section	.nv.constant0._ZN7cutlass13device_kernelIN5flash19enable_sm80_to_sm89INS1_16FlashAttnBwdSm80INS1_25CollectiveMainloopBwdSm80ILi2ELi2EN4cute5tupleIJNS5_1CILi64EEENS7_ILi128EEES9_EEENS_10bfloat16_tEfNS_4arch4Sm80ELb0ELb0ELb0ELb0ELb1ELb0ELb0ELb0ELi2ELi2ELi2ELi2ELb0EEENS1_24CollectiveEpilogueBwdGQAISA_fSD_Li256ELb0ELb1EEENS1_19SingleTileSchedulerILb0ELb0ELb0ELi128EEEEEEEEEvNT_6ParamsE,"a",@progbits
	.sectionflags	@""
	.align	4
.nv.constant0._ZN7cutlass13device_kernelIN5flash19enable_sm80_to_sm89INS1_16FlashAttnBwdSm80INS1_25CollectiveMainloopBwdSm80ILi2ELi2EN4cute5tupleIJNS5_1CILi64EEENS7_ILi128EEES9_EEENS_10bfloat16_tEfNS_4arch4Sm80ELb0ELb0ELb0ELb0ELb1ELb0ELb0ELb0ELi2ELi2ELi2ELi2ELb0EEENS1_24CollectiveEpilogueBwdGQAISA_fSD_Li256ELb0ELb1EEENS1_19SingleTileSchedulerILb0ELb0ELb0ELi128EEEEEEEEEvNT_6ParamsE:
	.zero		1160


//--------------------- .nv.constant0._ZN7cutlass13device_kernelIN5flash19enable_sm80_to_sm89INS1_16FlashAttnBwdSm80INS1_25CollectiveMainloopBwdSm80ILi2ELi2EN4cute5tupleIJNS5_1CILi64EEENS7_ILi128EEES9_EEENS_10bfloat16_tEfNS_4arch4Sm80ELb0ELb0ELb0ELb1ELb0ELb0ELb0ELb0ELi2ELi2ELi2ELi2ELb0EEENS1_21CollectiveEpilogueBwdISA_SB_SD_Li256ELb1ELb0ELi4EEENS1_19SingleTileSchedulerILb1ELb0ELb0ELi128EEEEEEEEEvNT_6ParamsE --------------------------
	.section	.nv.constant0._ZN7cutlass13device_kernelIN5flash19enable_sm80_to_sm89INS1_16FlashAttnBwdSm80INS1_25CollectiveMainloopBwdSm80ILi2ELi2EN4cute5tupleIJNS5_1CILi64EEENS7_ILi128EEES9_EEENS_10bfloat16_tEfNS_4arch4Sm80ELb0ELb0ELb0ELb1ELb0ELb0ELb0ELb0ELi2ELi2ELi2ELi2ELb0EEENS1_21CollectiveEpilogueBwdISA_SB_SD_Li256ELb1ELb0ELi4EEENS1_19SingleTileSchedulerILb1ELb0ELb0ELi128EEEEEEEEEvNT_6ParamsE,"a",@progbits
	.sectionflags	@""
	.align	4
.nv.constant0._ZN7cutlass13device_kernelIN5flash19enable_sm80_to_sm89INS1_16FlashAttnBwdSm80INS1_25CollectiveMainloopBwdSm80ILi2ELi2EN4cute5tupleIJNS5_1CILi64EEENS7_ILi128EEES9_EEENS_10bfloat16_tEfNS_4arch4Sm80ELb0ELb0ELb0ELb1ELb0ELb0ELb0ELb0ELi2ELi2ELi2ELi2ELb0EEENS1_21CollectiveEpilogueBwdISA_SB_SD_Li256ELb1ELb0ELi4EEENS1_19SingleTileSchedulerILb1ELb0ELb0ELi128EEEEEEEEEvNT_6ParamsE:
	.zero		1152


//--------------------- .nv.constant0._ZN7cutlass13device_kernelIN5flash19enable_sm80_to_sm89INS1_16FlashAttnBwdSm80INS1_25CollectiveMainloopBwdSm80ILi2ELi2EN4cute5tupleIJNS5_1CILi64EEENS7_ILi128EEES9_EEENS_10bfloat16_tEfNS_4arch4Sm80ELb0ELb0ELb0ELb1ELb1ELb0ELb0ELb0ELi2ELi2ELi2ELi2ELb0EEENS1_21CollectiveEpilogueBwdISA_SB_SD_Li256ELb1ELb0ELi4EEENS1_19SingleTileSchedulerILb1ELb0ELb0ELi128EEEEEEEEEvNT_6ParamsE --------------------------
	.section	.nv.constant0._ZN7cutlass13device_kernelIN5flash19enable_sm80_to_sm89INS1_16FlashAttnBwdSm80INS1_25CollectiveMainloopBwdSm80ILi2ELi2EN4cute5tupleIJNS5_1CILi64EEENS7_ILi128EEES9_EEENS_10bfloat16_tEfNS_4arch4Sm80ELb0ELb0ELb0ELb1ELb1ELb0ELb0ELb0ELi2ELi2ELi2ELi2ELb0EEENS1_21CollectiveEpilogueBwdISA_SB_SD_Li256ELb1ELb0ELi4EEENS1_19SingleTileSchedulerILb1ELb0ELb0ELi128EEEEEEEEEvNT_6ParamsE,"a",@progbits
	.sectionflags	@""
	.align	4
.nv.constant0._ZN7cutlass13device_kernelIN5flash19enable_sm80_to_sm89INS1_16FlashAttnBwdSm80INS1_25CollectiveMainloopBwdSm80ILi2ELi2EN4cute5tupleIJNS5_1CILi64EEENS7_ILi128EEES9_EEENS_10bfloat16_tEfNS_4arch4Sm80ELb0ELb0ELb0ELb1ELb1ELb0ELb0ELb0ELi2ELi2ELi2ELi2ELb0EEENS1_21CollectiveEpilogueBwdISA_SB_SD_Li256ELb1ELb0ELi4EEENS1_19SingleTileSchedulerILb1ELb0ELb0ELi128EEEEEEEEEvNT_6ParamsE:
	.zero		1152


//--------------------- .nv.constant0._ZN7cutlass13device_kernelIN5flash19enable_sm80_to_sm89INS1_16FlashAttnBwdSm80INS1_25CollectiveMainloopBwdSm80ILi2ELi2EN4cute5tupleIJNS5_1CILi64EEENS7_ILi128EEES9_EEENS_10bfloat16_tEfNS_4arch4Sm80ELb0ELb0ELb0ELb1ELb0ELb0ELb0ELb0ELi2ELi2ELi2ELi2ELb0EEENS1_24CollectiveEpilogueBwdGQAISA_fSD_Li256ELb1ELb0EEENS1_19SingleTileSchedulerILb1ELb0ELb0ELi128EEEEEEEEEvNT_6ParamsE --------------------------
	.section	.nv.constant0._ZN7cutlass13device_kernelIN5flash19enable_sm80_to_sm89INS1_16FlashAttnBwdSm80INS1_25CollectiveMainloopBwdSm80ILi2ELi2EN4cute5tupleIJNS5_1CILi64EEENS7_ILi128EEES9_EEENS_10bfloat16_tEfNS_4arch4Sm80ELb0ELb0ELb0ELb1ELb0ELb0ELb0ELb0ELi2ELi2ELi2ELi2ELb0EEENS1_24CollectiveEpilogueBwdGQAISA_fSD_Li256ELb1ELb0EEENS1_19SingleTileSchedulerILb1ELb0ELb0ELi128EEEEEEEEEvNT_6ParamsE,"a",@progbits
	.sectionflags	@""
	.align	4
.nv.constant0._ZN7cutlass13device_kernelIN5flash19enable_sm80_to_sm89INS1_16FlashAttnBwdSm80INS1_25CollectiveMainloopBwdSm80ILi2ELi2EN4cute5tupleIJNS5_1CILi64EEENS7_ILi128EEES9_EEENS_10bfloat16_tEfNS_4arch4Sm80ELb0ELb0ELb0ELb1ELb0ELb0ELb0ELb0ELi2ELi2ELi2ELi2ELb0EEENS1_24CollectiveEpilogueBwdGQAISA_fSD_Li256ELb1ELb0EEENS1_19SingleTileSchedulerILb1ELb0ELb0ELi128EEEEEEEEEvNT_6ParamsE:
	.zero		1160


//--------------------- .nv.constant0._ZN7cutlass13device_kernelIN5flash19enable_sm80_to_sm89INS1_16FlashAttnBwdSm80INS1_25CollectiveMainloopBwdSm80ILi2ELi2EN4cute5tupleIJNS5_1CILi64EEENS7_ILi128EEES9_EEENS_10bfloat16_tEfNS_4arch4Sm80ELb0ELb0ELb0ELb1ELb1ELb0ELb0ELb0ELi2ELi2ELi2ELi2ELb0EEENS1_24CollectiveEpilogueBwdGQAISA_fSD_Li256ELb1ELb1EEENS1_19SingleTileSchedulerILb1ELb0ELb0ELi128EEEEEEEEEvNT_6ParamsE --------------------------
	.section	.nv.constant0._ZN7cutlass13device_kernelIN5flash19enable_sm80_to_sm89INS1_16FlashAttnBwdSm80INS1_25CollectiveMainloopBwdSm80ILi2ELi2EN4cute5tupleIJNS5_1CILi64EEENS7_ILi128EEES9_EEENS_10bfloat16_tEfNS_4arch4Sm80ELb0ELb0ELb0ELb1ELb1ELb0ELb0ELb0ELi2ELi2ELi2ELi2ELb0EEENS1_24CollectiveEpilogueBwdGQAISA_fSD_Li256ELb1ELb1EEENS1_19SingleTileSchedulerILb1ELb0ELb0ELi128EEEEEEEEEvNT_6ParamsE,"a",@progbits
	.sectionflags	@""
	.align	4
.nv.constant0._ZN7cutlass13device_kernelIN5flash19enable_sm80_to_sm89INS1_16FlashAttnBwdSm80INS1_25CollectiveMainloopBwdSm80ILi2ELi2EN4cute5tupleIJNS5_1CILi64EEENS7_ILi128EEES9_EEENS_10bfloat16_tEfNS_4arch4Sm80ELb0ELb0ELb0ELb1ELb1ELb0ELb0ELb0ELi2ELi2ELi2ELi2ELb0EEENS1_24CollectiveEpilogueBwdGQAISA_fSD_Li256ELb1ELb1EEENS1_19SingleTileSchedulerILb1ELb0ELb0ELi128EEEEEEEEEvNT_6ParamsE:
	.zero		1160


//--------------------- .nv.constant0._ZN7cutlass13device_kernelIN5flash19enable_sm80_to_sm89INS1_16FlashAttnBwdSm80INS1_25CollectiveMainloopBwdSm80ILi2ELi2EN4cute5tupleIJNS5_1CILi64EEENS7_ILi128EEES9_EEENS_10bfloat16_tEfNS_4arch4Sm80ELb0ELb1ELb0ELb0ELb0ELb0ELb0ELb0ELi2ELi2ELi2ELi2ELb0EEENS1_21CollectiveEpilogueBwdISA_SB_SD_Li256ELb0ELb0ELi4EEENS1_19SingleTileSchedulerILb0ELb0ELb0ELi128EEEEEEEEEvNT_6ParamsE --------------------------
	.section	.nv.constant0._ZN7cutlass13device_kernelIN5flash19enable_sm80_to_sm89INS1_16FlashAttnBwdSm80INS1_25CollectiveMainloopBwdSm80ILi2ELi2EN4cute5tupleIJNS5_1CILi64EEENS7_ILi128EEES9_EEENS_10bfloat16_tEfNS_4arch4Sm80ELb0ELb1ELb0ELb0ELb0ELb0ELb0ELb0ELi2ELi2ELi2ELi2ELb0EEENS1_21CollectiveEpilogueBwdISA_SB_SD_Li256ELb0ELb0ELi4EEENS1_19SingleTileSchedulerILb0ELb0ELb0ELi128EEEEEEEEEvNT_6ParamsE,"a",@progbits
	.sectionflags	@""
	.align	4
.nv.constant0._ZN7cutlass13device_kernelIN5flash19enable_sm80_to_sm89INS1_16FlashAttnBwdSm80INS1_25CollectiveMainloopBwdSm80ILi2ELi2EN4cute5tupleIJNS5_1CILi64EEENS7_ILi128EEES9_EEENS_10bfloat16_tEfNS_4arch4Sm80ELb0ELb1ELb0ELb0ELb0ELb0ELb0ELb0ELi2ELi2ELi2ELi2ELb0EEENS1_21CollectiveEpilogueBwdISA_SB_SD_Li256ELb0ELb0ELi4EEENS1_19SingleTileSchedulerILb0ELb0ELb0ELi128EEEEEEEEEvNT_6ParamsE:
	.zero		1152


//--------------------- .nv.constant0._ZN7cutlass13device_kernelIN5flash19enable_sm80_to_sm89INS1_16FlashAttnBwdSm80INS1_25CollectiveMainloopBwdSm80ILi2ELi2EN4cute5tupleIJNS5_1CILi64EEENS7_ILi128EEES9_EEENS_10bfloat16_tEfNS_4arch4Sm80ELb0ELb1ELb0ELb0ELb1ELb0ELb0ELb0ELi2ELi2ELi2ELi2ELb0EEENS1_21CollectiveEpilogueBwdISA_SB_SD_Li256ELb0ELb0ELi4EEENS1_19SingleTileSchedulerILb0ELb0ELb0ELi128EEEEEEEEEvNT_6ParamsE --------------------------
	.section	.nv.constant0._ZN7cutlass13device_kernelIN5flash19enable_sm80_to_sm89INS1_16FlashAttnBwdSm80INS1_25CollectiveMainloopBwdSm80ILi2ELi2EN4cute5tupleIJNS5_1CILi64EEENS7_ILi128EEES9_EEENS_10bfloat16_tEfNS_4arch4Sm80ELb0ELb1ELb0ELb0ELb1ELb0ELb0ELb0ELi2ELi2ELi2ELi2ELb0EEENS1_21CollectiveEpilogueBwdISA_SB_SD_Li256ELb0ELb0ELi4EEENS1_19SingleTileSchedulerILb0ELb0ELb0ELi128EEEEEEEEEvNT_6ParamsE,"a",@progbits
	.sectionflags	@""
	.align	4
.nv.constant0._ZN7cutlass13device_kernelIN5flash19enable_sm80_to_sm89INS1_16FlashAttnBwdSm80INS1_25CollectiveMainloopBwdSm80ILi2ELi2EN4cute5tupleIJNS5_1CILi64EEENS7_ILi128EEES9_EEENS_10bfloat16_tEfNS_4arch4Sm80ELb0ELb1ELb0ELb0ELb1ELb0ELb0ELb0ELi2ELi2ELi2ELi2ELb0EEENS1_21CollectiveEpilogueBwdISA_SB_SD_Li256ELb0ELb0ELi4EEENS1_19SingleTileSchedulerILb0ELb0ELb0ELi128EEEEEEEEEvNT_6ParamsE:
	.zero		1152


//--------------------- .nv.constant0._ZN7cutlass13device_kernelIN5flash19enable_sm80_to_sm89INS1_16FlashAttnBwdSm80INS1_25CollectiveMainloopBwdSm80ILi2ELi2EN4cute5tupleIJNS5_1CILi64EEENS7_ILi128EEES9_EEENS_10bfloat16_tEfNS_4arch4Sm80ELb0ELb1ELb0ELb0ELb0ELb0ELb0ELb0ELi2ELi2ELi2ELi2ELb0EEENS1_24CollectiveEpilogueBwdGQAISA_fSD_Li256ELb0ELb0EEENS1_19SingleTileSchedulerILb0ELb0ELb0ELi128EEEEEEEEEvNT_6ParamsE --------------------------
	.section	.nv.constant0._ZN7cutlass13device_kernelIN5flash19enable_sm80_to_sm89INS1_16FlashAttnBwdSm80INS1_25CollectiveMainloopBwdSm80ILi2ELi2EN4cute5tupleIJNS5_1CILi64EEENS7_ILi128EEES9_EEENS_10bfloat16_tEfNS_4arch4Sm80ELb0ELb1ELb0ELb0ELb0ELb0ELb0ELb0ELi2ELi2ELi2ELi2ELb0EEENS1_24CollectiveEpilogueBwdGQAISA_fSD_Li256ELb0ELb0EEENS1_19SingleTileSchedulerILb0ELb0ELb0ELi128EEEEEEEEEvNT_6ParamsE,"a",@progbits
	.sectionflags	@""
	.align	4
.nv.constant0._ZN7cutlass13device_kernelIN5flash19enable_sm80_to_sm89INS1_16FlashAttnBwdSm80INS1_25CollectiveMainloopBwdSm80ILi2ELi2EN4cute5tupleIJNS5_1CILi64EEENS7_ILi128EEES9_EEENS_10bfloat16_tEfNS_4arch4Sm80ELb0ELb1ELb0ELb0ELb0ELb0ELb0ELb0ELi2ELi2ELi2ELi2ELb0EEENS1_24CollectiveEpilogueBwdGQAISA_fSD_Li256ELb0ELb0EEENS1_19SingleTileSchedulerILb0ELb0ELb0ELi128EEEEEEEEEvNT_6ParamsE:
	.zero		1160


//--------------------- .nv.constant0._ZN7cutlass13device_kernelIN5flash19enable_sm80_to_sm89INS1_16FlashAttnBwdSm80INS1_25CollectiveMainloopBwdSm80ILi2ELi2EN4cute5tupleIJNS5_1CILi64EEENS7_ILi128EEES9_EEENS_10bfloat16_tEfNS_4arch4Sm80ELb0ELb1ELb0ELb0ELb1ELb0ELb0ELb0ELi2ELi2ELi2ELi2ELb0EEENS1_24CollectiveEpilogueBwdGQAISA_fSD_Li256ELb0ELb1EEENS1_19SingleTileSchedulerILb0ELb0ELb0ELi128EEEEEEEEEvNT_6ParamsE --------------------------
	.section	.nv.constant0._ZN7cutlass13device_kernelIN5flash19enable_sm80_to_sm89INS1_16FlashAttnBwdSm80INS1_25CollectiveMainloopBwdSm80ILi2ELi2EN4cute5tupleIJNS5_1CILi64EEENS7_ILi128EEES9_EEENS_10bfloat16_tEfNS_4arch4Sm80ELb0ELb1ELb0ELb0ELb1ELb0ELb0ELb0ELi2ELi2ELi2ELi2ELb0EEENS1_24CollectiveEpilogueBwdGQAISA_fSD_Li256ELb0ELb1EEENS1_19SingleTileSchedulerILb0ELb0ELb0ELi128EEEEEEEEEvNT_6ParamsE,"a",@progbits
	.sectionflags	@""
	.align	4
.nv.constant0._ZN7cutlass13device_kernelIN5flash19enable_sm80_to_sm89INS1_16FlashAttnBwdSm80INS1_25CollectiveMainloopBwdSm80ILi2ELi2EN4cute5tupleIJNS5_1CILi64EEENS7_ILi128EEES9_EEENS_10bfloat16_tEfNS_4arch4Sm80ELb0ELb1ELb0ELb0ELb1ELb0ELb0ELb0ELi2ELi2ELi2ELi2ELb0EEENS1_24CollectiveEpilogueBwdGQAISA_fSD_Li256ELb0ELb1EEENS1_19SingleTileSchedulerILb0ELb0ELb0ELi128EEEEEEEEEvNT_6ParamsE:
	.zero		1160


//--------------------- .nv.constant0._ZN7cutlass13device_kernelIN5flash19enable_sm80_to_sm89INS1_16FlashAttnBwdSm80INS1_25CollectiveMainloopBwdSm80ILi2ELi2EN4cute5tupleIJNS5_1CILi64EEENS7_ILi128EEES9_EEENS_10bfloat16_tEfNS_4arch4Sm80ELb0ELb1ELb0ELb1ELb0ELb0ELb0ELb0ELi2ELi2ELi2ELi2ELb0EEENS1_21CollectiveEpilogueBwdISA_SB_SD_Li256ELb1ELb0ELi4EEENS1_19SingleTileSchedulerILb1ELb0ELb0ELi128EEEEEEEEEvNT_6ParamsE --------------------------
	.section	.nv.constant0._ZN7cutlass13device_kernelIN5flash19enable_sm80_to_sm89INS1_16FlashAttnBwdSm80INS1_25CollectiveMainloopBwdSm80ILi2ELi2EN4cute5tupleIJNS5_1CILi64EEENS7_ILi128EEES9_EEENS_10bfloat16_tEfNS_4arch4Sm80ELb0ELb1ELb0ELb1ELb0ELb0ELb0ELb0ELi2ELi2ELi2ELi2ELb0EEENS1_21CollectiveEpilogueBwdISA_SB_SD_Li256ELb1ELb0ELi4EEENS1_19SingleTileSchedulerILb1ELb0ELb0ELi128EEEEEEEEEvNT_6ParamsE,"a",@progbits
	.sectionflags	@""
	.align	4
.nv.constant0._ZN7cutlass13device_kernelIN5flash19enable_sm80_to_sm89INS1_16FlashAttnBwdSm80INS1_25CollectiveMainloopBwdSm80ILi2ELi2EN4cute5tupleIJNS5_1CILi64EEENS7_ILi128EEES9_EEENS_10bfloat16_tEfNS_4arch4Sm80ELb0ELb1ELb0ELb1ELb0ELb0ELb0ELb0ELi2ELi2ELi2ELi2ELb0EEENS1_21CollectiveEpilogueBwdISA_SB_SD_Li256ELb1ELb0ELi4EEENS1_19SingleTileSchedulerILb1ELb0ELb0ELi128EEEEEEEEEvNT_6ParamsE:
	.zero		1152


//--------------------- .nv.constant0._ZN7cutlass13device_kernelIN5flash19enable_sm80_to_sm89INS1_16FlashAttnBwdSm80INS1_25CollectiveMainloopBwdSm80ILi2ELi2EN4cute5tupleIJNS5_1CILi64EEENS7_ILi128EEES9_EEENS_10bfloat16_tEfNS_4arch4Sm80ELb0ELb1ELb0ELb1ELb1ELb0ELb0ELb0ELi2ELi2ELi2ELi2ELb0EEENS1_21CollectiveEpilogueBwdISA_SB_SD_Li256ELb1ELb0ELi4EEENS1_19SingleTileSchedulerILb1ELb0ELb0ELi128EEEEEEEEEvNT_6ParamsE --------------------------
	.section	.nv.constant0._ZN7cutlass13device_kernelIN5flash19enable_sm80_to_sm89INS1_16FlashAttnBwdSm80INS1_25CollectiveMainloopBwdSm80ILi2ELi2EN4cute5tupleIJNS5_1CILi64EEENS7_ILi128EEES9_EEENS_10bfloat16_tEfNS_4arch4Sm80ELb0ELb1ELb0ELb1ELb1ELb0ELb0ELb0ELi2ELi2ELi2ELi2ELb0EEENS1_21CollectiveEpilogueBwdISA_SB_SD_Li256ELb1ELb0ELi4EEENS1_19SingleTileSchedulerILb1ELb0ELb0ELi128EEEEEEEEEvNT_6ParamsE,"a",@progbits
	.sectionflags	@""
	.align	4
.nv.constant0._ZN7cutlass13device_kernelIN5flash19enable_sm80_to_sm89INS1_16FlashAttnBwdSm80INS1_25CollectiveMainloopBwdSm80ILi2ELi2EN4cute5tupleIJNS5_1CILi64EEENS7_ILi128EEES9_EEENS_10bfloat16_tEfNS_4arch4Sm80ELb0ELb1ELb0ELb1ELb1ELb0ELb0ELb0ELi2ELi2ELi2ELi2ELb0EEENS1_21CollectiveEpilogueBwdISA_SB_SD_Li256ELb1ELb0ELi4EEENS1_19SingleTileSchedulerILb1ELb0ELb0ELi128EEEEEEEEEvNT_6ParamsE:
	.zero		1152


//--------------------- .nv.constant0._ZN7cutlass13device_kernelIN5flash19enable_sm80_to_sm89INS1_16FlashAttnBwdSm80INS1_25CollectiveMainloopBwdSm80ILi2ELi2EN4cute5tupleIJNS5_1CILi64EEENS7_ILi128EEES9_EEENS_10bfloat16_tEfNS_4arch4Sm80ELb0ELb1ELb0ELb1ELb0ELb0ELb0ELb0ELi2ELi2ELi2ELi2ELb0EEENS1_24CollectiveEpilogueBwdGQAISA_fSD_Li256ELb1ELb0EEENS1_19SingleTileSchedulerILb1ELb0ELb0ELi128EEEEEEEEEvNT_6ParamsE --------------------------
	.section	.nv.constant0._ZN7cutlass13device_kernelIN5flash19enable_sm80_to_sm89INS1_16FlashAttnBwdSm80INS1_25CollectiveMainloopBwdSm80ILi2ELi2EN4cute5tupleIJNS5_1CILi64EEENS7_ILi128EEES9_EEENS_10bfloat16_tEfNS_4arch4Sm80ELb0ELb1ELb0ELb1ELb0ELb0ELb0ELb0ELi2ELi2ELi2ELi2ELb0EEENS1_24CollectiveEpilogueBwdGQAISA_fSD_Li256ELb1ELb0EEENS1_19SingleTileSchedulerILb1ELb0ELb0ELi128EEEEEEEEEvNT_6ParamsE,"a",@progbits
	.sectionflags	@""
	.align	4
.nv.constant0._ZN7cutlass13device_kernelIN5flash19enable_sm80_to_sm89INS1_16FlashAttnBwdSm80INS1_25CollectiveMainloopBwdSm80ILi2ELi2EN4cute5tupleIJNS5_1CILi64EEENS7_ILi128EEES9_EEENS_10bfloat16_tEfNS_4arch4Sm80ELb0ELb1ELb0ELb1ELb0ELb0ELb0ELb0ELi2ELi2ELi2ELi2ELb0EEENS1_24CollectiveEpilogueBwdGQAISA_fSD_Li256ELb1ELb0EEENS1_19SingleTileSchedulerILb1ELb0ELb0ELi128EEEEEEEEEvNT_6ParamsE:
	.zero		1160


//--------------------- .nv.constant0._ZN7cutlass13device_kernelIN5flash19enable_sm80_to_sm89INS1_16FlashAttnBwdSm80INS1_25CollectiveMainloopBwdSm80ILi2ELi2EN4cute5tupleIJNS5_1CILi64EEENS7_ILi128EEES9_EEENS_10bfloat16_tEfNS_4arch4Sm80ELb0ELb1ELb0ELb1ELb1ELb0ELb0ELb0ELi2ELi2ELi2ELi2ELb0EEENS1_24CollectiveEpilogueBwdGQAISA_fSD_Li256ELb1ELb1EEENS1_19SingleTileSchedulerILb1ELb0ELb0ELi128EEEEEEEEEvNT_6ParamsE --------------------------
	.section	.nv.constant0._ZN7cutlass13device_kernelIN5flash19enable_sm80_to_sm89INS1_16FlashAttnBwdSm80INS1_25CollectiveMainloopBwdSm80ILi2ELi2EN4cute5tupleIJNS5_1CILi64EEENS7_ILi128EEES9_EEENS_10bfloat16_tEfNS_4arch4Sm80ELb0ELb1ELb0ELb1ELb1ELb0ELb0ELb0ELi2ELi2ELi2ELi2ELb0EEENS1_24CollectiveEpilogueBwdGQAISA_fSD_Li256ELb1ELb1EEENS1_19SingleTileSchedulerILb1ELb0ELb0ELi128EEEEEEEEEvNT_6ParamsE,"a",@progbits
	.sectionflags	@""
	.align	4
.nv.constant0._ZN7cutlass13device_kernelIN5flash19enable_sm80_to_sm89INS1_16FlashAttnBwdSm80INS1_25CollectiveMainloopBwdSm80ILi2ELi2EN4cute5tupleIJNS5_1CILi64EEENS7_ILi128EEES9_EEENS_10bfloat16_tEfNS_4arch4Sm80ELb0ELb1ELb0ELb1ELb1ELb0ELb0ELb0ELi2ELi2ELi2ELi2ELb0EEENS1_24CollectiveEpilogueBwdGQAISA_fSD_Li256ELb1ELb1EEENS1_19SingleTileSchedulerILb1ELb0ELb0ELi128EEEEEEEEEvNT_6ParamsE:
	.zero		1160


//--------------------- .nv.constant0._ZN7cutlass13device_kernelIN5flash19enable_sm80_to_sm89INS1_16FlashAttnBwdSm80INS1_25CollectiveMainloopBwdSm80ILi2ELi2EN4cute5tupleIJNS5_1CILi64EEENS7_ILi128EEES9_EEENS_10bfloat16_tEfNS_4arch4Sm80ELb1ELb0ELb0ELb0ELb0ELb0ELb0ELb0ELi2ELi2ELi2ELi2ELb0EEENS1_21CollectiveEpilogueBwdISA_SB_SD_Li256ELb0ELb0ELi4EEENS1_25SingleTileBwdLPTSchedulerILb0ELi128ELb0EEEEEEEEEvNT_6ParamsE --------------------------
	.section	.nv.constant0._ZN7cutlass13device_kernelIN5flash19enable_sm80_to_sm89INS1_16FlashAttnBwdSm80INS1_25CollectiveMainloopBwdSm80ILi2ELi2EN4cute5tupleIJNS5_1CILi64EEENS7_ILi128EEES9_EEENS_10bfloat16_tEfNS_4arch4Sm80ELb1ELb0ELb0ELb0ELb0ELb0ELb0ELb0ELi2ELi2ELi2ELi2ELb0EEENS1_21CollectiveEpilogueBwdISA_SB_SD_Li256ELb0ELb0ELi4EEENS1_25SingleTileBwdLPTSchedulerILb0ELi128ELb0EEEEEEEEEvNT_6ParamsE,"a",@progbits
	.sectionflags	@""
	.align	4
.nv.constant0._ZN7cutlass13device_kernelIN5flash19enable_sm80_to_sm89INS1_16FlashAttnBwdSm80INS1_25CollectiveMainloopBwdSm80ILi2ELi2EN4cute5tupleIJNS5_1CILi64EEENS7_ILi128EEES9_EEENS_10bfloat16_tEfNS_4arch4Sm80ELb1ELb0ELb0ELb0ELb0ELb0ELb0ELb0ELi2ELi2ELi2ELi2ELb0EEENS1_21CollectiveEpilogueBwdISA_SB_SD_Li256ELb0ELb0ELi4EEENS1_25SingleTileBwdLPTSchedulerILb0ELi128ELb0EEEEEEEEEvNT_6ParamsE:
	.zero		1176


//--------------------- .nv.constant0._ZN7cutlass13device_kernelIN5flash19enable_sm80_to_sm89INS1_16FlashAttnBwdSm80INS1_25CollectiveMainloopBwdSm80ILi2ELi2EN4cute5tupleIJNS5_1CILi64EEENS7_ILi128EEES9_EEENS_10bfloat16_tEfNS_4arch4Sm80ELb1ELb0ELb0ELb0ELb1ELb0ELb0ELb0ELi2ELi2ELi2ELi2ELb0EEENS1_21CollectiveEpilogueBwdISA_SB_SD_Li256ELb0ELb0ELi4EEENS1_25SingleTileBwdLPTSchedulerILb0ELi128ELb1EEEEEEEEEvNT_6ParamsE --------------------------
	.section	.nv.constant0._ZN7cutlass13device_kernelIN5flash19enable_sm80_to_sm89INS1_16FlashAttnBwdSm80INS1_25CollectiveMainloopBwdSm80ILi2ELi2EN4cute5tupleIJNS5_1CILi64EEENS7_ILi128EEES9_EEENS_10bfloat16_tEfNS_4arch4Sm80ELb1ELb0ELb0ELb0ELb1ELb0ELb0ELb0ELi2ELi2ELi2ELi2ELb0EEENS1_21CollectiveEpilogueBwdISA_SB_SD_Li256ELb0ELb0ELi4EEENS1_25SingleTileBwdLPTSchedulerILb0ELi128ELb1EEEEEEEEEvNT_6ParamsE,"a",@progbits
	.sectionflags	@""
	.align	4
.nv.constant0._ZN7cutlass13device_kernelIN5flash19enable_sm80_to_sm89INS1_16FlashAttnBwdSm80INS1_25CollectiveMainloopBwdSm80ILi2ELi2EN4cute5tupleIJNS5_1CILi64EEENS7_ILi128EEES9_EEENS_10bfloat16_tEfNS_4arch4Sm80ELb1ELb0ELb0ELb0ELb1ELb0ELb0ELb0ELi2ELi2ELi2ELi2ELb0EEENS1_21CollectiveEpilogueBwdISA_SB_SD_Li256ELb0ELb0ELi4EEENS1_25SingleTileBwdLPTSchedulerILb0ELi128ELb1EEEEEEEEEvNT_6ParamsE:
	.zero		1176


//--------------------- .nv.constant0._ZN7cutlass13device_kernelIN5flash19enable_sm80_to_sm89INS1_16FlashAttnBwdSm80INS1_25CollectiveMainloopBwdSm80ILi2ELi2EN4cute5tupleIJNS5_1CILi64EEENS7_ILi128EEES9_EEENS_10bfloat16_tEfNS_4arch4Sm80ELb1ELb0ELb0ELb0ELb0ELb0ELb0ELb0ELi2ELi2ELi2ELi2ELb0EEENS1_24CollectiveEpilogueBwdGQAISA_fSD_Li256ELb0ELb0EEENS1_25SingleTileBwdLPTSchedulerILb0ELi128ELb0EEEEEEEEEvNT_6ParamsE --------------------------
	.section	.nv.constant0._ZN7cutlass13device_kernelIN5flash19enable_sm80_to_sm89INS1_16FlashAttnBwdSm80INS1_25CollectiveMainloopBwdSm80ILi2ELi2EN4cute5tupleIJNS5_1CILi64EEENS7_ILi128EEES9_EEENS_10bfloat16_tEfNS_4arch4Sm80ELb1ELb0ELb0ELb0ELb0ELb0ELb0ELb0ELi2ELi2ELi2ELi2ELb0EEENS1_24CollectiveEpilogueBwdGQAISA_fSD_Li256ELb0ELb0EEENS1_25SingleTileBwdLPTSchedulerILb0ELi128ELb0EEEEEEEEEvNT_6ParamsE,"a",@progbits
	.sectionflags	@""
	.align	4
.nv.constant0._ZN7cutlass13device_kernelIN5flash19enable_sm80_to_sm89INS1_16FlashAttnBwdSm80INS1_25CollectiveMainloopBwdSm80ILi2ELi2EN4cute5tupleIJNS5_1CILi64EEENS7_ILi128EEES9_EEENS_10bfloat16_tEfNS_4arch4Sm80ELb1ELb0ELb0ELb0ELb0ELb0ELb0ELb0ELi2ELi2ELi2ELi2ELb0EEENS1_24CollectiveEpilogueBwdGQAISA_fSD_Li256ELb0ELb0EEENS1_25SingleTileBwdLPTSchedulerILb0ELi128ELb0EEEEEEEEEvNT_6ParamsE:
	.zero		1184


//--------------------- .nv.constant0._ZN7cutlass13device_kernelIN5flash19enable_sm80_to_sm89INS1_16FlashAttnBwdSm80INS1_25CollectiveMainloopBwdSm80ILi2ELi2EN4cute5tupleIJNS5_1CILi64EEENS7_ILi128EEES9_EEENS_10bfloat16_tEfNS_4arch4Sm80ELb1ELb0ELb0ELb0ELb1ELb0ELb0ELb0ELi2ELi2ELi2ELi2ELb0EEENS1_24CollectiveEpilogueBwdGQAISA_fSD_Li256ELb0ELb1EEENS1_25SingleTileBwdLPTSchedulerILb0ELi128ELb1EEEEEEEEEvNT_6ParamsE --------------------------
	.section	.nv.constant0._ZN7cutlass13device_kernelIN5flash19enable_sm80_to_sm89INS1_16FlashAttnBwdSm80INS1_25CollectiveMainloopBwdSm80ILi2ELi2EN4cute5tupleIJNS5_1CILi64EEENS7_ILi128EEES9_EEENS_10bfloat16_tEfNS_4arch4Sm80ELb1ELb0ELb0ELb0ELb1ELb0ELb0ELb0ELi2ELi2ELi2ELi2ELb0EEENS1_24CollectiveEpilogueBwdGQAISA_fSD_Li256ELb0ELb1EEENS1_25SingleTileBwdLPTSchedulerILb0ELi128ELb1EEEEEEEEEvNT_6ParamsE,"a",@progbits
	.sectionflags	@""
	.align	4
.nv.constant0._ZN7cutlass13device_kernelIN5flash19enable_sm80_to_sm89INS1_16FlashAttnBwdSm80INS1_25CollectiveMainloopBwdSm80ILi2ELi2EN4cute5tupleIJNS5_1CILi64EEENS7_ILi128EEES9_EEENS_10bfloat16_tEfNS_4arch4Sm80ELb1ELb0ELb0ELb0ELb1ELb0ELb0ELb0ELi2ELi2ELi2ELi2ELb0EEENS1_24CollectiveEpilogueBwdGQAISA_fSD_Li256ELb0ELb1EEENS1_25SingleTileBwdLPTSchedulerILb0ELi128ELb1EEEEEEEEEvNT_6ParamsE:
	.zero		1184


//--------------------- .nv.constant0._ZN7cutlass13device_kernelIN5flash22FlashAttnBwdPreprocessIN4cute5tupleIJNS3_1CILi64EEENS5_ILi128EEEEEENS_10bfloat16_tEfNS_4arch4Sm80ELb1ELb0EEEEEvNT_6ParamsE --------------------------
	.section	.nv.constant0._ZN7cutlass13device_kernelIN5flash22FlashAttnBwdPreprocessIN4cute5tupleIJNS3_1CILi64EEENS5_ILi128EEEEEENS_10bfloat16_tEfNS_4arch4Sm80ELb1ELb0EEEEEvNT_6ParamsE,"a",@progbits
	.sectionflags	@""
	.align	4
.nv.constant0._ZN7cutlass13device_kernelIN5flash22FlashAttnBwdPreprocessIN4cute5tupleIJNS3_1CILi64EEENS5_ILi128EEEEEENS_10bfloat16_tEfNS_4arch4Sm80ELb1ELb0EEEEEvNT_6ParamsE:
	.zero		768


//--------------------- .nv.constant0._ZN7cutlass13device_kernelIN5flash19enable_sm80_to_sm89INS1_16FlashAttnBwdSm80INS1_25CollectiveMainloopBwdSm80ILi2ELi2EN4cute5tupleIJNS5_1CILi64EEENS7_ILi128EEES9_EEENS_10bfloat16_tEfNS_4arch4Sm80ELb1ELb0ELb0ELb1ELb0ELb0ELb0ELb0ELi2ELi2ELi2ELi2ELb0EEENS1_21CollectiveEpilogueBwdISA_SB_SD_Li256ELb1ELb0ELi4EEENS1_25SingleTileBwdLPTSchedulerILb1ELi128ELb0EEEEEEEEEvNT_6ParamsE --------------------------
	.section	.nv.constant0._ZN7cutlass13device_kernelIN5flash19enable_sm80_to_sm89INS1_16FlashAttnBwdSm80INS1_25CollectiveMainloopBwdSm80ILi2ELi2EN4cute5tupleIJNS5_1CILi64EEENS7_ILi128EEES9_EEENS_10bfloat16_tEfNS_4arch4Sm80ELb1ELb0ELb0ELb1ELb0ELb0ELb0ELb0ELi2ELi2ELi2ELi2ELb0EEENS1_21CollectiveEpilogueBwdISA_SB_SD_Li256ELb1ELb0ELi4EEENS1_25SingleTileBwdLPTSchedulerILb1ELi128ELb0EEEEEEEEEvNT_6ParamsE,"a",@progbits
	.sectionflags	@""
	.align	4
.nv.constant0._ZN7cutlass13device_kernelIN5flash19enable_sm80_to_sm89INS1_16FlashAttnBwdSm80INS1_25CollectiveMainloopBwdSm80ILi2ELi2EN4cute5tupleIJNS5_1CILi64EEENS7_ILi128EEES9_EEENS_10bfloat16_tEfNS_4arch4Sm80ELb1ELb0ELb0ELb1ELb0ELb0ELb0ELb0ELi2ELi2ELi2ELi2ELb0EEENS1_21CollectiveEpilogueBwdISA_SB_SD_Li256ELb1ELb0ELi4EEENS1_25SingleTileBwdLPTSchedulerILb1ELi128ELb0EEEEEEEEEvNT_6ParamsE:
	.zero		1176


//--------------------- .nv.constant0._ZN7cutlass13device_kernelIN5flash19enable_sm80_to_sm89INS1_16FlashAttnBwdSm80INS1_25CollectiveMainloopBwdSm80ILi2ELi2EN4cute5tupleIJNS5_1CILi64EEENS7_ILi128EEES9_EEENS_10bfloat16_tEfNS_4arch4Sm80ELb1ELb0ELb0ELb1ELb1ELb0ELb0ELb0ELi2ELi2ELi2ELi2ELb0EEENS1_21CollectiveEpilogueBwdISA_SB_SD_Li256ELb1ELb0ELi4EEENS1_25SingleTileBwdLPTSchedulerILb1ELi128ELb1EEEEEEEEEvNT_6ParamsE --------------------------
	.section	.nv.constant0._ZN7cutlass13device_kernelIN5flash19enable_sm80_to_sm89INS1_16FlashAttnBwdSm80INS1_25CollectiveMainloopBwdSm80ILi2ELi2EN4cute5tupleIJNS5_1CILi64EEENS7_ILi128EEES9_EEENS_10bfloat16_tEfNS_4arch4Sm80ELb1ELb0ELb0ELb1ELb1ELb0ELb0ELb0ELi2ELi2ELi2ELi2ELb0EEENS1_21CollectiveEpilogueBwdISA_SB_SD_Li256ELb1ELb0ELi4EEENS1_25SingleTileBwdLPTSchedulerILb1ELi128ELb1EEEEEEEEEvNT_6ParamsE,"a",@progbits
	.sectionflags	@""
	.align	4
.nv.constant0._ZN7cutlass13device_kernelIN5flash19enable_sm80_to_sm89INS1_16FlashAttnBwdSm80INS1_25CollectiveMainloopBwdSm80ILi2ELi2EN4cute5tupleIJNS5_1CILi64EEENS7_ILi128EEES9_EEENS_10bfloat16_tEfNS_4arch4Sm80ELb1ELb0ELb0ELb1ELb1ELb0ELb0ELb0ELi2ELi2ELi2ELi2ELb0EEENS1_21CollectiveEpilogueBwdISA_SB_SD_Li256ELb1ELb0ELi4EEENS1_25SingleTileBwdLPTSchedulerILb1ELi128ELb1EEEEEEEEEvNT_6ParamsE:
	.zero		1176


//--------------------- .nv.constant0._ZN7cutlass13device_kernelIN5flash19enable_sm80_to_sm89INS1_16FlashAttnBwdSm80INS1_25CollectiveMainloopBwdSm80ILi2ELi2EN4cute5tupleIJNS5_1CILi64EEENS7_ILi128EEES9_EEENS_10bfloat16_tEfNS_4arch4Sm80ELb1ELb0ELb0ELb1ELb0ELb0ELb0ELb0ELi2ELi2ELi2ELi2ELb0EEENS1_24CollectiveEpilogueBwdGQAISA_fSD_Li256ELb1ELb0EEENS1_25SingleTileBwdLPTSchedulerILb1ELi128ELb0EEEEEEEEEvNT_6ParamsE --------------------------
	.section	.nv.constant0._ZN7cutlass13device_kernelIN5flash19enable_sm80_to_sm89INS1_16FlashAttnBwdSm80INS1_25CollectiveMainloopBwdSm80ILi2ELi2EN4cute5tupleIJNS5_1CILi64EEENS7_ILi128EEES9_EEENS_10bfloat16_tEfNS_4arch4Sm80ELb1ELb0ELb0ELb1ELb0ELb0ELb0ELb0ELi2ELi2ELi2ELi2ELb0EEENS1_24CollectiveEpilogueBwdGQAISA_fSD_Li256ELb1ELb0EEENS1_25SingleTileBwdLPTSchedulerILb1ELi128ELb0EEEEEEEEEvNT_6ParamsE,"a",@progbits
	.sectionflags	@""
	.align	4
.nv.constant0._ZN7cutlass13device_kernelIN5flash19enable_sm80_to_sm89INS1_16FlashAttnBwdSm80INS1_25CollectiveMainloopBwdSm80ILi2ELi2EN4cute5tupleIJNS5_1CILi64EEENS7_ILi128EEES9_EEENS_10bfloat16_tEfNS_4arch4Sm80ELb1ELb0ELb0ELb1ELb0ELb0ELb0ELb0ELi2ELi2ELi2ELi2ELb0EEENS1_24CollectiveEpilogueBwdGQAISA_fSD_Li256ELb1ELb0EEENS1_25SingleTileBwdLPTSchedulerILb1ELi128ELb0EEEEEEEEEvNT_6ParamsE:
	.zero		1184


//--------------------- .nv.constant0._ZN7cutlass13device_kernelIN5flash32FlashAttnBwdPostprocessConvertdQIN4cute5tupleIJNS3_1CILi128EEES6_EEENS_10bfloat16_tEfNS_4arch4Sm80ELi256ENS3_8TiledMMAINS3_8MMA_AtomIJNS3_30SM80_16x8x16_F32BF16BF16F32_TNEEEENS3_6LayoutINS4_IJNS5_ILi2EEENS5_ILi4EEENS5_ILi1EEEEEENS4_IJSI_SG_NS5_ILi0EEEEEEEENS4_IJNS5_ILi32EEENS5_ILi64EEENS5_ILi16EEEEEEEELb0EEEEEvNT_6ParamsE --------------------------
	.section	.nv.constant0._ZN7cutlass13device_kernelIN5flash32FlashAttnBwdPostprocessConvertdQIN4cute5tupleIJNS3_1CILi128EEES6_EEENS_10bfloat16_tEfNS_4arch4Sm80ELi256ENS3_8TiledMMAINS3_8MMA_AtomIJNS3_30SM80_16x8x16_F32BF16BF16F32_TNEEEENS3_6LayoutINS4_IJNS5_ILi2EEENS5_ILi4EEENS5_ILi1EEEEEENS4_IJSI_SG_NS5_ILi0EEEEEEEENS4_IJNS5_ILi32EEENS5_ILi64EEENS5_ILi16EEEEEEEELb0EEEEEvNT_6ParamsE,"a",@progbits
	.sectionflags	@""
	.align	4
.nv.constant0._ZN7cutlass13device_kernelIN5flash32FlashAttnBwdPostprocessConvertdQIN4cute5tupleIJNS3_1CILi128EEES6_EEENS_10bfloat16_tEfNS_4arch4Sm80ELi256ENS3_8TiledMMAINS3_8MMA_AtomIJNS3_30SM80_16x8x16_F32BF16BF16F32_TNEEEENS3_6LayoutINS4_IJNS5_ILi2EEENS5_ILi4EEENS5_ILi1EEEEEENS4_IJSI_SG_NS5_ILi0EEEEEEEENS4_IJNS5_ILi32EEENS5_ILi64EEENS5_ILi16EEEEEEEELb0EEEEEvNT_6ParamsE:
	.zero		640


//--------------------- .nv.constant0._ZN7cutlass13device_kernelIN5flash32FlashAttnBwdPostprocessConvertdQIN4cute5tupleIJNS3_1CILi64EEENS5_ILi128EEEEEENS_10bfloat16_tEfNS_4arch4Sm80ELi256ENS3_8TiledMMAINS3_8MMA_AtomIJNS3_30SM80_16x8x16_F32BF16BF16F32_TNEEEENS3_6LayoutINS4_IJNS5_ILi2EEENS5_ILi4EEENS5_ILi1EEEEEENS4_IJSJ_SH_NS5_ILi0EEEEEEEENS4_IJNS5_ILi32EEES6_NS5_ILi16EEEEEEEELb0EEEEEvNT_6ParamsE --------------------------
	.section	.nv.constant0._ZN7cutlass13device_kernelIN5flash32FlashAttnBwdPostprocessConvertdQIN4cute5tupleIJNS3_1CILi64EEENS5_ILi128EEEEEENS_10bfloat16_tEfNS_4arch4Sm80ELi256ENS3_8TiledMMAINS3_8MMA_AtomIJNS3_30SM80_16x8x16_F32BF16BF16F32_TNEEEENS3_6LayoutINS4_IJNS5_ILi2EEENS5_ILi4EEENS5_ILi1EEEEEENS4_IJSJ_SH_NS5_ILi0EEEEEEEENS4_IJNS5_ILi32EEES6_NS5_ILi16EEEEEEEELb0EEEEEvNT_6ParamsE,"a",@progbits
	.sectionflags	@""
	.align	4
.nv.constant0._ZN7cutlass13device_kernelIN5flash32FlashAttnBwdPostprocessConvertdQIN4cute5tupleIJNS3_1CILi64EEENS5_ILi128EEEEEENS_10bfloat16_tEfNS_4arch4Sm80ELi256ENS3_8TiledMMAINS3_8MMA_AtomIJNS3_30SM80_16x8x16_F32BF16BF16F32_TNEEEENS3_6LayoutINS4_IJNS5_ILi2EEENS5_ILi4EEENS5_ILi1EEEEEENS4_IJSJ_SH_NS5_ILi0EEEEEEEENS4_IJNS5_ILi32EEES6_NS5_ILi16EEEEEEEELb0EEEEEvNT_6ParamsE:
	.zero		640


//--------------------- .nv.constant0._ZN7cutlass13device_kernelIN5flash19enable_sm80_to_sm89INS1_16FlashAttnBwdSm80INS1_25CollectiveMainloopBwdSm80ILi2ELi2EN4cute5tupleIJNS5_1CILi64EEENS7_ILi128EEES9_EEENS_10bfloat16_tEfNS_4arch4Sm80ELb1ELb0ELb0ELb1ELb1ELb0ELb0ELb0ELi2ELi2ELi2ELi2ELb0EEENS1_24CollectiveEpilogueBwdGQAISA_fSD_Li256ELb1ELb1EEENS1_25SingleTileBwdLPTSchedulerILb1ELi128ELb1EEEEEEEEEvNT_6ParamsE --------------------------
	.section	.nv.constant0._ZN7cutlass13device_kernelIN5flash19enable_sm80_to_sm89INS1_16FlashAttnBwdSm80INS1_25CollectiveMainloopBwdSm80ILi2ELi2EN4cute5tupleIJNS5_1CILi64EEENS7_ILi128EEES9_EEENS_10bfloat16_tEfNS_4arch4Sm80ELb1ELb0ELb0ELb1ELb1ELb0ELb0ELb0ELi2ELi2ELi2ELi2ELb0EEENS1_24CollectiveEpilogueBwdGQAISA_fSD_Li256ELb1ELb1EEENS1_25SingleTileBwdLPTSchedulerILb1ELi128ELb1EEEEEEEEEvNT_6ParamsE,"a",@progbits
	.sectionflags	@""
	.align	4
.nv.constant0._ZN7cutlass13device_kernelIN5flash19enable_sm80_to_sm89INS1_16FlashAttnBwdSm80INS1_25CollectiveMainloopBwdSm80ILi2ELi2EN4cute5tupleIJNS5_1CILi64EEENS7_ILi128EEES9_EEENS_10bfloat16_tEfNS_4arch4Sm80ELb1ELb0ELb0ELb1ELb1ELb0ELb0ELb0ELi2ELi2ELi2ELi2ELb0EEENS1_24CollectiveEpilogueBwdGQAISA_fSD_Li256ELb1ELb1EEENS1_25SingleTileBwdLPTSchedulerILb1ELi128ELb1EEEEEEEEEvNT_6ParamsE:
	.zero		1184


//--------------------- .nv.constant0._ZN7cutlass13device_kernelIN5flash22FlashAttnBwdPreprocessIN4cute5tupleIJNS3_1CILi64EEENS5_ILi128EEEEEENS_10bfloat16_tEfNS_4arch4Sm80ELb1ELb1EEEEEvNT_6ParamsE --------------------------
	.section	.nv.constant0._ZN7cutlass13device_kernelIN5flash22FlashAttnBwdPreprocessIN4cute5tupleIJNS3_1CILi64EEENS5_ILi128EEEEEENS_10bfloat16_tEfNS_4arch4Sm80ELb1ELb1EEEEEvNT_6ParamsE,"a",@progbits
	.sectionflags	@""
	.align	4
.nv.constant0._ZN7cutlass13device_kernelIN5flash22FlashAttnBwdPreprocessIN4cute5tupleIJNS3_1CILi64EEENS5_ILi128EEEEEENS_10bfloat16_tEfNS_4arch4Sm80ELb1ELb1EEEEEvNT_6ParamsE:
	.zero		768


//--------------------- SYMBOLS --------------------------

	.type		.nv.reservedSmem.offset0,@object
	.size		.nv.reservedSmem.offset0,0x4
